	.target	sm_90a

	.elftype	@"ET_EXEC"


//--------------------- .note.nv.tkinfo           --------------------------
	.section	.note.nv.tkinfo,"",@"SHT_NOTE"
	.sectionflags	@"SHF_NOTE_NV_TKINFO"
	.tkinfo
        /*0018*/ 	.word	0x00000002
        /*0030*/ 	.string	""
        /*0030*/ 	.string	"ptxas"
        /*0030*/ 	.string	"Cuda compilation tools, release 13.0, V13.0.88"
        /*0030*/ 	.string	"Build cuda_13.0.r13.0/compiler.36424714_0"
        /*0030*/ 	.string	"-arch sm_90a -m 64 "



//--------------------- .note.nv.cuinfo           --------------------------
	.section	.note.nv.cuinfo,"",@"SHT_NOTE"
	.sectionflags	@"SHF_NOTE_NV_CUINFO"
        /*0018*/ 	.short	0x0002
        /*001a*/ 	.short	0x005a
        /*001c*/ 	.short	0x0082
	.zero		2


//--------------------- .nv.info                  --------------------------
	.section	.nv.info,"",@"SHT_CUDA_INFO"
	.align	4


	//----- nvinfo : EIATTR_REGCOUNT
	.align		4
        /*0000*/ 	.byte	0x04, 0x2f
        /*0002*/ 	.short	(.L_12 - .L_11)
	.align		4
.L_11:
        /*0004*/ 	.word	index@(_ZN7cutlass13device_kernelIN5flash22FlashAttnBwdPreprocessIN4cute5tupleIJNS3_1CILi64EEENS5_ILi128EEEEEENS_6half_tEfNS_4arch4Sm80ELb1ELb1EEEEEvNT_6ParamsE)
        /*0008*/ 	.word	0x00000040


	//----- nvinfo : EIATTR_FRAME_SIZE
	.align		4
.L_12:
        /*000c*/ 	.byte	0x04, 0x11
        /*000e*/ 	.short	(.L_14 - .L_13)
	.align		4
.L_13:
        /*0010*/ 	.word	index@(_ZN7cutlass13device_kernelIN5flash22FlashAttnBwdPreprocessIN4cute5tupleIJNS3_1CILi64EEENS5_ILi128EEEEEENS_6half_tEfNS_4arch4Sm80ELb1ELb1EEEEEvNT_6ParamsE)
        /*0014*/ 	.word	0x00000000


	//----- nvinfo : EIATTR_REGCOUNT
	.align		4
.L_14:
        /*0018*/ 	.byte	0x04, 0x2f
        /*001a*/ 	.short	(.L_16 - .L_15)
	.align		4
.L_15:
        /*001c*/ 	.word	index@(_ZN7cutlass13device_kernelIN5flash19enable_sm80_to_sm89INS1_16FlashAttnBwdSm80INS1_25CollectiveMainloopBwdSm80ILi2ELi2EN4cute5tupleIJNS5_1CILi64EEENS7_ILi128EEES9_EEENS_6half_tEfNS_4arch4Sm80ELb1ELb0ELb1ELb1ELb1ELb0ELb0ELb0ELi2ELi2ELi2ELi2ELb0EEENS1_24CollectiveEpilogueBwdGQAISA_fSD_Li256ELb1ELb1EEENS1_25SingleTileBwdLPTSchedulerILb1ELi128ELb1EEEEEEEEEvNT_6ParamsE)
        /*0020*/ 	.word	0x00000004


	//----- nvinfo : EIATTR_FRAME_SIZE
	.align		4
.L_16:
        /*0024*/ 	.byte	0x04, 0x11
        /*0026*/ 	.short	(.L_18 - .L_17)
	.align		4
.L_17:
        /*0028*/ 	.word	index@(_ZN7cutlass13device_kernelIN5flash19enable_sm80_to_sm89INS1_16FlashAttnBwdSm80INS1_25CollectiveMainloopBwdSm80ILi2ELi2EN4cute5tupleIJNS5_1CILi64EEENS7_ILi128EEES9_EEENS_6half_tEfNS_4arch4Sm80ELb1ELb0ELb1ELb1ELb1ELb0ELb0ELb0ELi2ELi2ELi2ELi2ELb0EEENS1_24CollectiveEpilogueBwdGQAISA_fSD_Li256ELb1ELb1EEENS1_25SingleTileBwdLPTSchedulerILb1ELi128ELb1EEEEEEEEEvNT_6ParamsE)
        /*002c*/ 	.word	0x00000000


	//----- nvinfo : EIATTR_REGCOUNT
	.align		4
.L_18:
        /*0030*/ 	.byte	0x04, 0x2f
        /*0032*/ 	.short	(.L_20 - .L_19)
	.align		4
.L_19:
        /*0034*/ 	.word	index@(_ZN7cutlass13device_kernelIN5flash32FlashAttnBwdPostprocessConvertdQIN4cute5tupleIJNS3_1CILi64EEENS5_ILi128EEEEEENS_6half_tEfNS_4arch4Sm80ELi256ENS3_8TiledMMAINS3_8MMA_AtomIJNS3_28SM80_16x8x16_F32F16F16F32_TNEEEENS3_6LayoutINS4_IJNS5_ILi2EEENS5_ILi4EEENS5_ILi1EEEEEENS4_IJSJ_SH_NS5_ILi0EEEEEEEENS4_IJNS5_ILi32EEES6_NS5_ILi16EEEEEEEELb0EEEEEvNT_6ParamsE)
        /*0038*/ 	.word	0x00000037


	//----- nvinfo : EIATTR_FRAME_SIZE
	.align		4
.L_20:
        /*003c*/ 	.byte	0x04, 0x11
        /*003e*/ 	.short	(.L_22 - .L_21)
	.align		4
.L_21:
        /*0040*/ 	.word	index@(_ZN7cutlass13device_kernelIN5flash32FlashAttnBwdPostprocessConvertdQIN4cute5tupleIJNS3_1CILi64EEENS5_ILi128EEEEEENS_6half_tEfNS_4arch4Sm80ELi256ENS3_8TiledMMAINS3_8MMA_AtomIJNS3_28SM80_16x8x16_F32F16F16F32_TNEEEENS3_6LayoutINS4_IJNS5_ILi2EEENS5_ILi4EEENS5_ILi1EEEEEENS4_IJSJ_SH_NS5_ILi0EEEEEEEENS4_IJNS5_ILi32EEES6_NS5_ILi16EEEEEEEELb0EEEEEvNT_6ParamsE)
        /*0044*/ 	.word	0x00000000


	//----- nvinfo : EIATTR_REGCOUNT
	.align		4
.L_22:
        /*0048*/ 	.byte	0x04, 0x2f
        /*004a*/ 	.short	(.L_24 - .L_23)
	.align		4
.L_23:
        /*004c*/ 	.word	index@(_ZN7cutlass13device_kernelIN5flash32FlashAttnBwdPostprocessConvertdQIN4cute5tupleIJNS3_1CILi128EEES6_EEENS_6half_tEfNS_4arch4Sm80ELi256ENS3_8TiledMMAINS3_8MMA_AtomIJNS3_28SM80_16x8x16_F32F16F16F32_TNEEEENS3_6LayoutINS4_IJNS5_ILi2EEENS5_ILi4EEENS5_ILi1EEEEEENS4_IJSI_SG_NS5_ILi0EEEEEEEENS4_IJNS5_ILi32EEENS5_ILi64EEENS5_ILi16EEEEEEEELb0EEEEEvNT_6ParamsE)
        /*0050*/ 	.word	0x00000058


	//----- nvinfo : EIATTR_FRAME_SIZE
	.align		4
.L_24:
        /*0054*/ 	.byte	0x04, 0x11
        /*0056*/ 	.short	(.L_26 - .L_25)
	.align		4
.L_25:
        /*0058*/ 	.word	index@(_ZN7cutlass13device_kernelIN5flash32FlashAttnBwdPostprocessConvertdQIN4cute5tupleIJNS3_1CILi128EEES6_EEENS_6half_tEfNS_4arch4Sm80ELi256ENS3_8TiledMMAINS3_8MMA_AtomIJNS3_28SM80_16x8x16_F32F16F16F32_TNEEEENS3_6LayoutINS4_IJNS5_ILi2EEENS5_ILi4EEENS5_ILi1EEEEEENS4_IJSI_SG_NS5_ILi0EEEEEEEENS4_IJNS5_ILi32EEENS5_ILi64EEENS5_ILi16EEEEEEEELb0EEEEEvNT_6ParamsE)
        /*005c*/ 	.word	0x00000000


	//----- nvinfo : EIATTR_REGCOUNT
	.align		4
.L_26:
        /*0060*/ 	.byte	0x04, 0x2f
        /*0062*/ 	.short	(.L_28 - .L_27)
	.align		4
.L_27:
        /*0064*/ 	.word	index@(_ZN7cutlass13device_kernelIN5flash19enable_sm80_to_sm89INS1_16FlashAttnBwdSm80INS1_25CollectiveMainloopBwdSm80ILi2ELi2EN4cute5tupleIJNS5_1CILi64EEENS7_ILi128EEES9_EEENS_6half_tEfNS_4arch4Sm80ELb1ELb0ELb1ELb1ELb0ELb0ELb0ELb0ELi2ELi2ELi2ELi2ELb0EEENS1_24CollectiveEpilogueBwdGQAISA_fSD_Li256ELb1ELb0EEENS1_25SingleTileBwdLPTSchedulerILb1ELi128ELb0EEEEEEEEEvNT_6ParamsE)
        /*0068*/ 	.word	0x00000004


	//----- nvinfo : EIATTR_FRAME_SIZE
	.align		4
.L_28:
        /*006c*/ 	.byte	0x04, 0x11
        /*006e*/ 	.short	(.L_30 - .L_29)
	.align		4
.L_29:
        /*0070*/ 	.word	index@(_ZN7cutlass13device_kernelIN5flash19enable_sm80_to_sm89INS1_16FlashAttnBwdSm80INS1_25CollectiveMainloopBwdSm80ILi2ELi2EN4cute5tupleIJNS5_1CILi64EEENS7_ILi128EEES9_EEENS_6half_tEfNS_4arch4Sm80ELb1ELb0ELb1ELb1ELb0ELb0ELb0ELb0ELi2ELi2ELi2ELi2ELb0EEENS1_24CollectiveEpilogueBwdGQAISA_fSD_Li256ELb1ELb0EEENS1_25SingleTileBwdLPTSchedulerILb1ELi128ELb0EEEEEEEEEvNT_6ParamsE)
        /*0074*/ 	.word	0x00000000


	//----- nvinfo : EIATTR_REGCOUNT
	.align		4
.L_30:
        /*0078*/ 	.byte	0x04, 0x2f
        /*007a*/ 	.short	(.L_32 - .L_31)
	.align		4
.L_31:
        /*007c*/ 	.word	index@(_ZN7cutlass13device_kernelIN5flash19enable_sm80_to_sm89INS1_16FlashAttnBwdSm80INS1_25CollectiveMainloopBwdSm80ILi2ELi2EN4cute5tupleIJNS5_1CILi64EEENS7_ILi128EEES9_EEENS_6half_tEfNS_4arch4Sm80ELb1ELb0ELb1ELb1ELb1ELb0ELb0ELb0ELi2ELi2ELi2ELi2ELb0EEENS1_21CollectiveEpilogueBwdISA_SB_SD_Li256ELb1ELb0ELi4EEENS1_25SingleTileBwdLPTSchedulerILb1ELi128ELb1EEEEEEEEEvNT_6ParamsE)
        /*0080*/ 	.word	0x00000004


	//----- nvinfo : EIATTR_FRAME_SIZE
	.align		4
.L_32:
        /*0084*/ 	.byte	0x04, 0x11
        /*0086*/ 	.short	(.L_34 - .L_33)
	.align		4
.L_33:
        /*0088*/ 	.word	index@(_ZN7cutlass13device_kernelIN5flash19enable_sm80_to_sm89INS1_16FlashAttnBwdSm80INS1_25CollectiveMainloopBwdSm80ILi2ELi2EN4cute5tupleIJNS5_1CILi64EEENS7_ILi128EEES9_EEENS_6half_tEfNS_4arch4Sm80ELb1ELb0ELb1ELb1ELb1ELb0ELb0ELb0ELi2ELi2ELi2ELi2ELb0EEENS1_21CollectiveEpilogueBwdISA_SB_SD_Li256ELb1ELb0ELi4EEENS1_25SingleTileBwdLPTSchedulerILb1ELi128ELb1EEEEEEEEEvNT_6ParamsE)
        /*008c*/ 	.word	0x00000000


	//----- nvinfo : EIATTR_REGCOUNT
	.align		4
.L_34:
        /*0090*/ 	.byte	0x04, 0x2f
        /*0092*/ 	.short	(.L_36 - .L_35)
	.align		4
.L_35:
        /*0094*/ 	.word	index@(_ZN7cutlass13device_kernelIN5flash19enable_sm80_to_sm89INS1_16FlashAttnBwdSm80INS1_25CollectiveMainloopBwdSm80ILi2ELi2EN4cute5tupleIJNS5_1CILi64EEENS7_ILi128EEES9_EEENS_6half_tEfNS_4arch4Sm80ELb1ELb0ELb1ELb1ELb0ELb0ELb0ELb0ELi2ELi2ELi2ELi2ELb0EEENS1_21CollectiveEpilogueBwdISA_SB_SD_Li256ELb1ELb0ELi4EEENS1_25SingleTileBwdLPTSchedulerILb1ELi128ELb0EEEEEEEEEvNT_6ParamsE)
        /*0098*/ 	.word	0x00000004


	//----- nvinfo : EIATTR_FRAME_SIZE
	.align		4
.L_36:
        /*009c*/ 	.byte	0x04, 0x11
        /*009e*/ 	.short	(.L_38 - .L_37)
	.align		4
.L_37:
        /*00a0*/ 	.word	index@(_ZN7cutlass13device_kernelIN5flash19enable_sm80_to_sm89INS1_16FlashAttnBwdSm80INS1_25CollectiveMainloopBwdSm80ILi2ELi2EN4cute5tupleIJNS5_1CILi64EEENS7_ILi128EEES9_EEENS_6half_tEfNS_4arch4Sm80ELb1ELb0ELb1ELb1ELb0ELb0ELb0ELb0ELi2ELi2ELi2ELi2ELb0EEENS1_21CollectiveEpilogueBwdISA_SB_SD_Li256ELb1ELb0ELi4EEENS1_25SingleTileBwdLPTSchedulerILb1ELi128ELb0EEEEEEEEEvNT_6ParamsE)
        /*00a4*/ 	.word	0x00000000


	//----- nvinfo : EIATTR_REGCOUNT
	.align		4
.L_38:
        /*00a8*/ 	.byte	0x04, 0x2f
        /*00aa*/ 	.short	(.L_40 - .L_39)
	.align		4
.L_39:
        /*00ac*/ 	.word	index@(_ZN7cutlass13device_kernelIN5flash22FlashAttnBwdPreprocessIN4cute5tupleIJNS3_1CILi64EEENS5_ILi128EEEEEENS_6half_tEfNS_4arch4Sm80ELb1ELb0EEEEEvNT_6ParamsE)
        /*00b0*/ 	.word	0x00000040


	//----- nvinfo : EIATTR_FRAME_SIZE
	.align		4
.L_40:
        /*00b4*/ 	.byte	0x04, 0x11
        /*00b6*/ 	.short	(.L_42 - .L_41)
	.align		4
.L_41:
        /*00b8*/ 	.word	index@(_ZN7cutlass13device_kernelIN5flash22FlashAttnBwdPreprocessIN4cute5tupleIJNS3_1CILi64EEENS5_ILi128EEEEEENS_6half_tEfNS_4arch4Sm80ELb1ELb0EEEEEvNT_6ParamsE)
        /*00bc*/ 	.word	0x00000000


	//----- nvinfo : EIATTR_REGCOUNT
	.align		4
.L_42:
        /*00c0*/ 	.byte	0x04, 0x2f
        /*00c2*/ 	.short	(.L_44 - .L_43)
	.align		4
.L_43:
        /*00c4*/ 	.word	index@(_ZN7cutlass13device_kernelIN5flash19enable_sm80_to_sm89INS1_16FlashAttnBwdSm80INS1_25CollectiveMainloopBwdSm80ILi2ELi2EN4cute5tupleIJNS5_1CILi64EEENS7_ILi128EEES9_EEENS_6half_tEfNS_4arch4Sm80ELb1ELb0ELb1ELb0ELb1ELb0ELb0ELb0ELi2ELi2ELi2ELi2ELb0EEENS1_24CollectiveEpilogueBwdGQAISA_fSD_Li256ELb0ELb1EEENS1_25SingleTileBwdLPTSchedulerILb0ELi128ELb1EEEEEEEEEvNT_6ParamsE)
        /*00c8*/ 	.word	0x00000004


	//----- nvinfo : EIATTR_FRAME_SIZE
	.align		4
.L_44:
        /*00cc*/ 	.byte	0x04, 0x11
        /*00ce*/ 	.short	(.L_46 - .L_45)
	.align		4
.L_45:
        /*00d0*/ 	.word	index@(_ZN7cutlass13device_kernelIN5flash19enable_sm80_to_sm89INS1_16FlashAttnBwdSm80INS1_25CollectiveMainloopBwdSm80ILi2ELi2EN4cute5tupleIJNS5_1CILi64EEENS7_ILi128EEES9_EEENS_6half_tEfNS_4arch4Sm80ELb1ELb0ELb1ELb0ELb1ELb0ELb0ELb0ELi2ELi2ELi2ELi2ELb0EEENS1_24CollectiveEpilogueBwdGQAISA_fSD_Li256ELb0ELb1EEENS1_25SingleTileBwdLPTSchedulerILb0ELi128ELb1EEEEEEEEEvNT_6ParamsE)
        /*00d4*/ 	.word	0x00000000


	//----- nvinfo : EIATTR_REGCOUNT
	.align		4
.L_46:
        /*00d8*/ 	.byte	0x04, 0x2f
        /*00da*/ 	.short	(.L_48 - .L_47)
	.align		4
.L_47:
        /*00dc*/ 	.word	index@(_ZN7cutlass13device_kernelIN5flash19enable_sm80_to_sm89INS1_16FlashAttnBwdSm80INS1_25CollectiveMainloopBwdSm80ILi2ELi2EN4cute5tupleIJNS5_1CILi64EEENS7_ILi128EEES9_EEENS_6half_tEfNS_4arch4Sm80ELb1ELb0ELb1ELb0ELb0ELb0ELb0ELb0ELi2ELi2ELi2ELi2ELb0EEENS1_24CollectiveEpilogueBwdGQAISA_fSD_Li256ELb0ELb0EEENS1_25SingleTileBwdLPTSchedulerILb0ELi128ELb0EEEEEEEEEvNT_6ParamsE)
        /*00e0*/ 	.word	0x00000004


	//----- nvinfo : EIATTR_FRAME_SIZE
	.align		4
.L_48:
        /*00e4*/ 	.byte	0x04, 0x11
        /*00e6*/ 	.short	(.L_50 - .L_49)
	.align		4
.L_49:
        /*00e8*/ 	.word	index@(_ZN7cutlass13device_kernelIN5flash19enable_sm80_to_sm89INS1_16FlashAttnBwdSm80INS1_25CollectiveMainloopBwdSm80ILi2ELi2EN4cute5tupleIJNS5_1CILi64EEENS7_ILi128EEES9_EEENS_6half_tEfNS_4arch4Sm80ELb1ELb0ELb1ELb0ELb0ELb0ELb0ELb0ELi2ELi2ELi2ELi2ELb0EEENS1_24CollectiveEpilogueBwdGQAISA_fSD_Li256ELb0ELb0EEENS1_25SingleTileBwdLPTSchedulerILb0ELi128ELb0EEEEEEEEEvNT_6ParamsE)
        /*00ec*/ 	.word	0x00000000


	//----- nvinfo : EIATTR_REGCOUNT
	.align		4
.L_50:
        /*00f0*/ 	.byte	0x04, 0x2f
        /*00f2*/ 	.short	(.L_52 - .L_51)
	.align		4
.L_51:
        /*00f4*/ 	.word	index@(_ZN7cutlass13device_kernelIN5flash19enable_sm80_to_sm89INS1_16FlashAttnBwdSm80INS1_25CollectiveMainloopBwdSm80ILi2ELi2EN4cute5tupleIJNS5_1CILi64EEENS7_ILi128EEES9_EEENS_6half_tEfNS_4arch4Sm80ELb1ELb0ELb1ELb0ELb1ELb0ELb0ELb0ELi2ELi2ELi2ELi2ELb0EEENS1_21CollectiveEpilogueBwdISA_SB_SD_Li256ELb0ELb0ELi4EEENS1_25SingleTileBwdLPTSchedulerILb0ELi128ELb1EEEEEEEEEvNT_6ParamsE)
        /*00f8*/ 	.word	0x00000004


	//----- nvinfo : EIATTR_FRAME_SIZE
	.align		4
.L_52:
        /*00fc*/ 	.byte	0x04, 0x11
        /*00fe*/ 	.short	(.L_54 - .L_53)
	.align		4
.L_53:
        /*0100*/ 	.word	index@(_ZN7cutlass13device_kernelIN5flash19enable_sm80_to_sm89INS1_16FlashAttnBwdSm80INS1_25CollectiveMainloopBwdSm80ILi2ELi2EN4cute5tupleIJNS5_1CILi64EEENS7_ILi128EEES9_EEENS_6half_tEfNS_4arch4Sm80ELb1ELb0ELb1ELb0ELb1ELb0ELb0ELb0ELi2ELi2ELi2ELi2ELb0EEENS1_21CollectiveEpilogueBwdISA_SB_SD_Li256ELb0ELb0ELi4EEENS1_25SingleTileBwdLPTSchedulerILb0ELi128ELb1EEEEEEEEEvNT_6ParamsE)
        /*0104*/ 	.word	0x00000000


	//----- nvinfo : EIATTR_REGCOUNT
	.align		4
.L_54:
        /*0108*/ 	.byte	0x04, 0x2f
        /*010a*/ 	.short	(.L_56 - .L_55)
	.align		4
.L_55:
        /*010c*/ 	.word	index@(_ZN7cutlass13device_kernelIN5flash19enable_sm80_to_sm89INS1_16FlashAttnBwdSm80INS1_25CollectiveMainloopBwdSm80ILi2ELi2EN4cute5tupleIJNS5_1CILi64EEENS7_ILi128EEES9_EEENS_6half_tEfNS_4arch4Sm80ELb1ELb0ELb1ELb0ELb0ELb0ELb0ELb0ELi2ELi2ELi2ELi2ELb0EEENS1_21CollectiveEpilogueBwdISA_SB_SD_Li256ELb0ELb0ELi4EEENS1_25SingleTileBwdLPTSchedulerILb0ELi128ELb0EEEEEEEEEvNT_6ParamsE)
        /*0110*/ 	.word	0x00000004


	//----- nvinfo : EIATTR_FRAME_SIZE
	.align		4
.L_56:
        /*0114*/ 	.byte	0x04, 0x11
        /*0116*/ 	.short	(.L_58 - .L_57)
	.align		4
.L_57:
        /*0118*/ 	.word	index@(_ZN7cutlass13device_kernelIN5flash19enable_sm80_to_sm89INS1_16FlashAttnBwdSm80INS1_25CollectiveMainloopBwdSm80ILi2ELi2EN4cute5tupleIJNS5_1CILi64EEENS7_ILi128EEES9_EEENS_6half_tEfNS_4arch4Sm80ELb1ELb0ELb1ELb0ELb0ELb0ELb0ELb0ELi2ELi2ELi2ELi2ELb0EEENS1_21CollectiveEpilogueBwdISA_SB_SD_Li256ELb0ELb0ELi4EEENS1_25SingleTileBwdLPTSchedulerILb0ELi128ELb0EEEEEEEEEvNT_6ParamsE)
        /*011c*/ 	.word	0x00000000


	//----- nvinfo : EIATTR_REGCOUNT
	.align		4
.L_58:
        /*0120*/ 	.byte	0x04, 0x2f
        /*0122*/ 	.short	(.L_60 - .L_59)
	.align		4
.L_59:
        /*0124*/ 	.word	index@(_ZN7cutlass13device_kernelIN5flash19enable_sm80_to_sm89INS1_16FlashAttnBwdSm80INS1_25CollectiveMainloopBwdSm80ILi2ELi2EN4cute5tupleIJNS5_1CILi64EEENS7_ILi128EEES9_EEENS_6half_tEfNS_4arch4Sm80ELb0ELb1ELb1ELb1ELb1ELb0ELb0ELb0ELi2ELi2ELi2ELi2ELb0EEENS1_24CollectiveEpilogueBwdGQAISA_fSD_Li256ELb1ELb1EEENS1_19SingleTileSchedulerILb1ELb0ELb0ELi128EEEEEEEEEvNT_6ParamsE)
        /*0128*/ 	.word	0x00000004


	//----- nvinfo : EIATTR_FRAME_SIZE
	.align		4
.L_60:
        /*012c*/ 	.byte	0x04, 0x11
        /*012e*/ 	.short	(.L_62 - .L_61)
	.align		4
.L_61:
        /*0130*/ 	.word	index@(_ZN7cutlass13device_kernelIN5flash19enable_sm80_to_sm89INS1_16FlashAttnBwdSm80INS1_25CollectiveMainloopBwdSm80ILi2ELi2EN4cute5tupleIJNS5_1CILi64EEENS7_ILi128EEES9_EEENS_6half_tEfNS_4arch4Sm80ELb0ELb1ELb1ELb1ELb1ELb0ELb0ELb0ELi2ELi2ELi2ELi2ELb0EEENS1_24CollectiveEpilogueBwdGQAISA_fSD_Li256ELb1ELb1EEENS1_19SingleTileSchedulerILb1ELb0ELb0ELi128EEEEEEEEEvNT_6ParamsE)
        /*0134*/ 	.word	0x00000000


	//----- nvinfo : EIATTR_REGCOUNT
	.align		4
.L_62:
        /*0138*/ 	.byte	0x04, 0x2f
        /*013a*/ 	.short	(.L_64 - .L_63)
	.align		4
.L_63:
        /*013c*/ 	.word	index@(_ZN7cutlass13device_kernelIN5flash19enable_sm80_to_sm89INS1_16FlashAttnBwdSm80INS1_25CollectiveMainloopBwdSm80ILi2ELi2EN4cute5tupleIJNS5_1CILi64EEENS7_ILi128EEES9_EEENS_6half_tEfNS_4arch4Sm80ELb0ELb1ELb1ELb1ELb0ELb0ELb0ELb0ELi2ELi2ELi2ELi2ELb0EEENS1_24CollectiveEpilogueBwdGQAISA_fSD_Li256ELb1ELb0EEENS1_19SingleTileSchedulerILb1ELb0ELb0ELi128EEEEEEEEEvNT_6ParamsE)
        /*0140*/ 	.word	0x00000004


	//----- nvinfo : EIATTR_FRAME_SIZE
	.align		4
.L_64:
        /*0144*/ 	.byte	0x04, 0x11
        /*0146*/ 	.short	(.L_66 - .L_65)
	.align		4
.L_65:
        /*0148*/ 	.word	index@(_ZN7cutlass13device_kernelIN5flash19enable_sm80_to_sm89INS1_16FlashAttnBwdSm80INS1_25CollectiveMainloopBwdSm80ILi2ELi2EN4cute5tupleIJNS5_1CILi64EEENS7_ILi128EEES9_EEENS_6half_tEfNS_4arch4Sm80ELb0ELb1ELb1ELb1ELb0ELb0ELb0ELb0ELi2ELi2ELi2ELi2ELb0EEENS1_24CollectiveEpilogueBwdGQAISA_fSD_Li256ELb1ELb0EEENS1_19SingleTileSchedulerILb1ELb0ELb0ELi128EEEEEEEEEvNT_6ParamsE)
        /*014c*/ 	.word	0x00000000


	//----- nvinfo : EIATTR_REGCOUNT
	.align		4
.L_66:
        /*0150*/ 	.byte	0x04, 0x2f
        /*0152*/ 	.short	(.L_68 - .L_67)
	.align		4
.L_67:
        /*0154*/ 	.word	index@(_ZN7cutlass13device_kernelIN5flash19enable_sm80_to_sm89INS1_16FlashAttnBwdSm80INS1_25CollectiveMainloopBwdSm80ILi2ELi2EN4cute5tupleIJNS5_1CILi64EEENS7_ILi128EEES9_EEENS_6half_tEfNS_4arch4Sm80ELb0ELb1ELb1ELb1ELb1ELb0ELb0ELb0ELi2ELi2ELi2ELi2ELb0EEENS1_21CollectiveEpilogueBwdISA_SB_SD_Li256ELb1ELb0ELi4EEENS1_19SingleTileSchedulerILb1ELb0ELb0ELi128EEEEEEEEEvNT_6ParamsE)
        /*0158*/ 	.word	0x00000004


	//----- nvinfo : EIATTR_FRAME_SIZE
	.align		4
.L_68:
        /*015c*/ 	.byte	0x04, 0x11
        /*015e*/ 	.short	(.L_70 - .L_69)
	.align		4
.L_69:
        /*0160*/ 	.word	index@(_ZN7cutlass13device_kernelIN5flash19enable_sm80_to_sm89INS1_16FlashAttnBwdSm80INS1_25CollectiveMainloopBwdSm80ILi2ELi2EN4cute5tupleIJNS5_1CILi64EEENS7_ILi128EEES9_EEENS_6half_tEfNS_4arch4Sm80ELb0ELb1ELb1ELb1ELb1ELb0ELb0ELb0ELi2ELi2ELi2ELi2ELb0EEENS1_21CollectiveEpilogueBwdISA_SB_SD_Li256ELb1ELb0ELi4EEENS1_19SingleTileSchedulerILb1ELb0ELb0ELi128EEEEEEEEEvNT_6ParamsE)
        /*0164*/ 	.word	0x00000000


	//----- nvinfo : EIATTR_REGCOUNT
	.align		4
.L_70:
        /*0168*/ 	.byte	0x04, 0x2f
        /*016a*/ 	.short	(.L_72 - .L_71)
	.align		4
.L_71:
        /*016c*/ 	.word	index@(_ZN7cutlass13device_kernelIN5flash19enable_sm80_to_sm89INS1_16FlashAttnBwdSm80INS1_25CollectiveMainloopBwdSm80ILi2ELi2EN4cute5tupleIJNS5_1CILi64EEENS7_ILi128EEES9_EEENS_6half_tEfNS_4arch4Sm80ELb0ELb1ELb1ELb1ELb0ELb0ELb0ELb0ELi2ELi2ELi2ELi2ELb0EEENS1_21CollectiveEpilogueBwdISA_SB_SD_Li256ELb1ELb0ELi4EEENS1_19SingleTileSchedulerILb1ELb0ELb0ELi128EEEEEEEEEvNT_6ParamsE)
        /*0170*/ 	.word	0x00000004


	//----- nvinfo : EIATTR_FRAME_SIZE
	.align		4
.L_72:
        /*0174*/ 	.byte	0x04, 0x11
        /*0176*/ 	.short	(.L_74 - .L_73)
	.align		4
.L_73:
        /*0178*/ 	.word	index@(_ZN7cutlass13device_kernelIN5flash19enable_sm80_to_sm89INS1_16FlashAttnBwdSm80INS1_25CollectiveMainloopBwdSm80ILi2ELi2EN4cute5tupleIJNS5_1CILi64EEENS7_ILi128EEES9_EEENS_6half_tEfNS_4arch4Sm80ELb0ELb1ELb1ELb1ELb0ELb0ELb0ELb0ELi2ELi2ELi2ELi2ELb0EEENS1_21CollectiveEpilogueBwdISA_SB_SD_Li256ELb1ELb0ELi4EEENS1_19SingleTileSchedulerILb1ELb0ELb0ELi128EEEEEEEEEvNT_6ParamsE)
        /*017c*/ 	.word	0x00000000


	//----- nvinfo : EIATTR_REGCOUNT
	.align		4
.L_74:
        /*0180*/ 	.byte	0x04, 0x2f
        /*0182*/ 	.short	(.L_76 - .L_75)
	.align		4
.L_75:
        /*0184*/ 	.word	index@(_ZN7cutlass13device_kernelIN5flash19enable_sm80_to_sm89INS1_16FlashAttnBwdSm80INS1_25CollectiveMainloopBwdSm80ILi2ELi2EN4cute5tupleIJNS5_1CILi64EEENS7_ILi128EEES9_EEENS_6half_tEfNS_4arch4Sm80ELb0ELb1ELb1ELb0ELb1ELb0ELb0ELb0ELi2ELi2ELi2ELi2ELb0EEENS1_24CollectiveEpilogueBwdGQAISA_fSD_Li256ELb0ELb1EEENS1_19SingleTileSchedulerILb0ELb0ELb0ELi128EEEEEEEEEvNT_6ParamsE)
        /*0188*/ 	.word	0x00000004


	//----- nvinfo : EIATTR_FRAME_SIZE
	.align		4
.L_76:
        /*018c*/ 	.byte	0x04, 0x11
        /*018e*/ 	.short	(.L_78 - .L_77)
	.align		4
.L_77:
        /*0190*/ 	.word	index@(_ZN7cutlass13device_kernelIN5flash19enable_sm80_to_sm89INS1_16FlashAttnBwdSm80INS1_25CollectiveMainloopBwdSm80ILi2ELi2EN4cute5tupleIJNS5_1CILi64EEENS7_ILi128EEES9_EEENS_6half_tEfNS_4arch4Sm80ELb0ELb1ELb1ELb0ELb1ELb0ELb0ELb0ELi2ELi2ELi2ELi2ELb0EEENS1_24CollectiveEpilogueBwdGQAISA_fSD_Li256ELb0ELb1EEENS1_19SingleTileSchedulerILb0ELb0ELb0ELi128EEEEEEEEEvNT_6ParamsE)
        /*0194*/ 	.word	0x00000000


	//----- nvinfo : EIATTR_REGCOUNT
	.align		4
.L_78:
        /*0198*/ 	.byte	0x04, 0x2f
        /*019a*/ 	.short	(.L_80 - .L_79)
	.align		4
.L_79:
        /*019c*/ 	.word	index@(_ZN7cutlass13device_kernelIN5flash19enable_sm80_to_sm89INS1_16FlashAttnBwdSm80INS1_25CollectiveMainloopBwdSm80ILi2ELi2EN4cute5tupleIJNS5_1CILi64EEENS7_ILi128EEES9_EEENS_6half_tEfNS_4arch4Sm80ELb0ELb1ELb1ELb0ELb0ELb0ELb0ELb0ELi2ELi2ELi2ELi2ELb0EEENS1_24CollectiveEpilogueBwdGQAISA_fSD_Li256ELb0ELb0EEENS1_19SingleTileSchedulerILb0ELb0ELb0ELi128EEEEEEEEEvNT_6ParamsE)
        /*01a0*/ 	.word	0x00000004


	//----- nvinfo : EIATTR_FRAME_SIZE
	.align		4
.L_80:
        /*01a4*/ 	.byte	0x04, 0x11
        /*01a6*/ 	.short	(.L_82 - .L_81)
	.align		4
.L_81:
        /*01a8*/ 	.word	index@(_ZN7cutlass13device_kernelIN5flash19enable_sm80_to_sm89INS1_16FlashAttnBwdSm80INS1_25CollectiveMainloopBwdSm80ILi2ELi2EN4cute5tupleIJNS5_1CILi64EEENS7_ILi128EEES9_EEENS_6half_tEfNS_4arch4Sm80ELb0ELb1ELb1ELb0ELb0ELb0ELb0ELb0ELi2ELi2ELi2ELi2ELb0EEENS1_24CollectiveEpilogueBwdGQAISA_fSD_Li256ELb0ELb0EEENS1_19SingleTileSchedulerILb0ELb0ELb0ELi128EEEEEEEEEvNT_6ParamsE)
        /*01ac*/ 	.word	0x00000000


	//----- nvinfo : EIATTR_REGCOUNT
	.align		4
.L_82:
        /*01b0*/ 	.byte	0x04, 0x2f
        /*01b2*/ 	.short	(.L_84 - .L_83)
	.align		4
.L_83:
        /*01b4*/ 	.word	index@(_ZN7cutlass13device_kernelIN5flash19enable_sm80_to_sm89INS1_16FlashAttnBwdSm80INS1_25CollectiveMainloopBwdSm80ILi2ELi2EN4cute5tupleIJNS5_1CILi64EEENS7_ILi128EEES9_EEENS_6half_tEfNS_4arch4Sm80ELb0ELb1ELb1ELb0ELb1ELb0ELb0ELb0ELi2ELi2ELi2ELi2ELb0EEENS1_21CollectiveEpilogueBwdISA_SB_SD_Li256ELb0ELb0ELi4EEENS1_19SingleTileSchedulerILb0ELb0ELb0ELi128EEEEEEEEEvNT_6ParamsE)
        /*01b8*/ 	.word	0x00000004


	//----- nvinfo : EIATTR_FRAME_SIZE
	.align		4
.L_84:
        /*01bc*/ 	.byte	0x04, 0x11
        /*01be*/ 	.short	(.L_86 - .L_85)
	.align		4
.L_85:
        /*01c0*/ 	.word	index@(_ZN7cutlass13device_kernelIN5flash19enable_sm80_to_sm89INS1_16FlashAttnBwdSm80INS1_25CollectiveMainloopBwdSm80ILi2ELi2EN4cute5tupleIJNS5_1CILi64EEENS7_ILi128EEES9_EEENS_6half_tEfNS_4arch4Sm80ELb0ELb1ELb1ELb0ELb1ELb0ELb0ELb0ELi2ELi2ELi2ELi2ELb0EEENS1_21CollectiveEpilogueBwdISA_SB_SD_Li256ELb0ELb0ELi4EEENS1_19SingleTileSchedulerILb0ELb0ELb0ELi128EEEEEEEEEvNT_6ParamsE)
        /*01c4*/ 	.word	0x00000000


	//----- nvinfo : EIATTR_REGCOUNT
	.align		4
.L_86:
        /*01c8*/ 	.byte	0x04, 0x2f
        /*01ca*/ 	.short	(.L_88 - .L_87)
	.align		4
.L_87:
        /*01cc*/ 	.word	index@(_ZN7cutlass13device_kernelIN5flash19enable_sm80_to_sm89INS1_16FlashAttnBwdSm80INS1_25CollectiveMainloopBwdSm80ILi2ELi2EN4cute5tupleIJNS5_1CILi64EEENS7_ILi128EEES9_EEENS_6half_tEfNS_4arch4Sm80ELb0ELb1ELb1ELb0ELb0ELb0ELb0ELb0ELi2ELi2ELi2ELi2ELb0EEENS1_21CollectiveEpilogueBwdISA_SB_SD_Li256ELb0ELb0ELi4EEENS1_19SingleTileSchedulerILb0ELb0ELb0ELi128EEEEEEEEEvNT_6ParamsE)
        /*01d0*/ 	.word	0x00000004


	//----- nvinfo : EIATTR_FRAME_SIZE
	.align		4
.L_88:
        /*01d4*/ 	.byte	0x04, 0x11
        /*01d6*/ 	.short	(.L_90 - .L_89)
	.align		4
.L_89:
        /*01d8*/ 	.word	index@(_ZN7cutlass13device_kernelIN5flash19enable_sm80_to_sm89INS1_16FlashAttnBwdSm80INS1_25CollectiveMainloopBwdSm80ILi2ELi2EN4cute5tupleIJNS5_1CILi64EEENS7_ILi128EEES9_EEENS_6half_tEfNS_4arch4Sm80ELb0ELb1ELb1ELb0ELb0ELb0ELb0ELb0ELi2ELi2ELi2ELi2ELb0EEENS1_21CollectiveEpilogueBwdISA_SB_SD_Li256ELb0ELb0ELi4EEENS1_19SingleTileSchedulerILb0ELb0ELb0ELi128EEEEEEEEEvNT_6ParamsE)
        /*01dc*/ 	.word	0x00000000


	//----- nvinfo : EIATTR_REGCOUNT
	.align		4
.L_90:
        /*01e0*/ 	.byte	0x04, 0x2f
        /*01e2*/ 	.short	(.L_92 - .L_91)
	.align		4
.L_91:
        /*01e4*/ 	.word	index@(_ZN7cutlass13device_kernelIN5flash19enable_sm80_to_sm89INS1_16FlashAttnBwdSm80INS1_25CollectiveMainloopBwdSm80ILi2ELi2EN4cute5tupleIJNS5_1CILi64EEENS7_ILi128EEES9_EEENS_6half_tEfNS_4arch4Sm80ELb0ELb0ELb1ELb1ELb1ELb0ELb0ELb0ELi2ELi2ELi2ELi2ELb0EEENS1_24CollectiveEpilogueBwdGQAISA_fSD_Li256ELb1ELb1EEENS1_19SingleTileSchedulerILb1ELb0ELb0ELi128EEEEEEEEEvNT_6ParamsE)
        /*01e8*/ 	.word	0x00000004


	//----- nvinfo : EIATTR_FRAME_SIZE
	.align		4
.L_92:
        /*01ec*/ 	.byte	0x04, 0x11
        /*01ee*/ 	.short	(.L_94 - .L_93)
	.align		4
.L_93:
        /*01f0*/ 	.word	index@(_ZN7cutlass13device_kernelIN5flash19enable_sm80_to_sm89INS1_16FlashAttnBwdSm80INS1_25CollectiveMainloopBwdSm80ILi2ELi2EN4cute5tupleIJNS5_1CILi64EEENS7_ILi128EEES9_EEENS_6half_tEfNS_4arch4Sm80ELb0ELb0ELb1ELb1ELb1ELb0ELb0ELb0ELi2ELi2ELi2ELi2ELb0EEENS1_24CollectiveEpilogueBwdGQAISA_fSD_Li256ELb1ELb1EEENS1_19SingleTileSchedulerILb1ELb0ELb0ELi128EEEEEEEEEvNT_6ParamsE)
        /*01f4*/ 	.word	0x00000000


	//----- nvinfo : EIATTR_REGCOUNT
	.align		4
.L_94:
        /*01f8*/ 	.byte	0x04, 0x2f
        /*01fa*/ 	.short	(.L_96 - .L_95)
	.align		4
.L_95:
        /*01fc*/ 	.word	index@(_ZN7cutlass13device_kernelIN5flash19enable_sm80_to_sm89INS1_16FlashAttnBwdSm80INS1_25CollectiveMainloopBwdSm80ILi2ELi2EN4cute5tupleIJNS5_1CILi64EEENS7_ILi128EEES9_EEENS_6half_tEfNS_4arch4Sm80ELb0ELb0ELb1ELb1ELb0ELb0ELb0ELb0ELi2ELi2ELi2ELi2ELb0EEENS1_24CollectiveEpilogueBwdGQAISA_fSD_Li256ELb1ELb0EEENS1_19SingleTileSchedulerILb1ELb0ELb0ELi128EEEEEEEEEvNT_6ParamsE)
        /*0200*/ 	.word	0x00000004


	//----- nvinfo : EIATTR_FRAME_SIZE
	.align		4
.L_96:
        /*0204*/ 	.byte	0x04, 0x11
        /*0206*/ 	.short	(.L_98 - .L_97)
	.align		4
.L_97:
        /*0208*/ 	.word	index@(_ZN7cutlass13device_kernelIN5flash19enable_sm80_to_sm89INS1_16FlashAttnBwdSm80INS1_25CollectiveMainloopBwdSm80ILi2ELi2EN4cute5tupleIJNS5_1CILi64EEENS7_ILi128EEES9_EEENS_6half_tEfNS_4arch4Sm80ELb0ELb0ELb1ELb1ELb0ELb0ELb0ELb0ELi2ELi2ELi2ELi2ELb0EEENS1_24CollectiveEpilogueBwdGQAISA_fSD_Li256ELb1ELb0EEENS1_19SingleTileSchedulerILb1ELb0ELb0ELi128EEEEEEEEEvNT_6ParamsE)
        /*020c*/ 	.word	0x00000000


	//----- nvinfo : EIATTR_REGCOUNT
	.align		4
.L_98:
        /*0210*/ 	.byte	0x04, 0x2f
        /*0212*/ 	.short	(.L_100 - .L_99)
	.align		4
.L_99:
        /*0214*/ 	.word	index@(_ZN7cutlass13device_kernelIN5flash19enable_sm80_to_sm89INS1_16FlashAttnBwdSm80INS1_25CollectiveMainloopBwdSm80ILi2ELi2EN4cute5tupleIJNS5_1CILi64EEENS7_ILi128EEES9_EEENS_6half_tEfNS_4arch4Sm80ELb0ELb0ELb1ELb1ELb1ELb0ELb0ELb0ELi2ELi2ELi2ELi2ELb0EEENS1_21CollectiveEpilogueBwdISA_SB_SD_Li256ELb1ELb0ELi4EEENS1_19SingleTileSchedulerILb1ELb0ELb0ELi128EEEEEEEEEvNT_6ParamsE)
        /*0218*/ 	.word	0x00000004


	//----- nvinfo : EIATTR_FRAME_SIZE
	.align		4
.L_100:
        /*021c*/ 	.byte	0x04, 0x11
        /*021e*/ 	.short	(.L_102 - .L_101)
	.align		4
.L_101:
        /*0220*/ 	.word	index@(_ZN7cutlass13device_kernelIN5flash19enable_sm80_to_sm89INS1_16FlashAttnBwdSm80INS1_25CollectiveMainloopBwdSm80ILi2ELi2EN4cute5tupleIJNS5_1CILi64EEENS7_ILi128EEES9_EEENS_6half_tEfNS_4arch4Sm80ELb0ELb0ELb1ELb1ELb1ELb0ELb0ELb0ELi2ELi2ELi2ELi2ELb0EEENS1_21CollectiveEpilogueBwdISA_SB_SD_Li256ELb1ELb0ELi4EEENS1_19SingleTileSchedulerILb1ELb0ELb0ELi128EEEEEEEEEvNT_6ParamsE)
        /*0224*/ 	.word	0x00000000


	//----- nvinfo : EIATTR_REGCOUNT
	.align		4
.L_102:
        /*0228*/ 	.byte	0x04, 0x2f
        /*022a*/ 	.short	(.L_104 - .L_103)
	.align		4
.L_103:
        /*022c*/ 	.word	index@(_ZN7cutlass13device_kernelIN5flash19enable_sm80_to_sm89INS1_16FlashAttnBwdSm80INS1_25CollectiveMainloopBwdSm80ILi2ELi2EN4cute5tupleIJNS5_1CILi64EEENS7_ILi128EEES9_EEENS_6half_tEfNS_4arch4Sm80ELb0ELb0ELb1ELb1ELb0ELb0ELb0ELb0ELi2ELi2ELi2ELi2ELb0EEENS1_21CollectiveEpilogueBwdISA_SB_SD_Li256ELb1ELb0ELi4EEENS1_19SingleTileSchedulerILb1ELb0ELb0ELi128EEEEEEEEEvNT_6ParamsE)
        /*0230*/ 	.word	0x00000004


	//----- nvinfo : EIATTR_FRAME_SIZE
	.align		4
.L_104:
        /*0234*/ 	.byte	0x04, 0x11
        /*0236*/ 	.short	(.L_106 - .L_105)
	.align		4
.L_105:
        /*0238*/ 	.word	index@(_ZN7cutlass13device_kernelIN5flash19enable_sm80_to_sm89INS1_16FlashAttnBwdSm80INS1_25CollectiveMainloopBwdSm80ILi2ELi2EN4cute5tupleIJNS5_1CILi64EEENS7_ILi128EEES9_EEENS_6half_tEfNS_4arch4Sm80ELb0ELb0ELb1ELb1ELb0ELb0ELb0ELb0ELi2ELi2ELi2ELi2ELb0EEENS1_21CollectiveEpilogueBwdISA_SB_SD_Li256ELb1ELb0ELi4EEENS1_19SingleTileSchedulerILb1ELb0ELb0ELi128EEEEEEEEEvNT_6ParamsE)
        /*023c*/ 	.word	0x00000000


	//----- nvinfo : EIATTR_REGCOUNT
	.align		4
.L_106:
        /*0240*/ 	.byte	0x04, 0x2f
        /*0242*/ 	.short	(.L_108 - .L_107)
	.align		4
.L_107:
        /*0244*/ 	.word	index@(_ZN7cutlass13device_kernelIN5flash19enable_sm80_to_sm89INS1_16FlashAttnBwdSm80INS1_25CollectiveMainloopBwdSm80ILi2ELi2EN4cute5tupleIJNS5_1CILi64EEENS7_ILi128EEES9_EEENS_6half_tEfNS_4arch4Sm80ELb0ELb0ELb1ELb0ELb1ELb0ELb0ELb0ELi2ELi2ELi2ELi2ELb0EEENS1_24CollectiveEpilogueBwdGQAISA_fSD_Li256ELb0ELb1EEENS1_19SingleTileSchedulerILb0ELb0ELb0ELi128EEEEEEEEEvNT_6ParamsE)
        /*0248*/ 	.word	0x00000004


	//----- nvinfo : EIATTR_FRAME_SIZE
	.align		4
.L_108:
        /*024c*/ 	.byte	0x04, 0x11
        /*024e*/ 	.short	(.L_110 - .L_109)
	.align		4
.L_109:
        /*0250*/ 	.word	index@(_ZN7cutlass13device_kernelIN5flash19enable_sm80_to_sm89INS1_16FlashAttnBwdSm80INS1_25CollectiveMainloopBwdSm80ILi2ELi2EN4cute5tupleIJNS5_1CILi64EEENS7_ILi128EEES9_EEENS_6half_tEfNS_4arch4Sm80ELb0ELb0ELb1ELb0ELb1ELb0ELb0ELb0ELi2ELi2ELi2ELi2ELb0EEENS1_24CollectiveEpilogueBwdGQAISA_fSD_Li256ELb0ELb1EEENS1_19SingleTileSchedulerILb0ELb0ELb0ELi128EEEEEEEEEvNT_6ParamsE)
        /*0254*/ 	.word	0x00000000


	//----- nvinfo : EIATTR_REGCOUNT
	.align		4
.L_110:
        /*0258*/ 	.byte	0x04, 0x2f
        /*025a*/ 	.short	(.L_112 - .L_111)
	.align		4
.L_111:
        /*025c*/ 	.word	index@(_ZN7cutlass13device_kernelIN5flash19enable_sm80_to_sm89INS1_16FlashAttnBwdSm80INS1_25CollectiveMainloopBwdSm80ILi2ELi2EN4cute5tupleIJNS5_1CILi64EEENS7_ILi128EEES9_EEENS_6half_tEfNS_4arch4Sm80ELb0ELb0ELb1ELb0ELb0ELb0ELb0ELb0ELi2ELi2ELi2ELi2ELb0EEENS1_24CollectiveEpilogueBwdGQAISA_fSD_Li256ELb0ELb0EEENS1_19SingleTileSchedulerILb0ELb0ELb0ELi128EEEEEEEEEvNT_6ParamsE)
        /*0260*/ 	.word	0x00000004


	//----- nvinfo : EIATTR_FRAME_SIZE
	.align		4
.L_112:
        /*0264*/ 	.byte	0x04, 0x11
        /*0266*/ 	.short	(.L_114 - .L_113)
	.align		4
.L_113:
        /*0268*/ 	.word	index@(_ZN7cutlass13device_kernelIN5flash19enable_sm80_to_sm89INS1_16FlashAttnBwdSm80INS1_25CollectiveMainloopBwdSm80ILi2ELi2EN4cute5tupleIJNS5_1CILi64EEENS7_ILi128EEES9_EEENS_6half_tEfNS_4arch4Sm80ELb0ELb0ELb1ELb0ELb0ELb0ELb0ELb0ELi2ELi2ELi2ELi2ELb0EEENS1_24CollectiveEpilogueBwdGQAISA_fSD_Li256ELb0ELb0EEENS1_19SingleTileSchedulerILb0ELb0ELb0ELi128EEEEEEEEEvNT_6ParamsE)
        /*026c*/ 	.word	0x00000000


	//----- nvinfo : EIATTR_REGCOUNT
	.align		4
.L_114:
        /*0270*/ 	.byte	0x04, 0x2f
        /*0272*/ 	.short	(.L_116 - .L_115)
	.align		4
.L_115:
        /*0274*/ 	.word	index@(_ZN7cutlass13device_kernelIN5flash19enable_sm80_to_sm89INS1_16FlashAttnBwdSm80INS1_25CollectiveMainloopBwdSm80ILi2ELi2EN4cute5tupleIJNS5_1CILi64EEENS7_ILi128EEES9_EEENS_6half_tEfNS_4arch4Sm80ELb0ELb0ELb1ELb0ELb1ELb0ELb0ELb0ELi2ELi2ELi2ELi2ELb0EEENS1_21CollectiveEpilogueBwdISA_SB_SD_Li256ELb0ELb0ELi4EEENS1_19SingleTileSchedulerILb0ELb0ELb0ELi128EEEEEEEEEvNT_6ParamsE)
        /*0278*/ 	.word	0x00000004


	//----- nvinfo : EIATTR_FRAME_SIZE
	.align		4
.L_116:
        /*027c*/ 	.byte	0x04, 0x11
        /*027e*/ 	.short	(.L_118 - .L_117)
	.align		4
.L_117:
        /*0280*/ 	.word	index@(_ZN7cutlass13device_kernelIN5flash19enable_sm80_to_sm89INS1_16FlashAttnBwdSm80INS1_25CollectiveMainloopBwdSm80ILi2ELi2EN4cute5tupleIJNS5_1CILi64EEENS7_ILi128EEES9_EEENS_6half_tEfNS_4arch4Sm80ELb0ELb0ELb1ELb0ELb1ELb0ELb0ELb0ELi2ELi2ELi2ELi2ELb0EEENS1_21CollectiveEpilogueBwdISA_SB_SD_Li256ELb0ELb0ELi4EEENS1_19SingleTileSchedulerILb0ELb0ELb0ELi128EEEEEEEEEvNT_6ParamsE)
        /*0284*/ 	.word	0x00000000


	//----- nvinfo : EIATTR_REGCOUNT
	.align		4
.L_118:
        /*0288*/ 	.byte	0x04, 0x2f
        /*028a*/ 	.short	(.L_120 - .L_119)
	.align		4
.L_119:
        /*028c*/ 	.word	index@(_ZN7cutlass13device_kernelIN5flash19enable_sm80_to_sm89INS1_16FlashAttnBwdSm80INS1_25CollectiveMainloopBwdSm80ILi2ELi2EN4cute5tupleIJNS5_1CILi64EEENS7_ILi128EEES9_EEENS_6half_tEfNS_4arch4Sm80ELb0ELb0ELb1ELb0ELb0ELb0ELb0ELb0ELi2ELi2ELi2ELi2ELb0EEENS1_21CollectiveEpilogueBwdISA_SB_SD_Li256ELb0ELb0ELi4EEENS1_19SingleTileSchedulerILb0ELb0ELb0ELi128EEEEEEEEEvNT_6ParamsE)
        /*0290*/ 	.word	0x00000004


	//----- nvinfo : EIATTR_FRAME_SIZE
	.align		4
.L_120:
        /*0294*/ 	.byte	0x04, 0x11
        /*0296*/ 	.short	(.L_122 - .L_121)
	.align		4
.L_121:
        /*0298*/ 	.word	index@(_ZN7cutlass13device_kernelIN5flash19enable_sm80_to_sm89INS1_16FlashAttnBwdSm80INS1_25CollectiveMainloopBwdSm80ILi2ELi2EN4cute5tupleIJNS5_1CILi64EEENS7_ILi128EEES9_EEENS_6half_tEfNS_4arch4Sm80ELb0ELb0ELb1ELb0ELb0ELb0ELb0ELb0ELi2ELi2ELi2ELi2ELb0EEENS1_21CollectiveEpilogueBwdISA_SB_SD_Li256ELb0ELb0ELi4EEENS1_19SingleTileSchedulerILb0ELb0ELb0ELi128EEEEEEEEEvNT_6ParamsE)
        /*029c*/ 	.word	0x00000000


	//----- nvinfo : EIATTR_REGCOUNT
	.align		4
.L_122:
        /*02a0*/ 	.byte	0x04, 0x2f
        /*02a2*/ 	.short	(.L_124 - .L_123)
	.align		4
.L_123:
        /*02a4*/ 	.word	index@(_ZN7cutlass13device_kernelIN5flash19enable_sm80_to_sm89INS1_16FlashAttnBwdSm80INS1_25CollectiveMainloopBwdSm80ILi2ELi1EN4cute5tupleIJNS5_1CILi64EEENS7_ILi96EEENS7_ILi128EEEEEENS_6half_tEfNS_4arch4Sm80ELb1ELb0ELb1ELb1ELb1ELb0ELb0ELb0ELi2ELi2ELi2ELi2ELb1EEENS1_24CollectiveEpilogueBwdGQAISB_fSE_Li256ELb1ELb1EEENS1_25SingleTileBwdLPTSchedulerILb1ELi96ELb1EEEEEEEEEvNT_6ParamsE)
        /*02a8*/ 	.word	0x00000004


	//----- nvinfo : EIATTR_FRAME_SIZE
	.align		4
.L_124:
        /*02ac*/ 	.byte	0x04, 0x11
        /*02ae*/ 	.short	(.L_126 - .L_125)
	.align		4
.L_125:
        /*02b0*/ 	.word	index@(_ZN7cutlass13device_kernelIN5flash19enable_sm80_to_sm89INS1_16FlashAttnBwdSm80INS1_25CollectiveMainloopBwdSm80ILi2ELi1EN4cute5tupleIJNS5_1CILi64EEENS7_ILi96EEENS7_ILi128EEEEEENS_6half_tEfNS_4arch4Sm80ELb1ELb0ELb1ELb1ELb1ELb0ELb0ELb0ELi2ELi2ELi2ELi2ELb1EEENS1_24CollectiveEpilogueBwdGQAISB_fSE_Li256ELb1ELb1EEENS1_25SingleTileBwdLPTSchedulerILb1ELi96ELb1EEEEEEEEEvNT_6ParamsE)
        /*02b4*/ 	.word	0x00000000


	//----- nvinfo : EIATTR_REGCOUNT
	.align		4
.L_126:
        /*02b8*/ 	.byte	0x04, 0x2f
        /*02ba*/ 	.short	(.L_128 - .L_127)
	.align		4
.L_127:
        /*02bc*/ 	.word	index@(_ZN7cutlass13device_kernelIN5flash32FlashAttnBwdPostprocessConvertdQIN4cute5tupleIJNS3_1CILi96EEENS5_ILi128EEEEEENS_6half_tEfNS_4arch4Sm80ELi256ENS3_8TiledMMAINS3_8MMA_AtomIJNS3_28SM80_16x8x16_F32F16F16F32_TNEEEENS3_6LayoutINS4_IJNS5_ILi2EEENS5_ILi4EEENS5_ILi1EEEEEENS4_IJSJ_SH_NS5_ILi0EEEEEEEENS4_IJNS5_ILi32EEENS5_ILi64EEENS5_ILi16EEEEEEEELb0EEEEEvNT_6ParamsE)
        /*02c0*/ 	.word	0x00000048


	//----- nvinfo : EIATTR_FRAME_SIZE
	.align		4
.L_128:
        /*02c4*/ 	.byte	0x04, 0x11
        /*02c6*/ 	.short	(.L_130 - .L_129)
	.align		4
.L_129:
        /*02c8*/ 	.word	index@(_ZN7cutlass13device_kernelIN5flash32FlashAttnBwdPostprocessConvertdQIN4cute5tupleIJNS3_1CILi96EEENS5_ILi128EEEEEENS_6half_tEfNS_4arch4Sm80ELi256ENS3_8TiledMMAINS3_8MMA_AtomIJNS3_28SM80_16x8x16_F32F16F16F32_TNEEEENS3_6LayoutINS4_IJNS5_ILi2EEENS5_ILi4EEENS5_ILi1EEEEEENS4_IJSJ_SH_NS5_ILi0EEEEEEEENS4_IJNS5_ILi32EEENS5_ILi64EEENS5_ILi16EEEEEEEELb0EEEEEvNT_6ParamsE)
        /*02cc*/ 	.word	0x00000000


	//----- nvinfo : EIATTR_REGCOUNT
	.align		4
.L_130:
        /*02d0*/ 	.byte	0x04, 0x2f
        /*02d2*/ 	.short	(.L_132 - .L_131)
	.align		4
.L_131:
        /*02d4*/ 	.word	index@(_ZN7cutlass13device_kernelIN5flash19enable_sm80_to_sm89INS1_16FlashAttnBwdSm80INS1_25CollectiveMainloopBwdSm80ILi2ELi1EN4cute5tupleIJNS5_1CILi64EEENS7_ILi96EEENS7_ILi128EEEEEENS_6half_tEfNS_4arch4Sm80ELb1ELb0ELb1ELb1ELb0ELb0ELb0ELb0ELi2ELi2ELi2ELi2ELb1EEENS1_24CollectiveEpilogueBwdGQAISB_fSE_Li256ELb1ELb0EEENS1_25SingleTileBwdLPTSchedulerILb1ELi96ELb0EEEEEEEEEvNT_6ParamsE)
        /*02d8*/ 	.word	0x00000004


	//----- nvinfo : EIATTR_FRAME_SIZE
	.align		4
.L_132:
        /*02dc*/ 	.byte	0x04, 0x11
        /*02de*/ 	.short	(.L_134 - .L_133)
	.align		4
.L_133:
        /*02e0*/ 	.word	index@(_ZN7cutlass13device_kernelIN5flash19enable_sm80_to_sm89INS1_16FlashAttnBwdSm80INS1_25CollectiveMainloopBwdSm80ILi2ELi1EN4cute5tupleIJNS5_1CILi64EEENS7_ILi96EEENS7_ILi128EEEEEENS_6half_tEfNS_4arch4Sm80ELb1ELb0ELb1ELb1ELb0ELb0ELb0ELb0ELi2ELi2ELi2ELi2ELb1EEENS1_24CollectiveEpilogueBwdGQAISB_fSE_Li256ELb1ELb0EEENS1_25SingleTileBwdLPTSchedulerILb1ELi96ELb0EEEEEEEEEvNT_6ParamsE)
        /*02e4*/ 	.word	0x00000000


	//----- nvinfo : EIATTR_REGCOUNT
	.align		4
.L_134:
        /*02e8*/ 	.byte	0x04, 0x2f
        /*02ea*/ 	.short	(.L_136 - .L_135)
	.align		4
.L_135:
        /*02ec*/ 	.word	index@(_ZN7cutlass13device_kernelIN5flash19enable_sm80_to_sm89INS1_16FlashAttnBwdSm80INS1_25CollectiveMainloopBwdSm80ILi2ELi1EN4cute5tupleIJNS5_1CILi64EEENS7_ILi96EEENS7_ILi128EEEEEENS_6half_tEfNS_4arch4Sm80ELb1ELb0ELb1ELb1ELb1ELb0ELb0ELb0ELi2ELi2ELi2ELi2ELb1EEENS1_21CollectiveEpilogueBwdISB_SC_SE_Li256ELb1ELb0ELi4EEENS1_25SingleTileBwdLPTSchedulerILb1ELi96ELb1EEEEEEEEEvNT_6ParamsE)
        /*02f0*/ 	.word	0x00000004


	//----- nvinfo : EIATTR_FRAME_SIZE
	.align		4
.L_136:
        /*02f4*/ 	.byte	0x04, 0x11
        /*02f6*/ 	.short	(.L_138 - .L_137)
	.align		4
.L_137:
        /*02f8*/ 	.word	index@(_ZN7cutlass13device_kernelIN5flash19enable_sm80_to_sm89INS1_16FlashAttnBwdSm80INS1_25CollectiveMainloopBwdSm80ILi2ELi1EN4cute5tupleIJNS5_1CILi64EEENS7_ILi96EEENS7_ILi128EEEEEENS_6half_tEfNS_4arch4Sm80ELb1ELb0ELb1ELb1ELb1ELb0ELb0ELb0ELi2ELi2ELi2ELi2ELb1EEENS1_21CollectiveEpilogueBwdISB_SC_SE_Li256ELb1ELb0ELi4EEENS1_25SingleTileBwdLPTSchedulerILb1ELi96ELb1EEEEEEEEEvNT_6ParamsE)
        /*02fc*/ 	.word	0x00000000


	//----- nvinfo : EIATTR_REGCOUNT
	.align		4
.L_138:
        /*0300*/ 	.byte	0x04, 0x2f
        /*0302*/ 	.short	(.L_140 - .L_139)
	.align		4
.L_139:
        /*0304*/ 	.word	index@(_ZN7cutlass13device_kernelIN5flash19enable_sm80_to_sm89INS1_16FlashAttnBwdSm80INS1_25CollectiveMainloopBwdSm80ILi2ELi1EN4cute5tupleIJNS5_1CILi64EEENS7_ILi96EEENS7_ILi128EEEEEENS_6half_tEfNS_4arch4Sm80ELb1ELb0ELb1ELb1ELb0ELb0ELb0ELb0ELi2ELi2ELi2ELi2ELb1EEENS1_21CollectiveEpilogueBwdISB_SC_SE_Li256ELb1ELb0ELi4EEENS1_25SingleTileBwdLPTSchedulerILb1ELi96ELb0EEEEEEEEEvNT_6ParamsE)
        /*0308*/ 	.word	0x00000004


	//----- nvinfo : EIATTR_FRAME_SIZE
	.align		4
.L_140:
        /*030c*/ 	.byte	0x04, 0x11
        /*030e*/ 	.short	(.L_142 - .L_141)
	.align		4
.L_141:
        /*0310*/ 	.word	index@(_ZN7cutlass13device_kernelIN5flash19enable_sm80_to_sm89INS1_16FlashAttnBwdSm80INS1_25CollectiveMainloopBwdSm80ILi2ELi1EN4cute5tupleIJNS5_1CILi64EEENS7_ILi96EEENS7_ILi128EEEEEENS_6half_tEfNS_4arch4Sm80ELb1ELb0ELb1ELb1ELb0ELb0ELb0ELb0ELi2ELi2ELi2ELi2ELb1EEENS1_21CollectiveEpilogueBwdISB_SC_SE_Li256ELb1ELb0ELi4EEENS1_25SingleTileBwdLPTSchedulerILb1ELi96ELb0EEEEEEEEEvNT_6ParamsE)
        /*0314*/ 	.word	0x00000000


	//----- nvinfo : EIATTR_REGCOUNT
	.align		4
.L_142:
        /*0318*/ 	.byte	0x04, 0x2f
        /*031a*/ 	.short	(.L_144 - .L_143)
	.align		4
.L_143:
        /*031c*/ 	.word	index@(_ZN7cutlass13device_kernelIN5flash19enable_sm80_to_sm89INS1_16FlashAttnBwdSm80INS1_25CollectiveMainloopBwdSm80ILi2ELi1EN4cute5tupleIJNS5_1CILi64EEENS7_ILi96EEENS7_ILi128EEEEEENS_6half_tEfNS_4arch4Sm80ELb1ELb0ELb1ELb0ELb1ELb0ELb0ELb0ELi2ELi2ELi2ELi2ELb1EEENS1_24CollectiveEpilogueBwdGQAISB_fSE_Li256ELb0ELb1EEENS1_25SingleTileBwdLPTSchedulerILb0ELi96ELb1EEEEEEEEEvNT_6ParamsE)
        /*0320*/ 	.word	0x00000004


	//----- nvinfo : EIATTR_FRAME_SIZE
	.align		4
.L_144:
        /*0324*/ 	.byte	0x04, 0x11
        /*0326*/ 	.short	(.L_146 - .L_145)
	.align		4
.L_145:
        /*0328*/ 	.word	index@(_ZN7cutlass13device_kernelIN5flash19enable_sm80_to_sm89INS1_16FlashAttnBwdSm80INS1_25CollectiveMainloopBwdSm80ILi2ELi1EN4cute5tupleIJNS5_1CILi64EEENS7_ILi96EEENS7_ILi128EEEEEENS_6half_tEfNS_4arch4Sm80ELb1ELb0ELb1ELb0ELb1ELb0ELb0ELb0ELi2ELi2ELi2ELi2ELb1EEENS1_24CollectiveEpilogueBwdGQAISB_fSE_Li256ELb0ELb1EEENS1_25SingleTileBwdLPTSchedulerILb0ELi96ELb1EEEEEEEEEvNT_6ParamsE)
        /*032c*/ 	.word	0x00000000


	//----- nvinfo : EIATTR_REGCOUNT
	.align		4
.L_146:
        /*0330*/ 	.byte	0x04, 0x2f
        /*0332*/ 	.short	(.L_148 - .L_147)
	.align		4
.L_147:
        /*0334*/ 	.word	index@(_ZN7cutlass13device_kernelIN5flash19enable_sm80_to_sm89INS1_16FlashAttnBwdSm80INS1_25CollectiveMainloopBwdSm80ILi2ELi1EN4cute5tupleIJNS5_1CILi64EEENS7_ILi96EEENS7_ILi128EEEEEENS_6half_tEfNS_4arch4Sm80ELb1ELb0ELb1ELb0ELb0ELb0ELb0ELb0ELi2ELi2ELi2ELi2ELb1EEENS1_24CollectiveEpilogueBwdGQAISB_fSE_Li256ELb0ELb0EEENS1_25SingleTileBwdLPTSchedulerILb0ELi96ELb0EEEEEEEEEvNT_6ParamsE)
        /*0338*/ 	.word	0x00000004


	//----- nvinfo : EIATTR_FRAME_SIZE
	.align		4
.L_148:
        /*033c*/ 	.byte	0x04, 0x11
        /*033e*/ 	.short	(.L_150 - .L_149)
	.align		4
.L_149:
        /*0340*/ 	.word	index@(_ZN7cutlass13device_kernelIN5flash19enable_sm80_to_sm89INS1_16FlashAttnBwdSm80INS1_25CollectiveMainloopBwdSm80ILi2ELi1EN4cute5tupleIJNS5_1CILi64EEENS7_ILi96EEENS7_ILi128EEEEEENS_6half_tEfNS_4arch4Sm80ELb1ELb0ELb1ELb0ELb0ELb0ELb0ELb0ELi2ELi2ELi2ELi2ELb1EEENS1_24CollectiveEpilogueBwdGQAISB_fSE_Li256ELb0ELb0EEENS1_25SingleTileBwdLPTSchedulerILb0ELi96ELb0EEEEEEEEEvNT_6ParamsE)
        /*0344*/ 	.word	0x00000000


	//----- nvinfo : EIATTR_REGCOUNT
	.align		4
.L_150:
        /*0348*/ 	.byte	0x04, 0x2f
        /*034a*/ 	.short	(.L_152 - .L_151)
	.align		4
.L_151:
        /*034c*/ 	.word	index@(_ZN7cutlass13device_kernelIN5flash19enable_sm80_to_sm89INS1_16FlashAttnBwdSm80INS1_25CollectiveMainloopBwdSm80ILi2ELi1EN4cute5tupleIJNS5_1CILi64EEENS7_ILi96EEENS7_ILi128EEEEEENS_6half_tEfNS_4arch4Sm80ELb1ELb0ELb1ELb0ELb1ELb0ELb0ELb0ELi2ELi2ELi2ELi2ELb1EEENS1_21CollectiveEpilogueBwdISB_SC_SE_Li256ELb0ELb0ELi4EEENS1_25SingleTileBwdLPTSchedulerILb0ELi96ELb1EEEEEEEEEvNT_6ParamsE)
        /*0350*/ 	.word	0x00000004


	//----- nvinfo : EIATTR_FRAME_SIZE
	.align		4
.L_152:
        /*0354*/ 	.byte	0x04, 0x11
        /*0356*/ 	.short	(.L_154 - .L_153)
	.align		4
.L_153:
        /*0358*/ 	.word	index@(_ZN7cutlass13device_kernelIN5flash19enable_sm80_to_sm89INS1_16FlashAttnBwdSm80INS1_25CollectiveMainloopBwdSm80ILi2ELi1EN4cute5tupleIJNS5_1CILi64EEENS7_ILi96EEENS7_ILi128EEEEEENS_6half_tEfNS_4arch4Sm80ELb1ELb0ELb1ELb0ELb1ELb0ELb0ELb0ELi2ELi2ELi2ELi2ELb1EEENS1_21CollectiveEpilogueBwdISB_SC_SE_Li256ELb0ELb0ELi4EEENS1_25SingleTileBwdLPTSchedulerILb0ELi96ELb1EEEEEEEEEvNT_6ParamsE)
        /*035c*/ 	.word	0x00000000


	//----- nvinfo : EIATTR_REGCOUNT
	.align		4
.L_154:
        /*0360*/ 	.byte	0x04, 0x2f
        /*0362*/ 	.short	(.L_156 - .L_155)
	.align		4
.L_155:
        /*0364*/ 	.word	index@(_ZN7cutlass13device_kernelIN5flash19enable_sm80_to_sm89INS1_16FlashAttnBwdSm80INS1_25CollectiveMainloopBwdSm80ILi2ELi1EN4cute5tupleIJNS5_1CILi64EEENS7_ILi96EEENS7_ILi128EEEEEENS_6half_tEfNS_4arch4Sm80ELb1ELb0ELb1ELb0ELb0ELb0ELb0ELb0ELi2ELi2ELi2ELi2ELb1EEENS1_21CollectiveEpilogueBwdISB_SC_SE_Li256ELb0ELb0ELi4EEENS1_25SingleTileBwdLPTSchedulerILb0ELi96ELb0EEEEEEEEEvNT_6ParamsE)
        /*0368*/ 	.word	0x00000004


	//----- nvinfo : EIATTR_FRAME_SIZE
	.align		4
.L_156:
        /*036c*/ 	.byte	0x04, 0x11
        /*036e*/ 	.short	(.L_158 - .L_157)
	.align		4
.L_157:
        /*0370*/ 	.word	index@(_ZN7cutlass13device_kernelIN5flash19enable_sm80_to_sm89INS1_16FlashAttnBwdSm80INS1_25CollectiveMainloopBwdSm80ILi2ELi1EN4cute5tupleIJNS5_1CILi64EEENS7_ILi96EEENS7_ILi128EEEEEENS_6half_tEfNS_4arch4Sm80ELb1ELb0ELb1ELb0ELb0ELb0ELb0ELb0ELi2ELi2ELi2ELi2ELb1EEENS1_21CollectiveEpilogueBwdISB_SC_SE_Li256ELb0ELb0ELi4EEENS1_25SingleTileBwdLPTSchedulerILb0ELi96ELb0EEEEEEEEEvNT_6ParamsE)
        /*0374*/ 	.word	0x00000000


	//----- nvinfo : EIATTR_REGCOUNT
	.align		4
.L_158:
        /*0378*/ 	.byte	0x04, 0x2f
        /*037a*/ 	.short	(.L_160 - .L_159)
	.align		4
.L_159:
        /*037c*/ 	.word	index@(_ZN7cutlass13device_kernelIN5flash19enable_sm80_to_sm89INS1_16FlashAttnBwdSm80INS1_25CollectiveMainloopBwdSm80ILi2ELi1EN4cute5tupleIJNS5_1CILi64EEENS7_ILi96EEENS7_ILi128EEEEEENS_6half_tEfNS_4arch4Sm80ELb0ELb1ELb1ELb1ELb1ELb0ELb0ELb0ELi2ELi2ELi2ELi2ELb1EEENS1_24CollectiveEpilogueBwdGQAISB_fSE_Li256ELb1ELb1EEENS1_19SingleTileSchedulerILb1ELb0ELb0ELi96EEEEEEEEEvNT_6ParamsE)
        /*0380*/ 	.word	0x00000004


	//----- nvinfo : EIATTR_FRAME_SIZE
	.align		4
.L_160:
        /*0384*/ 	.byte	0x04, 0x11
        /*0386*/ 	.short	(.L_162 - .L_161)
	.align		4
.L_161:
        /*0388*/ 	.word	index@(_ZN7cutlass13device_kernelIN5flash19enable_sm80_to_sm89INS1_16FlashAttnBwdSm80INS1_25CollectiveMainloopBwdSm80ILi2ELi1EN4cute5tupleIJNS5_1CILi64EEENS7_ILi96EEENS7_ILi128EEEEEENS_6half_tEfNS_4arch4Sm80ELb0ELb1ELb1ELb1ELb1ELb0ELb0ELb0ELi2ELi2ELi2ELi2ELb1EEENS1_24CollectiveEpilogueBwdGQAISB_fSE_Li256ELb1ELb1EEENS1_19SingleTileSchedulerILb1ELb0ELb0ELi96EEEEEEEEEvNT_6ParamsE)
        /*038c*/ 	.word	0x00000000


	//----- nvinfo : EIATTR_REGCOUNT
	.align		4
.L_162:
        /*0390*/ 	.byte	0x04, 0x2f
        /*0392*/ 	.short	(.L_164 - .L_163)
	.align		4
.L_163:
        /*0394*/ 	.word	index@(_ZN7cutlass13device_kernelIN5flash19enable_sm80_to_sm89INS1_16FlashAttnBwdSm80INS1_25CollectiveMainloopBwdSm80ILi2ELi1EN4cute5tupleIJNS5_1CILi64EEENS7_ILi96EEENS7_ILi128EEEEEENS_6half_tEfNS_4arch4Sm80ELb0ELb1ELb1ELb1ELb0ELb0ELb0ELb0ELi2ELi2ELi2ELi2ELb1EEENS1_24CollectiveEpilogueBwdGQAISB_fSE_Li256ELb1ELb0EEENS1_19SingleTileSchedulerILb1ELb0ELb0ELi96EEEEEEEEEvNT_6ParamsE)
        /*0398*/ 	.word	0x00000004


	//----- nvinfo : EIATTR_FRAME_SIZE
	.align		4
.L_164:
        /*039c*/ 	.byte	0x04, 0x11
        /*039e*/ 	.short	(.L_166 - .L_165)
	.align		4
.L_165:
        /*03a0*/ 	.word	index@(_ZN7cutlass13device_kernelIN5flash19enable_sm80_to_sm89INS1_16FlashAttnBwdSm80INS1_25CollectiveMainloopBwdSm80ILi2ELi1EN4cute5tupleIJNS5_1CILi64EEENS7_ILi96EEENS7_ILi128EEEEEENS_6half_tEfNS_4arch4Sm80ELb0ELb1ELb1ELb1ELb0ELb0ELb0ELb0ELi2ELi2ELi2ELi2ELb1EEENS1_24CollectiveEpilogueBwdGQAISB_fSE_Li256ELb1ELb0EEENS1_19SingleTileSchedulerILb1ELb0ELb0ELi96EEEEEEEEEvNT_6ParamsE)
        /*03a4*/ 	.word	0x00000000


	//----- nvinfo : EIATTR_REGCOUNT
	.align		4
.L_166:
        /*03a8*/ 	.byte	0x04, 0x2f
        /*03aa*/ 	.short	(.L_168 - .L_167)
	.align		4
.L_167:
        /*03ac*/ 	.word	index@(_ZN7cutlass13device_kernelIN5flash19enable_sm80_to_sm89INS1_16FlashAttnBwdSm80INS1_25CollectiveMainloopBwdSm80ILi2ELi1EN4cute5tupleIJNS5_1CILi64EEENS7_ILi96EEENS7_ILi128EEEEEENS_6half_tEfNS_4arch4Sm80ELb0ELb1ELb1ELb1ELb1ELb0ELb0ELb0ELi2ELi2ELi2ELi2ELb1EEENS1_21CollectiveEpilogueBwdISB_SC_SE_Li256ELb1ELb0ELi4EEENS1_19SingleTileSchedulerILb1ELb0ELb0ELi96EEEEEEEEEvNT_6ParamsE)
        /*03b0*/ 	.word	0x00000004


	//----- nvinfo : EIATTR_FRAME_SIZE
	.align		4
.L_168:
        /*03b4*/ 	.byte	0x04, 0x11
        /*03b6*/ 	.short	(.L_170 - .L_169)
	.align		4
.L_169:
        /*03b8*/ 	.word	index@(_ZN7cutlass13device_kernelIN5flash19enable_sm80_to_sm89INS1_16FlashAttnBwdSm80INS1_25CollectiveMainloopBwdSm80ILi2ELi1EN4cute5tupleIJNS5_1CILi64EEENS7_ILi96EEENS7_ILi128EEEEEENS_6half_tEfNS_4arch4Sm80ELb0ELb1ELb1ELb1ELb1ELb0ELb0ELb0ELi2ELi2ELi2ELi2ELb1EEENS1_21CollectiveEpilogueBwdISB_SC_SE_Li256ELb1ELb0ELi4EEENS1_19SingleTileSchedulerILb1ELb0ELb0ELi96EEEEEEEEEvNT_6ParamsE)
        /*03bc*/ 	.word	0x00000000


	//----- nvinfo : EIATTR_REGCOUNT
	.align		4
.L_170:
        /*03c0*/ 	.byte	0x04, 0x2f
        /*03c2*/ 	.short	(.L_172 - .L_171)
	.align		4
.L_171:
        /*03c4*/ 	.word	index@(_ZN7cutlass13device_kernelIN5flash19enable_sm80_to_sm89INS1_16FlashAttnBwdSm80INS1_25CollectiveMainloopBwdSm80ILi2ELi1EN4cute5tupleIJNS5_1CILi64EEENS7_ILi96EEENS7_ILi128EEEEEENS_6half_tEfNS_4arch4Sm80ELb0ELb1ELb1ELb1ELb0ELb0ELb0ELb0ELi2ELi2ELi2ELi2ELb1EEENS1_21CollectiveEpilogueBwdISB_SC_SE_Li256ELb1ELb0ELi4EEENS1_19SingleTileSchedulerILb1ELb0ELb0ELi96EEEEEEEEEvNT_6ParamsE)
        /*03c8*/ 	.word	0x00000004


	//----- nvinfo : EIATTR_FRAME_SIZE
	.align		4
.L_172:
        /*03cc*/ 	.byte	0x04, 0x11
        /*03ce*/ 	.short	(.L_174 - .L_173)
	.align		4
.L_173:
        /*03d0*/ 	.word	index@(_ZN7cutlass13device_kernelIN5flash19enable_sm80_to_sm89INS1_16FlashAttnBwdSm80INS1_25CollectiveMainloopBwdSm80ILi2ELi1EN4cute5tupleIJNS5_1CILi64EEENS7_ILi96EEENS7_ILi128EEEEEENS_6half_tEfNS_4arch4Sm80ELb0ELb1ELb1ELb1ELb0ELb0ELb0ELb0ELi2ELi2ELi2ELi2ELb1EEENS1_21CollectiveEpilogueBwdISB_SC_SE_Li256ELb1ELb0ELi4EEENS1_19SingleTileSchedulerILb1ELb0ELb0ELi96EEEEEEEEEvNT_6ParamsE)
        /*03d4*/ 	.word	0x00000000


	//----- nvinfo : EIATTR_REGCOUNT
	.align		4
.L_174:
        /*03d8*/ 	.byte	0x04, 0x2f
        /*03da*/ 	.short	(.L_176 - .L_175)
	.align		4
.L_175:
        /*03dc*/ 	.word	index@(_ZN7cutlass13device_kernelIN5flash19enable_sm80_to_sm89INS1_16FlashAttnBwdSm80INS1_25CollectiveMainloopBwdSm80ILi2ELi1EN4cute5tupleIJNS5_1CILi64EEENS7_ILi96EEENS7_ILi128EEEEEENS_6half_tEfNS_4arch4Sm80ELb0ELb1ELb1ELb0ELb1ELb0ELb0ELb0ELi2ELi2ELi2ELi2ELb1EEENS1_24CollectiveEpilogueBwdGQAISB_fSE_Li256ELb0ELb1EEENS1_19SingleTileSchedulerILb0ELb0ELb0ELi96EEEEEEEEEvNT_6ParamsE)
        /*03e0*/ 	.word	0x00000004


	//----- nvinfo : EIATTR_FRAME_SIZE
	.align		4
.L_176:
        /*03e4*/ 	.byte	0x04, 0x11
        /*03e6*/ 	.short	(.L_178 - .L_177)
	.align		4
.L_177:
        /*03e8*/ 	.word	index@(_ZN7cutlass13device_kernelIN5flash19enable_sm80_to_sm89INS1_16FlashAttnBwdSm80INS1_25CollectiveMainloopBwdSm80ILi2ELi1EN4cute5tupleIJNS5_1CILi64EEENS7_ILi96EEENS7_ILi128EEEEEENS_6half_tEfNS_4arch4Sm80ELb0ELb1ELb1ELb0ELb1ELb0ELb0ELb0ELi2ELi2ELi2ELi2ELb1EEENS1_24CollectiveEpilogueBwdGQAISB_fSE_Li256ELb0ELb1EEENS1_19SingleTileSchedulerILb0ELb0ELb0ELi96EEEEEEEEEvNT_6ParamsE)
        /*03ec*/ 	.word	0x00000000


	//----- nvinfo : EIATTR_REGCOUNT
	.align		4
.L_178:
        /*03f0*/ 	.byte	0x04, 0x2f
        /*03f2*/ 	.short	(.L_180 - .L_179)
	.align		4
.L_179:
        /*03f4*/ 	.word	index@(_ZN7cutlass13device_kernelIN5flash19enable_sm80_to_sm89INS1_16FlashAttnBwdSm80INS1_25CollectiveMainloopBwdSm80ILi2ELi1EN4cute5tupleIJNS5_1CILi64EEENS7_ILi96EEENS7_ILi128EEEEEENS_6half_tEfNS_4arch4Sm80ELb0ELb1ELb1ELb0ELb0ELb0ELb0ELb0ELi2ELi2ELi2ELi2ELb1EEENS1_24CollectiveEpilogueBwdGQAISB_fSE_Li256ELb0ELb0EEENS1_19SingleTileSchedulerILb0ELb0ELb0ELi96EEEEEEEEEvNT_6ParamsE)
        /*03f8*/ 	.word	0x00000004


	//----- nvinfo : EIATTR_FRAME_SIZE
	.align		4
.L_180:
        /*03fc*/ 	.byte	0x04, 0x11
        /*03fe*/ 	.short	(.L_182 - .L_181)
	.align		4
.L_181:
        /*0400*/ 	.word	index@(_ZN7cutlass13device_kernelIN5flash19enable_sm80_to_sm89INS1_16FlashAttnBwdSm80INS1_25CollectiveMainloopBwdSm80ILi2ELi1EN4cute5tupleIJNS5_1CILi64EEENS7_ILi96EEENS7_ILi128EEEEEENS_6half_tEfNS_4arch4Sm80ELb0ELb1ELb1ELb0ELb0ELb0ELb0ELb0ELi2ELi2ELi2ELi2ELb1EEENS1_24CollectiveEpilogueBwdGQAISB_fSE_Li256ELb0ELb0EEENS1_19SingleTileSchedulerILb0ELb0ELb0ELi96EEEEEEEEEvNT_6ParamsE)
        /*0404*/ 	.word	0x00000000


	//----- nvinfo : EIATTR_REGCOUNT
	.align		4
.L_182:
        /*0408*/ 	.byte	0x04, 0x2f
        /*040a*/ 	.short	(.L_184 - .L_183)
	.align		4
.L_183:
        /*040c*/ 	.word	index@(_ZN7cutlass13device_kernelIN5flash19enable_sm80_to_sm89INS1_16FlashAttnBwdSm80INS1_25CollectiveMainloopBwdSm80ILi2ELi1EN4cute5tupleIJNS5_1CILi64EEENS7_ILi96EEENS7_ILi128EEEEEENS_6half_tEfNS_4arch4Sm80ELb0ELb1ELb1ELb0ELb1ELb0ELb0ELb0ELi2ELi2ELi2ELi2ELb1EEENS1_21CollectiveEpilogueBwdISB_SC_SE_Li256ELb0ELb0ELi4EEENS1_19SingleTileSchedulerILb0ELb0ELb0ELi96EEEEEEEEEvNT_6ParamsE)
        /*0410*/ 	.word	0x00000004


	//----- nvinfo : EIATTR_FRAME_SIZE
	.align		4
.L_184:
        /*0414*/ 	.byte	0x04, 0x11
        /*0416*/ 	.short	(.L_186 - .L_185)
	.align		4
.L_185:
        /*0418*/ 	.word	index@(_ZN7cutlass13device_kernelIN5flash19enable_sm80_to_sm89INS1_16FlashAttnBwdSm80INS1_25CollectiveMainloopBwdSm80ILi2ELi1EN4cute5tupleIJNS5_1CILi64EEENS7_ILi96EEENS7_ILi128EEEEEENS_6half_tEfNS_4arch4Sm80ELb0ELb1ELb1ELb0ELb1ELb0ELb0ELb0ELi2ELi2ELi2ELi2ELb1EEENS1_21CollectiveEpilogueBwdISB_SC_SE_Li256ELb0ELb0ELi4EEENS1_19SingleTileSchedulerILb0ELb0ELb0ELi96EEEEEEEEEvNT_6ParamsE)
        /*041c*/ 	.word	0x00000000


	//----- nvinfo : EIATTR_REGCOUNT
	.align		4
.L_186:
        /*0420*/ 	.byte	0x04, 0x2f
        /*0422*/ 	.short	(.L_188 - .L_187)
	.align		4
.L_187:
        /*0424*/ 	.word	index@(_ZN7cutlass13device_kernelIN5flash19enable_sm80_to_sm89INS1_16FlashAttnBwdSm80INS1_25CollectiveMainloopBwdSm80ILi2ELi1EN4cute5tupleIJNS5_1CILi64EEENS7_ILi96EEENS7_ILi128EEEEEENS_6half_tEfNS_4arch4Sm80ELb0ELb1ELb1ELb0ELb0ELb0ELb0ELb0ELi2ELi2ELi2ELi2ELb1EEENS1_21CollectiveEpilogueBwdISB_SC_SE_Li256ELb0ELb0ELi4EEENS1_19SingleTileSchedulerILb0ELb0ELb0ELi96EEEEEEEEEvNT_6ParamsE)
        /*0428*/ 	.word	0x00000004


	//----- nvinfo : EIATTR_FRAME_SIZE
	.align		4
.L_188:
        /*042c*/ 	.byte	0x04, 0x11
        /*042e*/ 	.short	(.L_190 - .L_189)
	.align		4
.L_189:
        /*0430*/ 	.word	index@(_ZN7cutlass13device_kernelIN5flash19enable_sm80_to_sm89INS1_16FlashAttnBwdSm80INS1_25CollectiveMainloopBwdSm80ILi2ELi1EN4cute5tupleIJNS5_1CILi64EEENS7_ILi96EEENS7_ILi128EEEEEENS_6half_tEfNS_4arch4Sm80ELb0ELb1ELb1ELb0ELb0ELb0ELb0ELb0ELi2ELi2ELi2ELi2ELb1EEENS1_21CollectiveEpilogueBwdISB_SC_SE_Li256ELb0ELb0ELi4EEENS1_19SingleTileSchedulerILb0ELb0ELb0ELi96EEEEEEEEEvNT_6ParamsE)
        /*0434*/ 	.word	0x00000000


	//----- nvinfo : EIATTR_REGCOUNT
	.align		4
.L_190:
        /*0438*/ 	.byte	0x04, 0x2f
        /*043a*/ 	.short	(.L_192 - .L_191)
	.align		4
.L_191:
        /*043c*/ 	.word	index@(_ZN7cutlass13device_kernelIN5flash19enable_sm80_to_sm89INS1_16FlashAttnBwdSm80INS1_25CollectiveMainloopBwdSm80ILi2ELi1EN4cute5tupleIJNS5_1CILi64EEENS7_ILi96EEENS7_ILi128EEEEEENS_6half_tEfNS_4arch4Sm80ELb0ELb0ELb1ELb1ELb1ELb0ELb0ELb0ELi2ELi2ELi2ELi2ELb1EEENS1_24CollectiveEpilogueBwdGQAISB_fSE_Li256ELb1ELb1EEENS1_19SingleTileSchedulerILb1ELb0ELb0ELi96EEEEEEEEEvNT_6ParamsE)
        /*0440*/ 	.word	0x00000004


	//----- nvinfo : EIATTR_FRAME_SIZE
	.align		4
.L_192:
        /*0444*/ 	.byte	0x04, 0x11
        /*0446*/ 	.short	(.L_194 - .L_193)
	.align		4
.L_193:
        /*0448*/ 	.word	index@(_ZN7cutlass13device_kernelIN5flash19enable_sm80_to_sm89INS1_16FlashAttnBwdSm80INS1_25CollectiveMainloopBwdSm80ILi2ELi1EN4cute5tupleIJNS5_1CILi64EEENS7_ILi96EEENS7_ILi128EEEEEENS_6half_tEfNS_4arch4Sm80ELb0ELb0ELb1ELb1ELb1ELb0ELb0ELb0ELi2ELi2ELi2ELi2ELb1EEENS1_24CollectiveEpilogueBwdGQAISB_fSE_Li256ELb1ELb1EEENS1_19SingleTileSchedulerILb1ELb0ELb0ELi96EEEEEEEEEvNT_6ParamsE)
        /*044c*/ 	.word	0x00000000


	//----- nvinfo : EIATTR_REGCOUNT
	.align		4
.L_194:
        /*0450*/ 	.byte	0x04, 0x2f
        /*0452*/ 	.short	(.L_196 - .L_195)
	.align		4
.L_195:
        /*0454*/ 	.word	index@(_ZN7cutlass13device_kernelIN5flash19enable_sm80_to_sm89INS1_16FlashAttnBwdSm80INS1_25CollectiveMainloopBwdSm80ILi2ELi1EN4cute5tupleIJNS5_1CILi64EEENS7_ILi96EEENS7_ILi128EEEEEENS_6half_tEfNS_4arch4Sm80ELb0ELb0ELb1ELb1ELb0ELb0ELb0ELb0ELi2ELi2ELi2ELi2ELb1EEENS1_24CollectiveEpilogueBwdGQAISB_fSE_Li256ELb1ELb0EEENS1_19SingleTileSchedulerILb1ELb0ELb0ELi96EEEEEEEEEvNT_6ParamsE)
        /*0458*/ 	.word	0x00000004


	//----- nvinfo : EIATTR_FRAME_SIZE
	.align		4
.L_196:
        /*045c*/ 	.byte	0x04, 0x11
        /*045e*/ 	.short	(.L_198 - .L_197)
	.align		4
.L_197:
        /*0460*/ 	.word	index@(_ZN7cutlass13device_kernelIN5flash19enable_sm80_to_sm89INS1_16FlashAttnBwdSm80INS1_25CollectiveMainloopBwdSm80ILi2ELi1EN4cute5tupleIJNS5_1CILi64EEENS7_ILi96EEENS7_ILi128EEEEEENS_6half_tEfNS_4arch4Sm80ELb0ELb0ELb1ELb1ELb0ELb0ELb0ELb0ELi2ELi2ELi2ELi2ELb1EEENS1_24CollectiveEpilogueBwdGQAISB_fSE_Li256ELb1ELb0EEENS1_19SingleTileSchedulerILb1ELb0ELb0ELi96EEEEEEEEEvNT_6ParamsE)
        /*0464*/ 	.word	0x00000000


	//----- nvinfo : EIATTR_REGCOUNT
	.align		4
.L_198:
        /*0468*/ 	.byte	0x04, 0x2f
        /*046a*/ 	.short	(.L_200 - .L_199)
	.align		4
.L_199:
        /*046c*/ 	.word	index@(_ZN7cutlass13device_kernelIN5flash19enable_sm80_to_sm89INS1_16FlashAttnBwdSm80INS1_25CollectiveMainloopBwdSm80ILi2ELi1EN4cute5tupleIJNS5_1CILi64EEENS7_ILi96EEENS7_ILi128EEEEEENS_6half_tEfNS_4arch4Sm80ELb0ELb0ELb1ELb1ELb1ELb0ELb0ELb0ELi2ELi2ELi2ELi2ELb1EEENS1_21CollectiveEpilogueBwdISB_SC_SE_Li256ELb1ELb0ELi4EEENS1_19SingleTileSchedulerILb1ELb0ELb0ELi96EEEEEEEEEvNT_6ParamsE)
        /*0470*/ 	.word	0x00000004


	//----- nvinfo : EIATTR_FRAME_SIZE
	.align		4
.L_200:
        /*0474*/ 	.byte	0x04, 0x11
        /*0476*/ 	.short	(.L_202 - .L_201)
	.align		4
.L_201:
        /*0478*/ 	.word	index@(_ZN7cutlass13device_kernelIN5flash19enable_sm80_to_sm89INS1_16FlashAttnBwdSm80INS1_25CollectiveMainloopBwdSm80ILi2ELi1EN4cute5tupleIJNS5_1CILi64EEENS7_ILi96EEENS7_ILi128EEEEEENS_6half_tEfNS_4arch4Sm80ELb0ELb0ELb1ELb1ELb1ELb0ELb0ELb0ELi2ELi2ELi2ELi2ELb1EEENS1_21CollectiveEpilogueBwdISB_SC_SE_Li256ELb1ELb0ELi4EEENS1_19SingleTileSchedulerILb1ELb0ELb0ELi96EEEEEEEEEvNT_6ParamsE)
        /*047c*/ 	.word	0x00000000


	//----- nvinfo : EIATTR_REGCOUNT
	.align		4
.L_202:
        /*0480*/ 	.byte	0x04, 0x2f
        /*0482*/ 	.short	(.L_204 - .L_203)
	.align		4
.L_203:
        /*0484*/ 	.word	index@(_ZN7cutlass13device_kernelIN5flash19enable_sm80_to_sm89INS1_16FlashAttnBwdSm80INS1_25CollectiveMainloopBwdSm80ILi2ELi1EN4cute5tupleIJNS5_1CILi64EEENS7_ILi96EEENS7_ILi128EEEEEENS_6half_tEfNS_4arch4Sm80ELb0ELb0ELb1ELb1ELb0ELb0ELb0ELb0ELi2ELi2ELi2ELi2ELb1EEENS1_21CollectiveEpilogueBwdISB_SC_SE_Li256ELb1ELb0ELi4EEENS1_19SingleTileSchedulerILb1ELb0ELb0ELi96EEEEEEEEEvNT_6ParamsE)
        /*0488*/ 	.word	0x00000004


	//----- nvinfo : EIATTR_FRAME_SIZE
	.align		4
.L_204:
        /*048c*/ 	.byte	0x04, 0x11
        /*048e*/ 	.short	(.L_206 - .L_205)
	.align		4
.L_205:
        /*0490*/ 	.word	index@(_ZN7cutlass13device_kernelIN5flash19enable_sm80_to_sm89INS1_16FlashAttnBwdSm80INS1_25CollectiveMainloopBwdSm80ILi2ELi1EN4cute5tupleIJNS5_1CILi64EEENS7_ILi96EEENS7_ILi128EEEEEENS_6half_tEfNS_4arch4Sm80ELb0ELb0ELb1ELb1ELb0ELb0ELb0ELb0ELi2ELi2ELi2ELi2ELb1EEENS1_21CollectiveEpilogueBwdISB_SC_SE_Li256ELb1ELb0ELi4EEENS1_19SingleTileSchedulerILb1ELb0ELb0ELi96EEEEEEEEEvNT_6ParamsE)
        /*0494*/ 	.word	0x00000000


	//----- nvinfo : EIATTR_REGCOUNT
	.align		4
.L_206:
        /*0498*/ 	.byte	0x04, 0x2f
        /*049a*/ 	.short	(.L_208 - .L_207)
	.align		4
.L_207:
        /*049c*/ 	.word	index@(_ZN7cutlass13device_kernelIN5flash19enable_sm80_to_sm89INS1_16FlashAttnBwdSm80INS1_25CollectiveMainloopBwdSm80ILi2ELi1EN4cute5tupleIJNS5_1CILi64EEENS7_ILi96EEENS7_ILi128EEEEEENS_6half_tEfNS_4arch4Sm80ELb0ELb0ELb1ELb0ELb1ELb0ELb0ELb0ELi2ELi2ELi2ELi2ELb1EEENS1_24CollectiveEpilogueBwdGQAISB_fSE_Li256ELb0ELb1EEENS1_19SingleTileSchedulerILb0ELb0ELb0ELi96EEEEEEEEEvNT_6ParamsE)
        /*04a0*/ 	.word	0x00000004


	//----- nvinfo : EIATTR_FRAME_SIZE
	.align		4
.L_208:
        /*04a4*/ 	.byte	0x04, 0x11
        /*04a6*/ 	.short	(.L_210 - .L_209)
	.align		4
.L_209:
        /*04a8*/ 	.word	index@(_ZN7cutlass13device_kernelIN5flash19enable_sm80_to_sm89INS1_16FlashAttnBwdSm80INS1_25CollectiveMainloopBwdSm80ILi2ELi1EN4cute5tupleIJNS5_1CILi64EEENS7_ILi96EEENS7_ILi128EEEEEENS_6half_tEfNS_4arch4Sm80ELb0ELb0ELb1ELb0ELb1ELb0ELb0ELb0ELi2ELi2ELi2ELi2ELb1EEENS1_24CollectiveEpilogueBwdGQAISB_fSE_Li256ELb0ELb1EEENS1_19SingleTileSchedulerILb0ELb0ELb0ELi96EEEEEEEEEvNT_6ParamsE)
        /*04ac*/ 	.word	0x00000000


	//----- nvinfo : EIATTR_REGCOUNT
	.align		4
.L_210:
        /*04b0*/ 	.byte	0x04, 0x2f
        /*04b2*/ 	.short	(.L_212 - .L_211)
	.align		4
.L_211:
        /*04b4*/ 	.word	index@(_ZN7cutlass13device_kernelIN5flash19enable_sm80_to_sm89INS1_16FlashAttnBwdSm80INS1_25CollectiveMainloopBwdSm80ILi2ELi1EN4cute5tupleIJNS5_1CILi64EEENS7_ILi96EEENS7_ILi128EEEEEENS_6half_tEfNS_4arch4Sm80ELb0ELb0ELb1ELb0ELb0ELb0ELb0ELb0ELi2ELi2ELi2ELi2ELb1EEENS1_24CollectiveEpilogueBwdGQAISB_fSE_Li256ELb0ELb0EEENS1_19SingleTileSchedulerILb0ELb0ELb0ELi96EEEEEEEEEvNT_6ParamsE)
        /*04b8*/ 	.word	0x00000004


	//----- nvinfo : EIATTR_FRAME_SIZE
	.align		4
.L_212:
        /*04bc*/ 	.byte	0x04, 0x11
        /*04be*/ 	.short	(.L_214 - .L_213)
	.align		4
.L_213:
        /*04c0*/ 	.word	index@(_ZN7cutlass13device_kernelIN5flash19enable_sm80_to_sm89INS1_16FlashAttnBwdSm80INS1_25CollectiveMainloopBwdSm80ILi2ELi1EN4cute5tupleIJNS5_1CILi64EEENS7_ILi96EEENS7_ILi128EEEEEENS_6half_tEfNS_4arch4Sm80ELb0ELb0ELb1ELb0ELb0ELb0ELb0ELb0ELi2ELi2ELi2ELi2ELb1EEENS1_24CollectiveEpilogueBwdGQAISB_fSE_Li256ELb0ELb0EEENS1_19SingleTileSchedulerILb0ELb0ELb0ELi96EEEEEEEEEvNT_6ParamsE)
        /*04c4*/ 	.word	0x00000000


	//----- nvinfo : EIATTR_REGCOUNT
	.align		4
.L_214:
        /*04c8*/ 	.byte	0x04, 0x2f
        /*04ca*/ 	.short	(.L_216 - .L_215)
	.align		4
.L_215:
        /*04cc*/ 	.word	index@(_ZN7cutlass13device_kernelIN5flash19enable_sm80_to_sm89INS1_16FlashAttnBwdSm80INS1_25CollectiveMainloopBwdSm80ILi2ELi1EN4cute5tupleIJNS5_1CILi64EEENS7_ILi96EEENS7_ILi128EEEEEENS_6half_tEfNS_4arch4Sm80ELb0ELb0ELb1ELb0ELb1ELb0ELb0ELb0ELi2ELi2ELi2ELi2ELb1EEENS1_21CollectiveEpilogueBwdISB_SC_SE_Li256ELb0ELb0ELi4EEENS1_19SingleTileSchedulerILb0ELb0ELb0ELi96EEEEEEEEEvNT_6ParamsE)
        /*04d0*/ 	.word	0x00000004


	//----- nvinfo : EIATTR_FRAME_SIZE
	.align		4
.L_216:
        /*04d4*/ 	.byte	0x04, 0x11
        /*04d6*/ 	.short	(.L_218 - .L_217)
	.align		4
.L_217:
        /*04d8*/ 	.word	index@(_ZN7cutlass13device_kernelIN5flash19enable_sm80_to_sm89INS1_16FlashAttnBwdSm80INS1_25CollectiveMainloopBwdSm80ILi2ELi1EN4cute5tupleIJNS5_1CILi64EEENS7_ILi96EEENS7_ILi128EEEEEENS_6half_tEfNS_4arch4Sm80ELb0ELb0ELb1ELb0ELb1ELb0ELb0ELb0ELi2ELi2ELi2ELi2ELb1EEENS1_21CollectiveEpilogueBwdISB_SC_SE_Li256ELb0ELb0ELi4EEENS1_19SingleTileSchedulerILb0ELb0ELb0ELi96EEEEEEEEEvNT_6ParamsE)
        /*04dc*/ 	.word	0x00000000


	//----- nvinfo : EIATTR_REGCOUNT
	.align		4
.L_218:
        /*04e0*/ 	.byte	0x04, 0x2f
        /*04e2*/ 	.short	(.L_220 - .L_219)
	.align		4
.L_219:
        /*04e4*/ 	.word	index@(_ZN7cutlass13device_kernelIN5flash19enable_sm80_to_sm89INS1_16FlashAttnBwdSm80INS1_25CollectiveMainloopBwdSm80ILi2ELi1EN4cute5tupleIJNS5_1CILi64EEENS7_ILi96EEENS7_ILi128EEEEEENS_6half_tEfNS_4arch4Sm80ELb0ELb0ELb1ELb0ELb0ELb0ELb0ELb0ELi2ELi2ELi2ELi2ELb1EEENS1_21CollectiveEpilogueBwdISB_SC_SE_Li256ELb0ELb0ELi4EEENS1_19SingleTileSchedulerILb0ELb0ELb0ELi96EEEEEEEEEvNT_6ParamsE)
        /*04e8*/ 	.word	0x00000004


	//----- nvinfo : EIATTR_FRAME_SIZE
	.align		4
.L_220:
        /*04ec*/ 	.byte	0x04, 0x11
        /*04ee*/ 	.short	(.L_222 - .L_221)
	.align		4
.L_221:
        /*04f0*/ 	.word	index@(_ZN7cutlass13device_kernelIN5flash19enable_sm80_to_sm89INS1_16FlashAttnBwdSm80INS1_25CollectiveMainloopBwdSm80ILi2ELi1EN4cute5tupleIJNS5_1CILi64EEENS7_ILi96EEENS7_ILi128EEEEEENS_6half_tEfNS_4arch4Sm80ELb0ELb0ELb1ELb0ELb0ELb0ELb0ELb0ELi2ELi2ELi2ELi2ELb1EEENS1_21CollectiveEpilogueBwdISB_SC_SE_Li256ELb0ELb0ELi4EEENS1_19SingleTileSchedulerILb0ELb0ELb0ELi96EEEEEEEEEvNT_6ParamsE)
        /*04f4*/ 	.word	0x00000000


	//----- nvinfo : EIATTR_MIN_STACK_SIZE
	.align		4
.L_222:
        /*04f8*/ 	.byte	0x04, 0x12
        /*04fa*/ 	.short	(.L_224 - .L_223)
	.align		4
.L_223:
        /*04fc*/ 	.word	index@(_ZN7cutlass13device_kernelIN5flash19enable_sm80_to_sm89INS1_16FlashAttnBwdSm80INS1_25CollectiveMainloopBwdSm80ILi2ELi1EN4cute5tupleIJNS5_1CILi64EEENS7_ILi96EEENS7_ILi128EEEEEENS_6half_tEfNS_4arch4Sm80ELb0ELb0ELb1ELb0ELb0ELb0ELb0ELb0ELi2ELi2ELi2ELi2ELb1EEENS1_21CollectiveEpilogueBwdISB_SC_SE_Li256ELb0ELb0ELi4EEENS1_19SingleTileSchedulerILb0ELb0ELb0ELi96EEEEEEEEEvNT_6ParamsE)
        /*0500*/ 	.word	0x00000000


	//----- nvinfo : EIATTR_MIN_STACK_SIZE
	.align		4
.L_224:
        /*0504*/ 	.byte	0x04, 0x12
        /*0506*/ 	.short	(.L_226 - .L_225)
	.align		4
.L_225:
        /*0508*/ 	.word	index@(_ZN7cutlass13device_kernelIN5flash19enable_sm80_to_sm89INS1_16FlashAttnBwdSm80INS1_25CollectiveMainloopBwdSm80ILi2ELi1EN4cute5tupleIJNS5_1CILi64EEENS7_ILi96EEENS7_ILi128EEEEEENS_6half_tEfNS_4arch4Sm80ELb0ELb0ELb1ELb0ELb1ELb0ELb0ELb0ELi2ELi2ELi2ELi2ELb1EEENS1_21CollectiveEpilogueBwdISB_SC_SE_Li256ELb0ELb0ELi4EEENS1_19SingleTileSchedulerILb0ELb0ELb0ELi96EEEEEEEEEvNT_6ParamsE)
        /*050c*/ 	.word	0x00000000


	//----- nvinfo : EIATTR_MIN_STACK_SIZE
	.align		4
.L_226:
        /*0510*/ 	.byte	0x04, 0x12
        /*0512*/ 	.short	(.L_228 - .L_227)
	.align		4
.L_227:
        /*0514*/ 	.word	index@(_ZN7cutlass13device_kernelIN5flash19enable_sm80_to_sm89INS1_16FlashAttnBwdSm80INS1_25CollectiveMainloopBwdSm80ILi2ELi1EN4cute5tupleIJNS5_1CILi64EEENS7_ILi96EEENS7_ILi128EEEEEENS_6half_tEfNS_4arch4Sm80ELb0ELb0ELb1ELb0ELb0ELb0ELb0ELb0ELi2ELi2ELi2ELi2ELb1EEENS1_24CollectiveEpilogueBwdGQAISB_fSE_Li256ELb0ELb0EEENS1_19SingleTileSchedulerILb0ELb0ELb0ELi96EEEEEEEEEvNT_6ParamsE)
        /*0518*/ 	.word	0x00000000


	//----- nvinfo : EIATTR_MIN_STACK_SIZE
	.align		4
.L_228:
        /*051c*/ 	.byte	0x04, 0x12
        /*051e*/ 	.short	(.L_230 - .L_229)
	.align		4
.L_229:
        /*0520*/ 	.word	index@(_ZN7cutlass13device_kernelIN5flash19enable_sm80_to_sm89INS1_16FlashAttnBwdSm80INS1_25CollectiveMainloopBwdSm80ILi2ELi1EN4cute5tupleIJNS5_1CILi64EEENS7_ILi96EEENS7_ILi128EEEEEENS_6half_tEfNS_4arch4Sm80ELb0ELb0ELb1ELb0ELb1ELb0ELb0ELb0ELi2ELi2ELi2ELi2ELb1EEENS1_24CollectiveEpilogueBwdGQAISB_fSE_Li256ELb0ELb1EEENS1_19SingleTileSchedulerILb0ELb0ELb0ELi96EEEEEEEEEvNT_6ParamsE)
        /*0524*/ 	.word	0x00000000


	//----- nvinfo : EIATTR_MIN_STACK_SIZE
	.align		4
.L_230:
        /*0528*/ 	.byte	0x04, 0x12
        /*052a*/ 	.short	(.L_232 - .L_231)
	.align		4
.L_231:
        /*052c*/ 	.word	index@(_ZN7cutlass13device_kernelIN5flash19enable_sm80_to_sm89INS1_16FlashAttnBwdSm80INS1_25CollectiveMainloopBwdSm80ILi2ELi1EN4cute5tupleIJNS5_1CILi64EEENS7_ILi96EEENS7_ILi128EEEEEENS_6half_tEfNS_4arch4Sm80ELb0ELb0ELb1ELb1ELb0ELb0ELb0ELb0ELi2ELi2ELi2ELi2ELb1EEENS1_21CollectiveEpilogueBwdISB_SC_SE_Li256ELb1ELb0ELi4EEENS1_19SingleTileSchedulerILb1ELb0ELb0ELi96EEEEEEEEEvNT_6ParamsE)
        /*0530*/ 	.word	0x00000000


	//----- nvinfo : EIATTR_MIN_STACK_SIZE
	.align		4
.L_232:
        /*0534*/ 	.byte	0x04, 0x12
        /*0536*/ 	.short	(.L_234 - .L_233)
	.align		4
.L_233:
        /*0538*/ 	.word	index@(_ZN7cutlass13device_kernelIN5flash19enable_sm80_to_sm89INS1_16FlashAttnBwdSm80INS1_25CollectiveMainloopBwdSm80ILi2ELi1EN4cute5tupleIJNS5_1CILi64EEENS7_ILi96EEENS7_ILi128EEEEEENS_6half_tEfNS_4arch4Sm80ELb0ELb0ELb1ELb1ELb1ELb0ELb0ELb0ELi2ELi2ELi2ELi2ELb1EEENS1_21CollectiveEpilogueBwdISB_SC_SE_Li256ELb1ELb0ELi4EEENS1_19SingleTileSchedulerILb1ELb0ELb0ELi96EEEEEEEEEvNT_6ParamsE)
        /*053c*/ 	.word	0x00000000


	//----- nvinfo : EIATTR_MIN_STACK_SIZE
	.align		4
.L_234:
        /*0540*/ 	.byte	0x04, 0x12
        /*0542*/ 	.short	(.L_236 - .L_235)
	.align		4
.L_235:
        /*0544*/ 	.word	index@(_ZN7cutlass13device_kernelIN5flash19enable_sm80_to_sm89INS1_16FlashAttnBwdSm80INS1_25CollectiveMainloopBwdSm80ILi2ELi1EN4cute5tupleIJNS5_1CILi64EEENS7_ILi96EEENS7_ILi128EEEEEENS_6half_tEfNS_4arch4Sm80ELb0ELb0ELb1ELb1ELb0ELb0ELb0ELb0ELi2ELi2ELi2ELi2ELb1EEENS1_24CollectiveEpilogueBwdGQAISB_fSE_Li256ELb1ELb0EEENS1_19SingleTileSchedulerILb1ELb0ELb0ELi96EEEEEEEEEvNT_6ParamsE)
        /*0548*/ 	.word	0x00000000


	//----- nvinfo : EIATTR_MIN_STACK_SIZE
	.align		4
.L_236:
        /*054c*/ 	.byte	0x04, 0x12
        /*054e*/ 	.short	(.L_238 - .L_237)
	.align		4
.L_237:
        /*0550*/ 	.word	index@(_ZN7cutlass13device_kernelIN5flash19enable_sm80_to_sm89INS1_16FlashAttnBwdSm80INS1_25CollectiveMainloopBwdSm80ILi2ELi1EN4cute5tupleIJNS5_1CILi64EEENS7_ILi96EEENS7_ILi128EEEEEENS_6half_tEfNS_4arch4Sm80ELb0ELb0ELb1ELb1ELb1ELb0ELb0ELb0ELi2ELi2ELi2ELi2ELb1EEENS1_24CollectiveEpilogueBwdGQAISB_fSE_Li256ELb1ELb1EEENS1_19SingleTileSchedulerILb1ELb0ELb0ELi96EEEEEEEEEvNT_6ParamsE)
        /*0554*/ 	.word	0x00000000


	//----- nvinfo : EIATTR_MIN_STACK_SIZE
	.align		4
.L_238:
        /*0558*/ 	.byte	0x04, 0x12
        /*055a*/ 	.short	(.L_240 - .L_239)
	.align		4
.L_239:
        /*055c*/ 	.word	index@(_ZN7cutlass13device_kernelIN5flash19enable_sm80_to_sm89INS1_16FlashAttnBwdSm80INS1_25CollectiveMainloopBwdSm80ILi2ELi1EN4cute5tupleIJNS5_1CILi64EEENS7_ILi96EEENS7_ILi128EEEEEENS_6half_tEfNS_4arch4Sm80ELb0ELb1ELb1ELb0ELb0ELb0ELb0ELb0ELi2ELi2ELi2ELi2ELb1EEENS1_21CollectiveEpilogueBwdISB_SC_SE_Li256ELb0ELb0ELi4EEENS1_19SingleTileSchedulerILb0ELb0ELb0ELi96EEEEEEEEEvNT_6ParamsE)
        /*0560*/ 	.word	0x00000000


	//----- nvinfo : EIATTR_MIN_STACK_SIZE
	.align		4
.L_240:
        /*0564*/ 	.byte	0x04, 0x12
        /*0566*/ 	.short	(.L_242 - .L_241)
	.align		4
.L_241:
        /*0568*/ 	.word	index@(_ZN7cutlass13device_kernelIN5flash19enable_sm80_to_sm89INS1_16FlashAttnBwdSm80INS1_25CollectiveMainloopBwdSm80ILi2ELi1EN4cute5tupleIJNS5_1CILi64EEENS7_ILi96EEENS7_ILi128EEEEEENS_6half_tEfNS_4arch4Sm80ELb0ELb1ELb1ELb0ELb1ELb0ELb0ELb0ELi2ELi2ELi2ELi2ELb1EEENS1_21CollectiveEpilogueBwdISB_SC_SE_Li256ELb0ELb0ELi4EEENS1_19SingleTileSchedulerILb0ELb0ELb0ELi96EEEEEEEEEvNT_6ParamsE)
        /*056c*/ 	.word	0x00000000


	//----- nvinfo : EIATTR_MIN_STACK_SIZE
	.align		4
.L_242:
        /*0570*/ 	.byte	0x04, 0x12
        /*0572*/ 	.short	(.L_244 - .L_243)
	.align		4
.L_243:
        /*0574*/ 	.word	index@(_ZN7cutlass13device_kernelIN5flash19enable_sm80_to_sm89INS1_16FlashAttnBwdSm80INS1_25CollectiveMainloopBwdSm80ILi2ELi1EN4cute5tupleIJNS5_1CILi64EEENS7_ILi96EEENS7_ILi128EEEEEENS_6half_tEfNS_4arch4Sm80ELb0ELb1ELb1ELb0ELb0ELb0ELb0ELb0ELi2ELi2ELi2ELi2ELb1EEENS1_24CollectiveEpilogueBwdGQAISB_fSE_Li256ELb0ELb0EEENS1_19SingleTileSchedulerILb0ELb0ELb0ELi96EEEEEEEEEvNT_6ParamsE)
        /*0578*/ 	.word	0x00000000


	//----- nvinfo : EIATTR_MIN_STACK_SIZE
	.align		4
.L_244:
        /*057c*/ 	.byte	0x04, 0x12
        /*057e*/ 	.short	(.L_246 - .L_245)
	.align		4
.L_245:
        /*0580*/ 	.word	index@(_ZN7cutlass13device_kernelIN5flash19enable_sm80_to_sm89INS1_16FlashAttnBwdSm80INS1_25CollectiveMainloopBwdSm80ILi2ELi1EN4cute5tupleIJNS5_1CILi64EEENS7_ILi96EEENS7_ILi128EEEEEENS_6half_tEfNS_4arch4Sm80ELb0ELb1ELb1ELb0ELb1ELb0ELb0ELb0ELi2ELi2ELi2ELi2ELb1EEENS1_24CollectiveEpilogueBwdGQAISB_fSE_Li256ELb0ELb1EEENS1_19SingleTileSchedulerILb0ELb0ELb0ELi96EEEEEEEEEvNT_6ParamsE)
        /*0584*/ 	.word	0x00000000


	//----- nvinfo : EIATTR_MIN_STACK_SIZE
	.align		4
.L_246:
        /*0588*/ 	.byte	0x04, 0x12
        /*058a*/ 	.short	(.L_248 - .L_247)
	.align		4
.L_247:
        /*058c*/ 	.word	index@(_ZN7cutlass13device_kernelIN5flash19enable_sm80_to_sm89INS1_16FlashAttnBwdSm80INS1_25CollectiveMainloopBwdSm80ILi2ELi1EN4cute5tupleIJNS5_1CILi64EEENS7_ILi96EEENS7_ILi128EEEEEENS_6half_tEfNS_4arch4Sm80ELb0ELb1ELb1ELb1ELb0ELb0ELb0ELb0ELi2ELi2ELi2ELi2ELb1EEENS1_21CollectiveEpilogueBwdISB_SC_SE_Li256ELb1ELb0ELi4EEENS1_19SingleTileSchedulerILb1ELb0ELb0ELi96EEEEEEEEEvNT_6ParamsE)
        /*0590*/ 	.word	0x00000000


	//----- nvinfo : EIATTR_MIN_STACK_SIZE
	.align		4
.L_248:
        /*0594*/ 	.byte	0x04, 0x12
        /*0596*/ 	.short	(.L_250 - .L_249)
	.align		4
.L_249:
        /*0598*/ 	.word	index@(_ZN7cutlass13device_kernelIN5flash19enable_sm80_to_sm89INS1_16FlashAttnBwdSm80INS1_25CollectiveMainloopBwdSm80ILi2ELi1EN4cute5tupleIJNS5_1CILi64EEENS7_ILi96EEENS7_ILi128EEEEEENS_6half_tEfNS_4arch4Sm80ELb0ELb1ELb1ELb1ELb1ELb0ELb0ELb0ELi2ELi2ELi2ELi2ELb1EEENS1_21CollectiveEpilogueBwdISB_SC_SE_Li256ELb1ELb0ELi4EEENS1_19SingleTileSchedulerILb1ELb0ELb0ELi96EEEEEEEEEvNT_6ParamsE)
        /*059c*/ 	.word	0x00000000


	//----- nvinfo : EIATTR_MIN_STACK_SIZE
	.align		4
.L_250:
        /*05a0*/ 	.byte	0x04, 0x12
        /*05a2*/ 	.short	(.L_252 - .L_251)
	.align		4
.L_251:
        /*05a4*/ 	.word	index@(_ZN7cutlass13device_kernelIN5flash19enable_sm80_to_sm89INS1_16FlashAttnBwdSm80INS1_25CollectiveMainloopBwdSm80ILi2ELi1EN4cute5tupleIJNS5_1CILi64EEENS7_ILi96EEENS7_ILi128EEEEEENS_6half_tEfNS_4arch4Sm80ELb0ELb1ELb1ELb1ELb0ELb0ELb0ELb0ELi2ELi2ELi2ELi2ELb1EEENS1_24CollectiveEpilogueBwdGQAISB_fSE_Li256ELb1ELb0EEENS1_19SingleTileSchedulerILb1ELb0ELb0ELi96EEEEEEEEEvNT_6ParamsE)
        /*05a8*/ 	.word	0x00000000


	//----- nvinfo : EIATTR_MIN_STACK_SIZE
	.align		4
.L_252:
        /*05ac*/ 	.byte	0x04, 0x12
        /*05ae*/ 	.short	(.L_254 - .L_253)
	.align		4
.L_253:
        /*05b0*/ 	.word	index@(_ZN7cutlass13device_kernelIN5flash19enable_sm80_to_sm89INS1_16FlashAttnBwdSm80INS1_25CollectiveMainloopBwdSm80ILi2ELi1EN4cute5tupleIJNS5_1CILi64EEENS7_ILi96EEENS7_ILi128EEEEEENS_6half_tEfNS_4arch4Sm80ELb0ELb1ELb1ELb1ELb1ELb0ELb0ELb0ELi2ELi2ELi2ELi2ELb1EEENS1_24CollectiveEpilogueBwdGQAISB_fSE_Li256ELb1ELb1EEENS1_19SingleTileSchedulerILb1ELb0ELb0ELi96EEEEEEEEEvNT_6ParamsE)
        /*05b4*/ 	.word	0x00000000


	//----- nvinfo : EIATTR_MIN_STACK_SIZE
	.align		4
.L_254:
        /*05b8*/ 	.byte	0x04, 0x12
        /*05ba*/ 	.short	(.L_256 - .L_255)
	.align		4
.L_255:
        /*05bc*/ 	.word	index@(_ZN7cutlass13device_kernelIN5flash19enable_sm80_to_sm89INS1_16FlashAttnBwdSm80INS1_25CollectiveMainloopBwdSm80ILi2ELi1EN4cute5tupleIJNS5_1CILi64EEENS7_ILi96EEENS7_ILi128EEEEEENS_6half_tEfNS_4arch4Sm80ELb1ELb0ELb1ELb0ELb0ELb0ELb0ELb0ELi2ELi2ELi2ELi2ELb1EEENS1_21CollectiveEpilogueBwdISB_SC_SE_Li256ELb0ELb0ELi4EEENS1_25SingleTileBwdLPTSchedulerILb0ELi96ELb0EEEEEEEEEvNT_6ParamsE)
        /*05c0*/ 	.word	0x00000000


	//----- nvinfo : EIATTR_MIN_STACK_SIZE
	.align		4
.L_256:
        /*05c4*/ 	.byte	0x04, 0x12
        /*05c6*/ 	.short	(.L_258 - .L_257)
	.align		4
.L_257:
        /*05c8*/ 	.word	index@(_ZN7cutlass13device_kernelIN5flash19enable_sm80_to_sm89INS1_16FlashAttnBwdSm80INS1_25CollectiveMainloopBwdSm80ILi2ELi1EN4cute5tupleIJNS5_1CILi64EEENS7_ILi96EEENS7_ILi128EEEEEENS_6half_tEfNS_4arch4Sm80ELb1ELb0ELb1ELb0ELb1ELb0ELb0ELb0ELi2ELi2ELi2ELi2ELb1EEENS1_21CollectiveEpilogueBwdISB_SC_SE_Li256ELb0ELb0ELi4EEENS1_25SingleTileBwdLPTSchedulerILb0ELi96ELb1EEEEEEEEEvNT_6ParamsE)
        /*05cc*/ 	.word	0x00000000


	//----- nvinfo : EIATTR_MIN_STACK_SIZE
	.align		4
.L_258:
        /*05d0*/ 	.byte	0x04, 0x12
        /*05d2*/ 	.short	(.L_260 - .L_259)
	.align		4
.L_259:
        /*05d4*/ 	.word	index@(_ZN7cutlass13device_kernelIN5flash19enable_sm80_to_sm89INS1_16FlashAttnBwdSm80INS1_25CollectiveMainloopBwdSm80ILi2ELi1EN4cute5tupleIJNS5_1CILi64EEENS7_ILi96EEENS7_ILi128EEEEEENS_6half_tEfNS_4arch4Sm80ELb1ELb0ELb1ELb0ELb0ELb0ELb0ELb0ELi2ELi2ELi2ELi2ELb1EEENS1_24CollectiveEpilogueBwdGQAISB_fSE_Li256ELb0ELb0EEENS1_25SingleTileBwdLPTSchedulerILb0ELi96ELb0EEEEEEEEEvNT_6ParamsE)
        /*05d8*/ 	.word	0x00000000


	//----- nvinfo : EIATTR_MIN_STACK_SIZE
	.align		4
.L_260:
        /*05dc*/ 	.byte	0x04, 0x12
        /*05de*/ 	.short	(.L_262 - .L_261)
	.align		4
.L_261:
        /*05e0*/ 	.word	index@(_ZN7cutlass13device_kernelIN5flash19enable_sm80_to_sm89INS1_16FlashAttnBwdSm80INS1_25CollectiveMainloopBwdSm80ILi2ELi1EN4cute5tupleIJNS5_1CILi64EEENS7_ILi96EEENS7_ILi128EEEEEENS_6half_tEfNS_4arch4Sm80ELb1ELb0ELb1ELb0ELb1ELb0ELb0ELb0ELi2ELi2ELi2ELi2ELb1EEENS1_24CollectiveEpilogueBwdGQAISB_fSE_Li256ELb0ELb1EEENS1_25SingleTileBwdLPTSchedulerILb0ELi96ELb1EEEEEEEEEvNT_6ParamsE)
        /*05e4*/ 	.word	0x00000000


	//----- nvinfo : EIATTR_MIN_STACK_SIZE
	.align		4
.L_262:
        /*05e8*/ 	.byte	0x04, 0x12
        /*05ea*/ 	.short	(.L_264 - .L_263)
	.align		4
.L_263:
        /*05ec*/ 	.word	index@(_ZN7cutlass13device_kernelIN5flash19enable_sm80_to_sm89INS1_16FlashAttnBwdSm80INS1_25CollectiveMainloopBwdSm80ILi2ELi1EN4cute5tupleIJNS5_1CILi64EEENS7_ILi96EEENS7_ILi128EEEEEENS_6half_tEfNS_4arch4Sm80ELb1ELb0ELb1ELb1ELb0ELb0ELb0ELb0ELi2ELi2ELi2ELi2ELb1EEENS1_21CollectiveEpilogueBwdISB_SC_SE_Li256ELb1ELb0ELi4EEENS1_25SingleTileBwdLPTSchedulerILb1ELi96ELb0EEEEEEEEEvNT_6ParamsE)
        /*05f0*/ 	.word	0x00000000


	//----- nvinfo : EIATTR_MIN_STACK_SIZE
	.align		4
.L_264:
        /*05f4*/ 	.byte	0x04, 0x12
        /*05f6*/ 	.short	(.L_266 - .L_265)
	.align		4
.L_265:
        /*05f8*/ 	.word	index@(_ZN7cutlass13device_kernelIN5flash19enable_sm80_to_sm89INS1_16FlashAttnBwdSm80INS1_25CollectiveMainloopBwdSm80ILi2ELi1EN4cute5tupleIJNS5_1CILi64EEENS7_ILi96EEENS7_ILi128EEEEEENS_6half_tEfNS_4arch4Sm80ELb1ELb0ELb1ELb1ELb1ELb0ELb0ELb0ELi2ELi2ELi2ELi2ELb1EEENS1_21CollectiveEpilogueBwdISB_SC_SE_Li256ELb1ELb0ELi4EEENS1_25SingleTileBwdLPTSchedulerILb1ELi96ELb1EEEEEEEEEvNT_6ParamsE)
        /*05fc*/ 	.word	0x00000000


	//----- nvinfo : EIATTR_MIN_STACK_SIZE
	.align		4
.L_266:
        /*0600*/ 	.byte	0x04, 0x12
        /*0602*/ 	.short	(.L_268 - .L_267)
	.align		4
.L_267:
        /*0604*/ 	.word	index@(_ZN7cutlass13device_kernelIN5flash19enable_sm80_to_sm89INS1_16FlashAttnBwdSm80INS1_25CollectiveMainloopBwdSm80ILi2ELi1EN4cute5tupleIJNS5_1CILi64EEENS7_ILi96EEENS7_ILi128EEEEEENS_6half_tEfNS_4arch4Sm80ELb1ELb0ELb1ELb1ELb0ELb0ELb0ELb0ELi2ELi2ELi2ELi2ELb1EEENS1_24CollectiveEpilogueBwdGQAISB_fSE_Li256ELb1ELb0EEENS1_25SingleTileBwdLPTSchedulerILb1ELi96ELb0EEEEEEEEEvNT_6ParamsE)
        /*0608*/ 	.word	0x00000000


	//----- nvinfo : EIATTR_MIN_STACK_SIZE
	.align		4
.L_268:
        /*060c*/ 	.byte	0x04, 0x12
        /*060e*/ 	.short	(.L_270 - .L_269)
	.align		4
.L_269:
        /*0610*/ 	.word	index@(_ZN7cutlass13device_kernelIN5flash32FlashAttnBwdPostprocessConvertdQIN4cute5tupleIJNS3_1CILi96EEENS5_ILi128EEEEEENS_6half_tEfNS_4arch4Sm80ELi256ENS3_8TiledMMAINS3_8MMA_AtomIJNS3_28SM80_16x8x16_F32F16F16F32_TNEEEENS3_6LayoutINS4_IJNS5_ILi2EEENS5_ILi4EEENS5_ILi1EEEEEENS4_IJSJ_SH_NS5_ILi0EEEEEEEENS4_IJNS5_ILi32EEENS5_ILi64EEENS5_ILi16EEEEEEEELb0EEEEEvNT_6ParamsE)
        /*0614*/ 	.word	0x00000000


	//----- nvinfo : EIATTR_MIN_STACK_SIZE
	.align		4
.L_270:
        /*0618*/ 	.byte	0x04, 0x12
        /*061a*/ 	.short	(.L_272 - .L_271)
	.align		4
.L_271:
        /*061c*/ 	.word	index@(_ZN7cutlass13device_kernelIN5flash19enable_sm80_to_sm89INS1_16FlashAttnBwdSm80INS1_25CollectiveMainloopBwdSm80ILi2ELi1EN4cute5tupleIJNS5_1CILi64EEENS7_ILi96EEENS7_ILi128EEEEEENS_6half_tEfNS_4arch4Sm80ELb1ELb0ELb1ELb1ELb1ELb0ELb0ELb0ELi2ELi2ELi2ELi2ELb1EEENS1_24CollectiveEpilogueBwdGQAISB_fSE_Li256ELb1ELb1EEENS1_25SingleTileBwdLPTSchedulerILb1ELi96ELb1EEEEEEEEEvNT_6ParamsE)
        /*0620*/ 	.word	0x00000000


	//----- nvinfo : EIATTR_MIN_STACK_SIZE
	.align		4
.L_272:
        /*0624*/ 	.byte	0x04, 0x12
        /*0626*/ 	.short	(.L_274 - .L_273)
	.align		4
.L_273:
        /*0628*/ 	.word	index@(_ZN7cutlass13device_kernelIN5flash19enable_sm80_to_sm89INS1_16FlashAttnBwdSm80INS1_25CollectiveMainloopBwdSm80ILi2ELi2EN4cute5tupleIJNS5_1CILi64EEENS7_ILi128EEES9_EEENS_6half_tEfNS_4arch4Sm80ELb0ELb0ELb1ELb0ELb0ELb0ELb0ELb0ELi2ELi2ELi2ELi2ELb0EEENS1_21CollectiveEpilogueBwdISA_SB_SD_Li256ELb0ELb0ELi4EEENS1_19SingleTileSchedulerILb0ELb0ELb0ELi128EEEEEEEEEvNT_6ParamsE)
        /*062c*/ 	.word	0x00000000


	//----- nvinfo : EIATTR_MIN_STACK_SIZE
	.align		4
.L_274:
        /*0630*/ 	.byte	0x04, 0x12
        /*0632*/ 	.short	(.L_276 - .L_275)
	.align		4
.L_275:
        /*0634*/ 	.word	index@(_ZN7cutlass13device_kernelIN5flash19enable_sm80_to_sm89INS1_16FlashAttnBwdSm80INS1_25CollectiveMainloopBwdSm80ILi2ELi2EN4cute5tupleIJNS5_1CILi64EEENS7_ILi128EEES9_EEENS_6half_tEfNS_4arch4Sm80ELb0ELb0ELb1ELb0ELb1ELb0ELb0ELb0ELi2ELi2ELi2ELi2ELb0EEENS1_21CollectiveEpilogueBwdISA_SB_SD_Li256ELb0ELb0ELi4EEENS1_19SingleTileSchedulerILb0ELb0ELb0ELi128EEEEEEEEEvNT_6ParamsE)
        /*0638*/ 	.word	0x00000000


	//----- nvinfo : EIATTR_MIN_STACK_SIZE
	.align		4
.L_276:
        /*063c*/ 	.byte	0x04, 0x12
        /*063e*/ 	.short	(.L_278 - .L_277)
	.align		4
.L_277:
        /*0640*/ 	.word	index@(_ZN7cutlass13device_kernelIN5flash19enable_sm80_to_sm89INS1_16FlashAttnBwdSm80INS1_25CollectiveMainloopBwdSm80ILi2ELi2EN4cute5tupleIJNS5_1CILi64EEENS7_ILi128EEES9_EEENS_6half_tEfNS_4arch4Sm80ELb0ELb0ELb1ELb0ELb0ELb0ELb0ELb0ELi2ELi2ELi2ELi2ELb0EEENS1_24CollectiveEpilogueBwdGQAISA_fSD_Li256ELb0ELb0EEENS1_19SingleTileSchedulerILb0ELb0ELb0ELi128EEEEEEEEEvNT_6ParamsE)
        /*0644*/ 	.word	0x00000000


	//----- nvinfo : EIATTR_MIN_STACK_SIZE
	.align		4
.L_278:
        /*0648*/ 	.byte	0x04, 0x12
        /*064a*/ 	.short	(.L_280 - .L_279)
	.align		4
.L_279:
        /*064c*/ 	.word	index@(_ZN7cutlass13device_kernelIN5flash19enable_sm80_to_sm89INS1_16FlashAttnBwdSm80INS1_25CollectiveMainloopBwdSm80ILi2ELi2EN4cute5tupleIJNS5_1CILi64EEENS7_ILi128EEES9_EEENS_6half_tEfNS_4arch4Sm80ELb0ELb0ELb1ELb0ELb1ELb0ELb0ELb0ELi2ELi2ELi2ELi2ELb0EEENS1_24CollectiveEpilogueBwdGQAISA_fSD_Li256ELb0ELb1EEENS1_19SingleTileSchedulerILb0ELb0ELb0ELi128EEEEEEEEEvNT_6ParamsE)
        /*0650*/ 	.word	0x00000000


	//----- nvinfo : EIATTR_MIN_STACK_SIZE
	.align		4
.L_280:
        /*0654*/ 	.byte	0x04, 0x12
        /*0656*/ 	.short	(.L_282 - .L_281)
	.align		4
.L_281:
        /*0658*/ 	.word	index@(_ZN7cutlass13device_kernelIN5flash19enable_sm80_to_sm89INS1_16FlashAttnBwdSm80INS1_25CollectiveMainloopBwdSm80ILi2ELi2EN4cute5tupleIJNS5_1CILi64EEENS7_ILi128EEES9_EEENS_6half_tEfNS_4arch4Sm80ELb0ELb0ELb1ELb1ELb0ELb0ELb0ELb0ELi2ELi2ELi2ELi2ELb0EEENS1_21CollectiveEpilogueBwdISA_SB_SD_Li256ELb1ELb0ELi4EEENS1_19SingleTileSchedulerILb1ELb0ELb0ELi128EEEEEEEEEvNT_6ParamsE)
        /*065c*/ 	.word	0x00000000


	//----- nvinfo : EIATTR_MIN_STACK_SIZE
	.align		4
.L_282:
        /*0660*/ 	.byte	0x04, 0x12
        /*0662*/ 	.short	(.L_284 - .L_283)
	.align		4
.L_283:
        /*0664*/ 	.word	index@(_ZN7cutlass13device_kernelIN5flash19enable_sm80_to_sm89INS1_16FlashAttnBwdSm80INS1_25CollectiveMainloopBwdSm80ILi2ELi2EN4cute5tupleIJNS5_1CILi64EEENS7_ILi128EEES9_EEENS_6half_tEfNS_4arch4Sm80ELb0ELb0ELb1ELb1ELb1ELb0ELb0ELb0ELi2ELi2ELi2ELi2ELb0EEENS1_21CollectiveEpilogueBwdISA_SB_SD_Li256ELb1ELb0ELi4EEENS1_19SingleTileSchedulerILb1ELb0ELb0ELi128EEEEEEEEEvNT_6ParamsE)
        /*0668*/ 	.word	0x00000000


	//----- nvinfo : EIATTR_MIN_STACK_SIZE
	.align		4
.L_284:
        /*066c*/ 	.byte	0x04, 0x12
        /*066e*/ 	.short	(.L_286 - .L_285)
	.align		4
.L_285:
        /*0670*/ 	.word	index@(_ZN7cutlass13device_kernelIN5flash19enable_sm80_to_sm89INS1_16FlashAttnBwdSm80INS1_25CollectiveMainloopBwdSm80ILi2ELi2EN4cute5tupleIJNS5_1CILi64EEENS7_ILi128EEES9_EEENS_6half_tEfNS_4arch4Sm80ELb0ELb0ELb1ELb1ELb0ELb0ELb0ELb0ELi2ELi2ELi2ELi2ELb0EEENS1_24CollectiveEpilogueBwdGQAISA_fSD_Li256ELb1ELb0EEENS1_19SingleTileSchedulerILb1ELb0ELb0ELi128EEEEEEEEEvNT_6ParamsE)
        /*0674*/ 	.word	0x00000000


	//----- nvinfo : EIATTR_MIN_STACK_SIZE
	.align		4
.L_286:
        /*0678*/ 	.byte	0x04, 0x12
        /*067a*/ 	.short	(.L_288 - .L_287)
	.align		4
.L_287:
        /*067c*/ 	.word	index@(_ZN7cutlass13device_kernelIN5flash19enable_sm80_to_sm89INS1_16FlashAttnBwdSm80INS1_25CollectiveMainloopBwdSm80ILi2ELi2EN4cute5tupleIJNS5_1CILi64EEENS7_ILi128EEES9_EEENS_6half_tEfNS_4arch4Sm80ELb0ELb0ELb1ELb1ELb1ELb0ELb0ELb0ELi2ELi2ELi2ELi2ELb0EEENS1_24CollectiveEpilogueBwdGQAISA_fSD_Li256ELb1ELb1EEENS1_19SingleTileSchedulerILb1ELb0ELb0ELi128EEEEEEEEEvNT_6ParamsE)
        /*0680*/ 	.word	0x00000000


	//----- nvinfo : EIATTR_MIN_STACK_SIZE
	.align		4
.L_288:
        /*0684*/ 	.byte	0x04, 0x12
        /*0686*/ 	.short	(.L_290 - .L_289)
	.align		4
.L_289:
        /*0688*/ 	.word	index@(_ZN7cutlass13device_kernelIN5flash19enable_sm80_to_sm89INS1_16FlashAttnBwdSm80INS1_25CollectiveMainloopBwdSm80ILi2ELi2EN4cute5tupleIJNS5_1CILi64EEENS7_ILi128EEES9_EEENS_6half_tEfNS_4arch4Sm80ELb0ELb1ELb1ELb0ELb0ELb0ELb0ELb0ELi2ELi2ELi2ELi2ELb0EEENS1_21CollectiveEpilogueBwdISA_SB_SD_Li256ELb0ELb0ELi4EEENS1_19SingleTileSchedulerILb0ELb0ELb0ELi128EEEEEEEEEvNT_6ParamsE)
        /*068c*/ 	.word	0x00000000


	//----- nvinfo : EIATTR_MIN_STACK_SIZE
	.align		4
.L_290:
        /*0690*/ 	.byte	0x04, 0x12
        /*0692*/ 	.short	(.L_292 - .L_291)
	.align		4
.L_291:
        /*0694*/ 	.word	index@(_ZN7cutlass13device_kernelIN5flash19enable_sm80_to_sm89INS1_16FlashAttnBwdSm80INS1_25CollectiveMainloopBwdSm80ILi2ELi2EN4cute5tupleIJNS5_1CILi64EEENS7_ILi128EEES9_EEENS_6half_tEfNS_4arch4Sm80ELb0ELb1ELb1ELb0ELb1ELb0ELb0ELb0ELi2ELi2ELi2ELi2ELb0EEENS1_21CollectiveEpilogueBwdISA_SB_SD_Li256ELb0ELb0ELi4EEENS1_19SingleTileSchedulerILb0ELb0ELb0ELi128EEEEEEEEEvNT_6ParamsE)
        /*0698*/ 	.word	0x00000000


	//----- nvinfo : EIATTR_MIN_STACK_SIZE
	.align		4
.L_292:
        /*069c*/ 	.byte	0x04, 0x12
        /*069e*/ 	.short	(.L_294 - .L_293)
	.align		4
.L_293:
        /*06a0*/ 	.word	index@(_ZN7cutlass13device_kernelIN5flash19enable_sm80_to_sm89INS1_16FlashAttnBwdSm80INS1_25CollectiveMainloopBwdSm80ILi2ELi2EN4cute5tupleIJNS5_1CILi64EEENS7_ILi128EEES9_EEENS_6half_tEfNS_4arch4Sm80ELb0ELb1ELb1ELb0ELb0ELb0ELb0ELb0ELi2ELi2ELi2ELi2ELb0EEENS1_24CollectiveEpilogueBwdGQAISA_fSD_Li256ELb0ELb0EEENS1_19SingleTileSchedulerILb0ELb0ELb0ELi128EEEEEEEEEvNT_6ParamsE)
        /*06a4*/ 	.word	0x00000000


	//----- nvinfo : EIATTR_MIN_STACK_SIZE
	.align		4
.L_294:
        /*06a8*/ 	.byte	0x04, 0x12
        /*06aa*/ 	.short	(.L_296 - .L_295)
	.align		4
.L_295:
        /*06ac*/ 	.word	index@(_ZN7cutlass13device_kernelIN5flash19enable_sm80_to_sm89INS1_16FlashAttnBwdSm80INS1_25CollectiveMainloopBwdSm80ILi2ELi2EN4cute5tupleIJNS5_1CILi64EEENS7_ILi128EEES9_EEENS_6half_tEfNS_4arch4Sm80ELb0ELb1ELb1ELb0ELb1ELb0ELb0ELb0ELi2ELi2ELi2ELi2ELb0EEENS1_24CollectiveEpilogueBwdGQAISA_fSD_Li256ELb0ELb1EEENS1_19SingleTileSchedulerILb0ELb0ELb0ELi128EEEEEEEEEvNT_6ParamsE)
        /*06b0*/ 	.word	0x00000000


	//----- nvinfo : EIATTR_MIN_STACK_SIZE
	.align		4
.L_296:
        /*06b4*/ 	.byte	0x04, 0x12
        /*06b6*/ 	.short	(.L_298 - .L_297)
	.align		4
.L_297:
        /*06b8*/ 	.word	index@(_ZN7cutlass13device_kernelIN5flash19enable_sm80_to_sm89INS1_16FlashAttnBwdSm80INS1_25CollectiveMainloopBwdSm80ILi2ELi2EN4cute5tupleIJNS5_1CILi64EEENS7_ILi128EEES9_EEENS_6half_tEfNS_4arch4Sm80ELb0ELb1ELb1ELb1ELb0ELb0ELb0ELb0ELi2ELi2ELi2ELi2ELb0EEENS1_21CollectiveEpilogueBwdISA_SB_SD_Li256ELb1ELb0ELi4EEENS1_19SingleTileSchedulerILb1ELb0ELb0ELi128EEEEEEEEEvNT_6ParamsE)
        /*06bc*/ 	.word	0x00000000


	//----- nvinfo : EIATTR_MIN_STACK_SIZE
	.align		4
.L_298:
        /*06c0*/ 	.byte	0x04, 0x12
        /*06c2*/ 	.short	(.L_300 - .L_299)
	.align		4
.L_299:
        /*06c4*/ 	.word	index@(_ZN7cutlass13device_kernelIN5flash19enable_sm80_to_sm89INS1_16FlashAttnBwdSm80INS1_25CollectiveMainloopBwdSm80ILi2ELi2EN4cute5tupleIJNS5_1CILi64EEENS7_ILi128EEES9_EEENS_6half_tEfNS_4arch4Sm80ELb0ELb1ELb1ELb1ELb1ELb0ELb0ELb0ELi2ELi2ELi2ELi2ELb0EEENS1_21CollectiveEpilogueBwdISA_SB_SD_Li256ELb1ELb0ELi4EEENS1_19SingleTileSchedulerILb1ELb0ELb0ELi128EEEEEEEEEvNT_6ParamsE)
        /*06c8*/ 	.word	0x00000000


	//----- nvinfo : EIATTR_MIN_STACK_SIZE
	.align		4
.L_300:
        /*06cc*/ 	.byte	0x04, 0x12
        /*06ce*/ 	.short	(.L_302 - .L_301)
	.align		4
.L_301:
        /*06d0*/ 	.word	index@(_ZN7cutlass13device_kernelIN5flash19enable_sm80_to_sm89INS1_16FlashAttnBwdSm80INS1_25CollectiveMainloopBwdSm80ILi2ELi2EN4cute5tupleIJNS5_1CILi64EEENS7_ILi128EEES9_EEENS_6half_tEfNS_4arch4Sm80ELb0ELb1ELb1ELb1ELb0ELb0ELb0ELb0ELi2ELi2ELi2ELi2ELb0EEENS1_24CollectiveEpilogueBwdGQAISA_fSD_Li256ELb1ELb0EEENS1_19SingleTileSchedulerILb1ELb0ELb0ELi128EEEEEEEEEvNT_6ParamsE)
        /*06d4*/ 	.word	0x00000000


	//----- nvinfo : EIATTR_MIN_STACK_SIZE
	.align		4
.L_302:
        /*06d8*/ 	.byte	0x04, 0x12
        /*06da*/ 	.short	(.L_304 - .L_303)
	.align		4
.L_303:
        /*06dc*/ 	.word	index@(_ZN7cutlass13device_kernelIN5flash19enable_sm80_to_sm89INS1_16FlashAttnBwdSm80INS1_25CollectiveMainloopBwdSm80ILi2ELi2EN4cute5tupleIJNS5_1CILi64EEENS7_ILi128EEES9_EEENS_6half_tEfNS_4arch4Sm80ELb0ELb1ELb1ELb1ELb1ELb0ELb0ELb0ELi2ELi2ELi2ELi2ELb0EEENS1_24CollectiveEpilogueBwdGQAISA_fSD_Li256ELb1ELb1EEENS1_19SingleTileSchedulerILb1ELb0ELb0ELi128EEEEEEEEEvNT_6ParamsE)
        /*06e0*/ 	.word	0x00000000


	//----- nvinfo : EIATTR_MIN_STACK_SIZE
	.align		4
.L_304:
        /*06e4*/ 	.byte	0x04, 0x12
        /*06e6*/ 	.short	(.L_306 - .L_305)
	.align		4
.L_305:
        /*06e8*/ 	.word	index@(_ZN7cutlass13device_kernelIN5flash19enable_sm80_to_sm89INS1_16FlashAttnBwdSm80INS1_25CollectiveMainloopBwdSm80ILi2ELi2EN4cute5tupleIJNS5_1CILi64EEENS7_ILi128EEES9_EEENS_6half_tEfNS_4arch4Sm80ELb1ELb0ELb1ELb0ELb0ELb0ELb0ELb0ELi2ELi2ELi2ELi2ELb0EEENS1_21CollectiveEpilogueBwdISA_SB_SD_Li256ELb0ELb0ELi4EEENS1_25SingleTileBwdLPTSchedulerILb0ELi128ELb0EEEEEEEEEvNT_6ParamsE)
        /*06ec*/ 	.word	0x00000000


	//----- nvinfo : EIATTR_MIN_STACK_SIZE
	.align		4
.L_306:
        /*06f0*/ 	.byte	0x04, 0x12
        /*06f2*/ 	.short	(.L_308 - .L_307)
	.align		4
.L_307:
        /*06f4*/ 	.word	index@(_ZN7cutlass13device_kernelIN5flash19enable_sm80_to_sm89INS1_16FlashAttnBwdSm80INS1_25CollectiveMainloopBwdSm80ILi2ELi2EN4cute5tupleIJNS5_1CILi64EEENS7_ILi128EEES9_EEENS_6half_tEfNS_4arch4Sm80ELb1ELb0ELb1ELb0ELb1ELb0ELb0ELb0ELi2ELi2ELi2ELi2ELb0EEENS1_21CollectiveEpilogueBwdISA_SB_SD_Li256ELb0ELb0ELi4EEENS1_25SingleTileBwdLPTSchedulerILb0ELi128ELb1EEEEEEEEEvNT_6ParamsE)
        /*06f8*/ 	.word	0x00000000


	//----- nvinfo : EIATTR_MIN_STACK_SIZE
	.align		4
.L_308:
        /*06fc*/ 	.byte	0x04, 0x12
        /*06fe*/ 	.short	(.L_310 - .L_309)
	.align		4
.L_309:
        /*0700*/ 	.word	index@(_ZN7cutlass13device_kernelIN5flash19enable_sm80_to_sm89INS1_16FlashAttnBwdSm80INS1_25CollectiveMainloopBwdSm80ILi2ELi2EN4cute5tupleIJNS5_1CILi64EEENS7_ILi128EEES9_EEENS_6half_tEfNS_4arch4Sm80ELb1ELb0ELb1ELb0ELb0ELb0ELb0ELb0ELi2ELi2ELi2ELi2ELb0EEENS1_24CollectiveEpilogueBwdGQAISA_fSD_Li256ELb0ELb0EEENS1_25SingleTileBwdLPTSchedulerILb0ELi128ELb0EEEEEEEEEvNT_6ParamsE)
        /*0704*/ 	.word	0x00000000


	//----- nvinfo : EIATTR_MIN_STACK_SIZE
	.align		4
.L_310:
        /*0708*/ 	.byte	0x04, 0x12
        /*070a*/ 	.short	(.L_312 - .L_311)
	.align		4
.L_311:
        /*070c*/ 	.word	index@(_ZN7cutlass13device_kernelIN5flash19enable_sm80_to_sm89INS1_16FlashAttnBwdSm80INS1_25CollectiveMainloopBwdSm80ILi2ELi2EN4cute5tupleIJNS5_1CILi64EEENS7_ILi128EEES9_EEENS_6half_tEfNS_4arch4Sm80ELb1ELb0ELb1ELb0ELb1ELb0ELb0ELb0ELi2ELi2ELi2ELi2ELb0EEENS1_24CollectiveEpilogueBwdGQAISA_fSD_Li256ELb0ELb1EEENS1_25SingleTileBwdLPTSchedulerILb0ELi128ELb1EEEEEEEEEvNT_6ParamsE)
        /*0710*/ 	.word	0x00000000


	//----- nvinfo : EIATTR_MIN_STACK_SIZE
	.align		4
.L_312:
        /*0714*/ 	.byte	0x04, 0x12
        /*0716*/ 	.short	(.L_314 - .L_313)
	.align		4
.L_313:
        /*0718*/ 	.word	index@(_ZN7cutlass13device_kernelIN5flash22FlashAttnBwdPreprocessIN4cute5tupleIJNS3_1CILi64EEENS5_ILi128EEEEEENS_6half_tEfNS_4arch4Sm80ELb1ELb0EEEEEvNT_6ParamsE)
        /*071c*/ 	.word	0x00000000


	//----- nvinfo : EIATTR_MIN_STACK_SIZE
	.align		4
.L_314:
        /*0720*/ 	.byte	0x04, 0x12
        /*0722*/ 	.short	(.L_316 - .L_315)
	.align		4
.L_315:
        /*0724*/ 	.word	index@(_ZN7cutlass13device_kernelIN5flash19enable_sm80_to_sm89INS1_16FlashAttnBwdSm80INS1_25CollectiveMainloopBwdSm80ILi2ELi2EN4cute5tupleIJNS5_1CILi64EEENS7_ILi128EEES9_EEENS_6half_tEfNS_4arch4Sm80ELb1ELb0ELb1ELb1ELb0ELb0ELb0ELb0ELi2ELi2ELi2ELi2ELb0EEENS1_21CollectiveEpilogueBwdISA_SB_SD_Li256ELb1ELb0ELi4EEENS1_25SingleTileBwdLPTSchedulerILb1ELi128ELb0EEEEEEEEEvNT_6ParamsE)
        /*0728*/ 	.word	0x00000000


	//----- nvinfo : EIATTR_MIN_STACK_SIZE
	.align		4
.L_316:
        /*072c*/ 	.byte	0x04, 0x12
        /*072e*/ 	.short	(.L_318 - .L_317)
	.align		4
.L_317:
        /*0730*/ 	.word	index@(_ZN7cutlass13device_kernelIN5flash19enable_sm80_to_sm89INS1_16FlashAttnBwdSm80INS1_25CollectiveMainloopBwdSm80ILi2ELi2EN4cute5tupleIJNS5_1CILi64EEENS7_ILi128EEES9_EEENS_6half_tEfNS_4arch4Sm80ELb1ELb0ELb1ELb1ELb1ELb0ELb0ELb0ELi2ELi2ELi2ELi2ELb0EEENS1_21CollectiveEpilogueBwdISA_SB_SD_Li256ELb1ELb0ELi4EEENS1_25SingleTileBwdLPTSchedulerILb1ELi128ELb1EEEEEEEEEvNT_6ParamsE)
        /*0734*/ 	.word	0x00000000


	//----- nvinfo : EIATTR_MIN_STACK_SIZE
	.align		4
.L_318:
        /*0738*/ 	.byte	0x04, 0x12
        /*073a*/ 	.short	(.L_320 - .L_319)
	.align		4
.L_319:
        /*073c*/ 	.word	index@(_ZN7cutlass13device_kernelIN5flash19enable_sm80_to_sm89INS1_16FlashAttnBwdSm80INS1_25CollectiveMainloopBwdSm80ILi2ELi2EN4cute5tupleIJNS5_1CILi64EEENS7_ILi128EEES9_EEENS_6half_tEfNS_4arch4Sm80ELb1ELb0ELb1ELb1ELb0ELb0ELb0ELb0ELi2ELi2ELi2ELi2ELb0EEENS1_24CollectiveEpilogueBwdGQAISA_fSD_Li256ELb1ELb0EEENS1_25SingleTileBwdLPTSchedulerILb1ELi128ELb0EEEEEEEEEvNT_6ParamsE)
        /*0740*/ 	.word	0x00000000


	//----- nvinfo : EIATTR_MIN_STACK_SIZE
	.align		4
.L_320:
        /*0744*/ 	.byte	0x04, 0x12
        /*0746*/ 	.short	(.L_322 - .L_321)
	.align		4
.L_321:
        /*0748*/ 	.word	index@(_ZN7cutlass13device_kernelIN5flash32FlashAttnBwdPostprocessConvertdQIN4cute5tupleIJNS3_1CILi128EEES6_EEENS_6half_tEfNS_4arch4Sm80ELi256ENS3_8TiledMMAINS3_8MMA_AtomIJNS3_28SM80_16x8x16_F32F16F16F32_TNEEEENS3_6LayoutINS4_IJNS5_ILi2EEENS5_ILi4EEENS5_ILi1EEEEEENS4_IJSI_SG_NS5_ILi0EEEEEEEENS4_IJNS5_ILi32EEENS5_ILi64EEENS5_ILi16EEEEEEEELb0EEEEEvNT_6ParamsE)
        /*074c*/ 	.word	0x00000000


	//----- nvinfo : EIATTR_MIN_STACK_SIZE
	.align		4
.L_322:
        /*0750*/ 	.byte	0x04, 0x12
        /*0752*/ 	.short	(.L_324 - .L_323)
	.align		4
.L_323:
        /*0754*/ 	.word	index@(_ZN7cutlass13device_kernelIN5flash32FlashAttnBwdPostprocessConvertdQIN4cute5tupleIJNS3_1CILi64EEENS5_ILi128EEEEEENS_6half_tEfNS_4arch4Sm80ELi256ENS3_8TiledMMAINS3_8MMA_AtomIJNS3_28SM80_16x8x16_F32F16F16F32_TNEEEENS3_6LayoutINS4_IJNS5_ILi2EEENS5_ILi4EEENS5_ILi1EEEEEENS4_IJSJ_SH_NS5_ILi0EEEEEEEENS4_IJNS5_ILi32EEES6_NS5_ILi16EEEEEEEELb0EEEEEvNT_6ParamsE)
        /*0758*/ 	.word	0x00000000


	//----- nvinfo : EIATTR_MIN_STACK_SIZE
	.align		4
.L_324:
        /*075c*/ 	.byte	0x04, 0x12
        /*075e*/ 	.short	(.L_326 - .L_325)
	.align		4
.L_325:
        /*0760*/ 	.word	index@(_ZN7cutlass13device_kernelIN5flash19enable_sm80_to_sm89INS1_16FlashAttnBwdSm80INS1_25CollectiveMainloopBwdSm80ILi2ELi2EN4cute5tupleIJNS5_1CILi64EEENS7_ILi128EEES9_EEENS_6half_tEfNS_4arch4Sm80ELb1ELb0ELb1ELb1ELb1ELb0ELb0ELb0ELi2ELi2ELi2ELi2ELb0EEENS1_24CollectiveEpilogueBwdGQAISA_fSD_Li256ELb1ELb1EEENS1_25SingleTileBwdLPTSchedulerILb1ELi128ELb1EEEEEEEEEvNT_6ParamsE)
        /*0764*/ 	.word	0x00000000


	//----- nvinfo : EIATTR_MIN_STACK_SIZE
	.align		4
.L_326:
        /*0768*/ 	.byte	0x04, 0x12
        /*076a*/ 	.short	(.L_328 - .L_327)
	.align		4
.L_327:
        /*076c*/ 	.word	index@(_ZN7cutlass13device_kernelIN5flash22FlashAttnBwdPreprocessIN4cute5tupleIJNS3_1CILi64EEENS5_ILi128EEEEEENS_6half_tEfNS_4arch4Sm80ELb1ELb1EEEEEvNT_6ParamsE)
        /*0770*/ 	.word	0x00000000
.L_328:


//--------------------- .nv.compat                --------------------------
	.section	.nv.compat,"",@"SHT_CUDA_COMPAT_INFO"
	.align	4
        /*0000*/ 	.byte	0x02, 0x09, 0x01, 0x00, 0x02, 0x02, 0x01, 0x00, 0x02, 0x05, 0x05, 0x00, 0x03, 0x07, 0x01, 0x01
        /*0010*/ 	.byte	0x02, 0x03, 0x00, 0x00, 0x02, 0x06, 0x01, 0x00, 0x04, 0x0b, 0x08, 0x00, 0x00, 0x00, 0x00, 0x00
        /*0020*/ 	.byte	0x00, 0x00, 0x00, 0x00


//--------------------- .nv.info._ZN7cutlass13device_kernelIN5flash19enable_sm80_to_sm89INS1_16FlashAttnBwdSm80INS1_25CollectiveMainloopBwdSm80ILi2ELi1EN4cute5tupleIJNS5_1CILi64EEENS7_ILi96EEENS7_ILi128EEEEEENS_6half_tEfNS_4arch4Sm80ELb0ELb0ELb1ELb0ELb0ELb0ELb0ELb0ELi2ELi2ELi2ELi2ELb1EEENS1_21CollectiveEpilogueBwdISB_SC_SE_Li256ELb0ELb0ELi4EEENS1_19SingleTileSchedulerILb0ELb0ELb0ELi96EEEEEEEEEvNT_6ParamsE --------------------------
	.section	.nv.info._ZN7cutlass13device_kernelIN5flash19enable_sm80_to_sm89INS1_16FlashAttnBwdSm80INS1_25CollectiveMainloopBwdSm80ILi2ELi1EN4cute5tupleIJNS5_1CILi64EEENS7_ILi96EEENS7_ILi128EEEEEENS_6half_tEfNS_4arch4Sm80ELb0ELb0ELb1ELb0ELb0ELb0ELb0ELb0ELi2ELi2ELi2ELi2ELb1EEENS1_21CollectiveEpilogueBwdISB_SC_SE_Li256ELb0ELb0ELi4EEENS1_19SingleTileSchedulerILb0ELb0ELb0ELi96EEEEEEEEEvNT_6ParamsE,"",@"SHT_CUDA_INFO"
	.sectionflags	@""
	.align	4


	//----- nvinfo : EIATTR_CUDA_API_VERSION
	.align		4
        /*0000*/ 	.byte	0x04, 0x37
        /*0002*/ 	.short	(.L_330 - .L_329)
.L_329:
        /*0004*/ 	.word	0x00000082


	//----- nvinfo : EIATTR_KPARAM_INFO
	.align		4
.L_330:
        /*0008*/ 	.byte	0x04, 0x17
        /*000a*/ 	.short	(.L_332 - .L_331)
.L_331:
        /*000c*/ 	.word	0x00000000
        /*0010*/ 	.short	0x0000
        /*0012*/ 	.short	0x0000
        /*0014*/ 	.byte	0x00, 0xf0, 0xc1, 0x09


	//----- nvinfo : EIATTR_SPARSE_MMA_MASK
	.align		4
.L_332:
        /*0018*/ 	.byte	0x03, 0x50
        /*001a*/ 	.short	0x0000


	//----- nvinfo : EIATTR_MAXREG_COUNT
	.align		4
        /*001c*/ 	.byte	0x03, 0x1b
        /*001e*/ 	.short	0x00ff


	//----- nvinfo : EIATTR_MERCURY_ISA_VERSION
	.align		4
        /*0020*/ 	.byte	0x03, 0x5f
        /*0022*/ 	.short	0x0101


	//----- nvinfo : EIATTR_EXIT_INSTR_OFFSETS
	.align		4
        /*0024*/ 	.byte	0x04, 0x1c
        /*0026*/ 	.short	(.L_334 - .L_333)


	//   ....[0]....
.L_333:
        /*0028*/ 	.word	0x00000010


	//----- nvinfo : EIATTR_MAX_THREADS
	.align		4
.L_334:
        /*002c*/ 	.byte	0x04, 0x05
        /*002e*/ 	.short	(.L_336 - .L_335)
.L_335:
        /*0030*/ 	.word	0x00000100
        /*0034*/ 	.word	0x00000001
        /*0038*/ 	.word	0x00000001


	//----- nvinfo : EIATTR_CBANK_PARAM_SIZE
	.align		4
.L_336:
        /*003c*/ 	.byte	0x03, 0x19
        /*003e*/ 	.short	0x0270


	//----- nvinfo : EIATTR_PARAM_CBANK
	.align		4
        /*0040*/ 	.byte	0x04, 0x0a
        /*0042*/ 	.short	(.L_338 - .L_337)
	.align		4
.L_337:
        /*0044*/ 	.word	index@(.nv.constant0._ZN7cutlass13device_kernelIN5flash19enable_sm80_to_sm89INS1_16FlashAttnBwdSm80INS1_25CollectiveMainloopBwdSm80ILi2ELi1EN4cute5tupleIJNS5_1CILi64EEENS7_ILi96EEENS7_ILi128EEEEEENS_6half_tEfNS_4arch4Sm80ELb0ELb0ELb1ELb0ELb0ELb0ELb0ELb0ELi2ELi2ELi2ELi2ELb1EEENS1_21CollectiveEpilogueBwdISB_SC_SE_Li256ELb0ELb0ELi4EEENS1_19SingleTileSchedulerILb0ELb0ELb0ELi96EEEEEEEEEvNT_6ParamsE)
        /*0048*/ 	.short	0x0210
        /*004a*/ 	.short	0x0270


	//----- nvinfo : EIATTR_SW_WAR
	.align		4
.L_338:
        /*004c*/ 	.byte	0x04, 0x36
        /*004e*/ 	.short	(.L_340 - .L_339)
.L_339:
        /*0050*/ 	.word	0x00000008
.L_340:


//--------------------- .nv.info._ZN7cutlass13device_kernelIN5flash19enable_sm80_to_sm89INS1_16FlashAttnBwdSm80INS1_25CollectiveMainloopBwdSm80ILi2ELi1EN4cute5tupleIJNS5_1CILi64EEENS7_ILi96EEENS7_ILi128EEEEEENS_6half_tEfNS_4arch4Sm80ELb0ELb0ELb1ELb0ELb1ELb0ELb0ELb0ELi2ELi2ELi2ELi2ELb1EEENS1_21CollectiveEpilogueBwdISB_SC_SE_Li256ELb0ELb0ELi4EEENS1_19SingleTileSchedulerILb0ELb0ELb0ELi96EEEEEEEEEvNT_6ParamsE --------------------------
	.section	.nv.info._ZN7cutlass13device_kernelIN5flash19enable_sm80_to_sm89INS1_16FlashAttnBwdSm80INS1_25CollectiveMainloopBwdSm80ILi2ELi1EN4cute5tupleIJNS5_1CILi64EEENS7_ILi96EEENS7_ILi128EEEEEENS_6half_tEfNS_4arch4Sm80ELb0ELb0ELb1ELb0ELb1ELb0ELb0ELb0ELi2ELi2ELi2ELi2ELb1EEENS1_21CollectiveEpilogueBwdISB_SC_SE_Li256ELb0ELb0ELi4EEENS1_19SingleTileSchedulerILb0ELb0ELb0ELi96EEEEEEEEEvNT_6ParamsE,"",@"SHT_CUDA_INFO"
	.sectionflags	@""
	.align	4


	//----- nvinfo : EIATTR_CUDA_API_VERSION
	.align		4
        /*0000*/ 	.byte	0x04, 0x37
        /*0002*/ 	.short	(.L_342 - .L_341)
.L_341:
        /*0004*/ 	.word	0x00000082


	//----- nvinfo : EIATTR_KPARAM_INFO
	.align		4
.L_342:
        /*0008*/ 	.byte	0x04, 0x17
        /*000a*/ 	.short	(.L_344 - .L_343)
.L_343:
        /*000c*/ 	.word	0x00000000
        /*0010*/ 	.short	0x0000
        /*0012*/ 	.short	0x0000
        /*0014*/ 	.byte	0x00, 0xf0, 0xc1, 0x09


	//----- nvinfo : EIATTR_SPARSE_MMA_MASK
	.align		4
.L_344:
        /*0018*/ 	.byte	0x03, 0x50
        /*001a*/ 	.short	0x0000


	//----- nvinfo : EIATTR_MAXREG_COUNT
	.align		4
        /*001c*/ 	.byte	0x03, 0x1b
        /*001e*/ 	.short	0x00ff


	//----- nvinfo : EIATTR_MERCURY_ISA_VERSION
	.align		4
        /*0020*/ 	.byte	0x03, 0x5f
        /*0022*/ 	.short	0x0101


	//----- nvinfo : EIATTR_EXIT_INSTR_OFFSETS
	.align		4
        /*0024*/ 	.byte	0x04, 0x1c
        /*0026*/ 	.short	(.L_346 - .L_345)


	//   ....[0]....
.L_345:
        /*0028*/ 	.word	0x00000010


	//----- nvinfo : EIATTR_MAX_THREADS
	.align		4
.L_346:
        /*002c*/ 	.byte	0x04, 0x05
        /*002e*/ 	.short	(.L_348 - .L_347)
.L_347:
        /*0030*/ 	.word	0x00000100
        /*0034*/ 	.word	0x00000001
        /*0038*/ 	.word	0x00000001


	//----- nvinfo : EIATTR_CBANK_PARAM_SIZE
	.align		4
.L_348:
        /*003c*/ 	.byte	0x03, 0x19
        /*003e*/ 	.short	0x0270


	//----- nvinfo : EIATTR_PARAM_CBANK
	.align		4
        /*0040*/ 	.byte	0x04, 0x0a
        /*0042*/ 	.short	(.L_350 - .L_349)
	.align		4
.L_349:
        /*0044*/ 	.word	index@(.nv.constant0._ZN7cutlass13device_kernelIN5flash19enable_sm80_to_sm89INS1_16FlashAttnBwdSm80INS1_25CollectiveMainloopBwdSm80ILi2ELi1EN4cute5tupleIJNS5_1CILi64EEENS7_ILi96EEENS7_ILi128EEEEEENS_6half_tEfNS_4arch4Sm80ELb0ELb0ELb1ELb0ELb1ELb0ELb0ELb0ELi2ELi2ELi2ELi2ELb1EEENS1_21CollectiveEpilogueBwdISB_SC_SE_Li256ELb0ELb0ELi4EEENS1_19SingleTileSchedulerILb0ELb0ELb0ELi96EEEEEEEEEvNT_6ParamsE)
        /*0048*/ 	.short	0x0210
        /*004a*/ 	.short	0x0270


	//----- nvinfo : EIATTR_SW_WAR
	.align		4
.L_350:
        /*004c*/ 	.byte	0x04, 0x36
        /*004e*/ 	.short	(.L_352 - .L_351)
.L_351:
        /*0050*/ 	.word	0x00000008
.L_352:


//--------------------- .nv.info._ZN7cutlass13device_kernelIN5flash19enable_sm80_to_sm89INS1_16FlashAttnBwdSm80INS1_25CollectiveMainloopBwdSm80ILi2ELi1EN4cute5tupleIJNS5_1CILi64EEENS7_ILi96EEENS7_ILi128EEEEEENS_6half_tEfNS_4arch4Sm80ELb0ELb0ELb1ELb0ELb0ELb0ELb0ELb0ELi2ELi2ELi2ELi2ELb1EEENS1_24CollectiveEpilogueBwdGQAISB_fSE_Li256ELb0ELb0EEENS1_19SingleTileSchedulerILb0ELb0ELb0ELi96EEEEEEEEEvNT_6ParamsE --------------------------
	.section	.nv.info._ZN7cutlass13device_kernelIN5flash19enable_sm80_to_sm89INS1_16FlashAttnBwdSm80INS1_25CollectiveMainloopBwdSm80ILi2ELi1EN4cute5tupleIJNS5_1CILi64EEENS7_ILi96EEENS7_ILi128EEEEEENS_6half_tEfNS_4arch4Sm80ELb0ELb0ELb1ELb0ELb0ELb0ELb0ELb0ELi2ELi2ELi2ELi2ELb1EEENS1_24CollectiveEpilogueBwdGQAISB_fSE_Li256ELb0ELb0EEENS1_19SingleTileSchedulerILb0ELb0ELb0ELi96EEEEEEEEEvNT_6ParamsE,"",@"SHT_CUDA_INFO"
	.sectionflags	@""
	.align	4


	//----- nvinfo : EIATTR_CUDA_API_VERSION
	.align		4
        /*0000*/ 	.byte	0x04, 0x37
        /*0002*/ 	.short	(.L_354 - .L_353)
.L_353:
        /*0004*/ 	.word	0x00000082


	//----- nvinfo : EIATTR_KPARAM_INFO
	.align		4
.L_354:
        /*0008*/ 	.byte	0x04, 0x17
        /*000a*/ 	.short	(.L_356 - .L_355)
.L_355:
        /*000c*/ 	.word	0x00000000
        /*0010*/ 	.short	0x0000
        /*0012*/ 	.short	0x0000
        /*0014*/ 	.byte	0x00, 0xf0, 0xe1, 0x09


	//----- nvinfo : EIATTR_SPARSE_MMA_MASK
	.align		4
.L_356:
        /*0018*/ 	.byte	0x03, 0x50
        /*001a*/ 	.short	0x0000


	//----- nvinfo : EIATTR_MAXREG_COUNT
	.align		4
        /*001c*/ 	.byte	0x03, 0x1b
        /*001e*/ 	.short	0x00ff


	//----- nvinfo : EIATTR_MERCURY_ISA_VERSION
	.align		4
        /*0020*/ 	.byte	0x03, 0x5f
        /*0022*/ 	.short	0x0101


	//----- nvinfo : EIATTR_EXIT_INSTR_OFFSETS
	.align		4
        /*0024*/ 	.byte	0x04, 0x1c
        /*0026*/ 	.short	(.L_358 - .L_357)


	//   ....[0]....
.L_357:
        /*0028*/ 	.word	0x00000010


	//----- nvinfo : EIATTR_MAX_THREADS
	.align		4
.L_358:
        /*002c*/ 	.byte	0x04, 0x05
        /*002e*/ 	.short	(.L_360 - .L_359)
.L_359:
        /*0030*/ 	.word	0x00000100
        /*0034*/ 	.word	0x00000001
        /*0038*/ 	.word	0x00000001


	//----- nvinfo : EIATTR_CBANK_PARAM_SIZE
	.align		4
.L_360:
        /*003c*/ 	.byte	0x03, 0x19
        /*003e*/ 	.short	0x0278


	//----- nvinfo : EIATTR_PARAM_CBANK
	.align		4
        /*0040*/ 	.byte	0x04, 0x0a
        /*0042*/ 	.short	(.L_362 - .L_361)
	.align		4
.L_361:
        /*0044*/ 	.word	index@(.nv.constant0._ZN7cutlass13device_kernelIN5flash19enable_sm80_to_sm89INS1_16FlashAttnBwdSm80INS1_25CollectiveMainloopBwdSm80ILi2ELi1EN4cute5tupleIJNS5_1CILi64EEENS7_ILi96EEENS7_ILi128EEEEEENS_6half_tEfNS_4arch4Sm80ELb0ELb0ELb1ELb0ELb0ELb0ELb0ELb0ELi2ELi2ELi2ELi2ELb1EEENS1_24CollectiveEpilogueBwdGQAISB_fSE_Li256ELb0ELb0EEENS1_19SingleTileSchedulerILb0ELb0ELb0ELi96EEEEEEEEEvNT_6ParamsE)
        /*0048*/ 	.short	0x0210
        /*004a*/ 	.short	0x0278


	//----- nvinfo : EIATTR_SW_WAR
	.align		4
.L_362:
        /*004c*/ 	.byte	0x04, 0x36
        /*004e*/ 	.short	(.L_364 - .L_363)
.L_363:
        /*0050*/ 	.word	0x00000008
.L_364:


//--------------------- .nv.info._ZN7cutlass13device_kernelIN5flash19enable_sm80_to_sm89INS1_16FlashAttnBwdSm80INS1_25CollectiveMainloopBwdSm80ILi2ELi1EN4cute5tupleIJNS5_1CILi64EEENS7_ILi96EEENS7_ILi128EEEEEENS_6half_tEfNS_4arch4Sm80ELb0ELb0ELb1ELb0ELb1ELb0ELb0ELb0ELi2ELi2ELi2ELi2ELb1EEENS1_24CollectiveEpilogueBwdGQAISB_fSE_Li256ELb0ELb1EEENS1_19SingleTileSchedulerILb0ELb0ELb0ELi96EEEEEEEEEvNT_6ParamsE --------------------------
	.section	.nv.info._ZN7cutlass13device_kernelIN5flash19enable_sm80_to_sm89INS1_16FlashAttnBwdSm80INS1_25CollectiveMainloopBwdSm80ILi2ELi1EN4cute5tupleIJNS5_1CILi64EEENS7_ILi96EEENS7_ILi128EEEEEENS_6half_tEfNS_4arch4Sm80ELb0ELb0ELb1ELb0ELb1ELb0ELb0ELb0ELi2ELi2ELi2ELi2ELb1EEENS1_24CollectiveEpilogueBwdGQAISB_fSE_Li256ELb0ELb1EEENS1_19SingleTileSchedulerILb0ELb0ELb0ELi96EEEEEEEEEvNT_6ParamsE,"",@"SHT_CUDA_INFO"
	.sectionflags	@""
	.align	4


	//----- nvinfo : EIATTR_CUDA_API_VERSION
	.align		4
        /*0000*/ 	.byte	0x04, 0x37
        /*0002*/ 	.short	(.L_366 - .L_365)
.L_365:
        /*0004*/ 	.word	0x00000082


	//----- nvinfo : EIATTR_KPARAM_INFO
	.align		4
.L_366:
        /*0008*/ 	.byte	0x04, 0x17
        /*000a*/ 	.short	(.L_368 - .L_367)
.L_367:
        /*000c*/ 	.word	0x00000000
        /*0010*/ 	.short	0x0000
        /*0012*/ 	.short	0x0000
        /*0014*/ 	.byte	0x00, 0xf0, 0xe1, 0x09


	//----- nvinfo : EIATTR_SPARSE_MMA_MASK
	.align		4
.L_368:
        /*0018*/ 	.byte	0x03, 0x50
        /*001a*/ 	.short	0x0000


	//----- nvinfo : EIATTR_MAXREG_COUNT
	.align		4
        /*001c*/ 	.byte	0x03, 0x1b
        /*001e*/ 	.short	0x00ff


	//----- nvinfo : EIATTR_MERCURY_ISA_VERSION
	.align		4
        /*0020*/ 	.byte	0x03, 0x5f
        /*0022*/ 	.short	0x0101


	//----- nvinfo : EIATTR_EXIT_INSTR_OFFSETS
	.align		4
        /*0024*/ 	.byte	0x04, 0x1c
        /*0026*/ 	.short	(.L_370 - .L_369)


	//   ....[0]....
.L_369:
        /*0028*/ 	.word	0x00000010


	//----- nvinfo : EIATTR_MAX_THREADS
	.align		4
.L_370:
        /*002c*/ 	.byte	0x04, 0x05
        /*002e*/ 	.short	(.L_372 - .L_371)
.L_371:
        /*0030*/ 	.word	0x00000100
        /*0034*/ 	.word	0x00000001
        /*0038*/ 	.word	0x00000001


	//----- nvinfo : EIATTR_CBANK_PARAM_SIZE
	.align		4
.L_372:
        /*003c*/ 	.byte	0x03, 0x19
        /*003e*/ 	.short	0x0278


	//----- nvinfo : EIATTR_PARAM_CBANK
	.align		4
        /*0040*/ 	.byte	0x04, 0x0a
        /*0042*/ 	.short	(.L_374 - .L_373)
	.align		4
.L_373:
        /*0044*/ 	.word	index@(.nv.constant0._ZN7cutlass13device_kernelIN5flash19enable_sm80_to_sm89INS1_16FlashAttnBwdSm80INS1_25CollectiveMainloopBwdSm80ILi2ELi1EN4cute5tupleIJNS5_1CILi64EEENS7_ILi96EEENS7_ILi128EEEEEENS_6half_tEfNS_4arch4Sm80ELb0ELb0ELb1ELb0ELb1ELb0ELb0ELb0ELi2ELi2ELi2ELi2ELb1EEENS1_24CollectiveEpilogueBwdGQAISB_fSE_Li256ELb0ELb1EEENS1_19SingleTileSchedulerILb0ELb0ELb0ELi96EEEEEEEEEvNT_6ParamsE)
        /*0048*/ 	.short	0x0210
        /*004a*/ 	.short	0x0278


	//----- nvinfo : EIATTR_SW_WAR
	.align		4
.L_374:
        /*004c*/ 	.byte	0x04, 0x36
        /*004e*/ 	.short	(.L_376 - .L_375)
.L_375:
        /*0050*/ 	.word	0x00000008
.L_376:


//--------------------- .nv.info._ZN7cutlass13device_kernelIN5flash19enable_sm80_to_sm89INS1_16FlashAttnBwdSm80INS1_25CollectiveMainloopBwdSm80ILi2ELi1EN4cute5tupleIJNS5_1CILi64EEENS7_ILi96EEENS7_ILi128EEEEEENS_6half_tEfNS_4arch4Sm80ELb0ELb0ELb1ELb1ELb0ELb0ELb0ELb0ELi2ELi2ELi2ELi2ELb1EEENS1_21CollectiveEpilogueBwdISB_SC_SE_Li256ELb1ELb0ELi4EEENS1_19SingleTileSchedulerILb1ELb0ELb0ELi96EEEEEEEEEvNT_6ParamsE --------------------------
	.section	.nv.info._ZN7cutlass13device_kernelIN5flash19enable_sm80_to_sm89INS1_16FlashAttnBwdSm80INS1_25CollectiveMainloopBwdSm80ILi2ELi1EN4cute5tupleIJNS5_1CILi64EEENS7_ILi96EEENS7_ILi128EEEEEENS_6half_tEfNS_4arch4Sm80ELb0ELb0ELb1ELb1ELb0ELb0ELb0ELb0ELi2ELi2ELi2ELi2ELb1EEENS1_21CollectiveEpilogueBwdISB_SC_SE_Li256ELb1ELb0ELi4EEENS1_19SingleTileSchedulerILb1ELb0ELb0ELi96EEEEEEEEEvNT_6ParamsE,"",@"SHT_CUDA_INFO"
	.sectionflags	@""
	.align	4


	//----- nvinfo : EIATTR_CUDA_API_VERSION
	.align		4
        /*0000*/ 	.byte	0x04, 0x37
        /*0002*/ 	.short	(.L_378 - .L_377)
.L_377:
        /*0004*/ 	.word	0x00000082


	//----- nvinfo : EIATTR_KPARAM_INFO
	.align		4
.L_378:
        /*0008*/ 	.byte	0x04, 0x17
        /*000a*/ 	.short	(.L_380 - .L_379)
.L_379:
        /*000c*/ 	.word	0x00000000
        /*0010*/ 	.short	0x0000
        /*0012*/ 	.short	0x0000
        /*0014*/ 	.byte	0x00, 0xf0, 0xc1, 0x09


	//----- nvinfo : EIATTR_SPARSE_MMA_MASK
	.align		4
.L_380:
        /*0018*/ 	.byte	0x03, 0x50
        /*001a*/ 	.short	0x0000


	//----- nvinfo : EIATTR_MAXREG_COUNT
	.align		4
        /*001c*/ 	.byte	0x03, 0x1b
        /*001e*/ 	.short	0x00ff


	//----- nvinfo : EIATTR_MERCURY_ISA_VERSION
	.align		4
        /*0020*/ 	.byte	0x03, 0x5f
        /*0022*/ 	.short	0x0101


	//----- nvinfo : EIATTR_EXIT_INSTR_OFFSETS
	.align		4
        /*0024*/ 	.byte	0x04, 0x1c
        /*0026*/ 	.short	(.L_382 - .L_381)


	//   ....[0]....
.L_381:
        /*0028*/ 	.word	0x00000010


	//----- nvinfo : EIATTR_MAX_THREADS
	.align		4
.L_382:
        /*002c*/ 	.byte	0x04, 0x05
        /*002e*/ 	.short	(.L_384 - .L_383)
.L_383:
        /*0030*/ 	.word	0x00000100
        /*0034*/ 	.word	0x00000001
        /*0038*/ 	.word	0x00000001


	//----- nvinfo : EIATTR_CBANK_PARAM_SIZE
	.align		4
.L_384:
        /*003c*/ 	.byte	0x03, 0x19
        /*003e*/ 	.short	0x0270


	//----- nvinfo : EIATTR_PARAM_CBANK
	.align		4
        /*0040*/ 	.byte	0x04, 0x0a
        /*0042*/ 	.short	(.L_386 - .L_385)
	.align		4
.L_385:
        /*0044*/ 	.word	index@(.nv.constant0._ZN7cutlass13device_kernelIN5flash19enable_sm80_to_sm89INS1_16FlashAttnBwdSm80INS1_25CollectiveMainloopBwdSm80ILi2ELi1EN4cute5tupleIJNS5_1CILi64EEENS7_ILi96EEENS7_ILi128EEEEEENS_6half_tEfNS_4arch4Sm80ELb0ELb0ELb1ELb1ELb0ELb0ELb0ELb0ELi2ELi2ELi2ELi2ELb1EEENS1_21CollectiveEpilogueBwdISB_SC_SE_Li256ELb1ELb0ELi4EEENS1_19SingleTileSchedulerILb1ELb0ELb0ELi96EEEEEEEEEvNT_6ParamsE)
        /*0048*/ 	.short	0x0210
        /*004a*/ 	.short	0x0270


	//----- nvinfo : EIATTR_SW_WAR
	.align		4
.L_386:
        /*004c*/ 	.byte	0x04, 0x36
        /*004e*/ 	.short	(.L_388 - .L_387)
.L_387:
        /*0050*/ 	.word	0x00000008
.L_388:


//--------------------- .nv.info._ZN7cutlass13device_kernelIN5flash19enable_sm80_to_sm89INS1_16FlashAttnBwdSm80INS1_25CollectiveMainloopBwdSm80ILi2ELi1EN4cute5tupleIJNS5_1CILi64EEENS7_ILi96EEENS7_ILi128EEEEEENS_6half_tEfNS_4arch4Sm80ELb0ELb0ELb1ELb1ELb1ELb0ELb0ELb0ELi2ELi2ELi2ELi2ELb1EEENS1_21CollectiveEpilogueBwdISB_SC_SE_Li256ELb1ELb0ELi4EEENS1_19SingleTileSchedulerILb1ELb0ELb0ELi96EEEEEEEEEvNT_6ParamsE --------------------------
	.section	.nv.info._ZN7cutlass13device_kernelIN5flash19enable_sm80_to_sm89INS1_16FlashAttnBwdSm80INS1_25CollectiveMainloopBwdSm80ILi2ELi1EN4cute5tupleIJNS5_1CILi64EEENS7_ILi96EEENS7_ILi128EEEEEENS_6half_tEfNS_4arch4Sm80ELb0ELb0ELb1ELb1ELb1ELb0ELb0ELb0ELi2ELi2ELi2ELi2ELb1EEENS1_21CollectiveEpilogueBwdISB_SC_SE_Li256ELb1ELb0ELi4EEENS1_19SingleTileSchedulerILb1ELb0ELb0ELi96EEEEEEEEEvNT_6ParamsE,"",@"SHT_CUDA_INFO"
	.sectionflags	@""
	.align	4


	//----- nvinfo : EIATTR_CUDA_API_VERSION
	.align		4
        /*0000*/ 	.byte	0x04, 0x37
        /*0002*/ 	.short	(.L_390 - .L_389)
.L_389:
        /*0004*/ 	.word	0x00000082


	//----- nvinfo : EIATTR_KPARAM_INFO
	.align		4
.L_390:
        /*0008*/ 	.byte	0x04, 0x17
        /*000a*/ 	.short	(.L_392 - .L_391)
.L_391:
        /*000c*/ 	.word	0x00000000
        /*0010*/ 	.short	0x0000
        /*0012*/ 	.short	0x0000
        /*0014*/ 	.byte	0x00, 0xf0, 0xc1, 0x09


	//----- nvinfo : EIATTR_SPARSE_MMA_MASK
	.align		4
.L_392:
        /*0018*/ 	.byte	0x03, 0x50
        /*001a*/ 	.short	0x0000


	//----- nvinfo : EIATTR_MAXREG_COUNT
	.align		4
        /*001c*/ 	.byte	0x03, 0x1b
        /*001e*/ 	.short	0x00ff


	//----- nvinfo : EIATTR_MERCURY_ISA_VERSION
	.align		4
        /*0020*/ 	.byte	0x03, 0x5f
        /*0022*/ 	.short	0x0101


	//----- nvinfo : EIATTR_EXIT_INSTR_OFFSETS
	.align		4
        /*0024*/ 	.byte	0x04, 0x1c
        /*0026*/ 	.short	(.L_394 - .L_393)


	//   ....[0]....
.L_393:
        /*0028*/ 	.word	0x00000010


	//----- nvinfo : EIATTR_MAX_THREADS
	.align		4
.L_394:
        /*002c*/ 	.byte	0x04, 0x05
        /*002e*/ 	.short	(.L_396 - .L_395)
.L_395:
        /*0030*/ 	.word	0x00000100
        /*0034*/ 	.word	0x00000001
        /*0038*/ 	.word	0x00000001


	//----- nvinfo : EIATTR_CBANK_PARAM_SIZE
	.align		4
.L_396:
        /*003c*/ 	.byte	0x03, 0x19
        /*003e*/ 	.short	0x0270


	//----- nvinfo : EIATTR_PARAM_CBANK
	.align		4
        /*0040*/ 	.byte	0x04, 0x0a
        /*0042*/ 	.short	(.L_398 - .L_397)
	.align		4
.L_397:
        /*0044*/ 	.word	index@(.nv.constant0._ZN7cutlass13device_kernelIN5flash19enable_sm80_to_sm89INS1_16FlashAttnBwdSm80INS1_25CollectiveMainloopBwdSm80ILi2ELi1EN4cute5tupleIJNS5_1CILi64EEENS7_ILi96EEENS7_ILi128EEEEEENS_6half_tEfNS_4arch4Sm80ELb0ELb0ELb1ELb1ELb1ELb0ELb0ELb0ELi2ELi2ELi2ELi2ELb1EEENS1_21CollectiveEpilogueBwdISB_SC_SE_Li256ELb1ELb0ELi4EEENS1_19SingleTileSchedulerILb1ELb0ELb0ELi96EEEEEEEEEvNT_6ParamsE)
        /*0048*/ 	.short	0x0210
        /*004a*/ 	.short	0x0270


	//----- nvinfo : EIATTR_SW_WAR
	.align		4
.L_398:
        /*004c*/ 	.byte	0x04, 0x36
        /*004e*/ 	.short	(.L_400 - .L_399)
.L_399:
        /*0050*/ 	.word	0x00000008
.L_400:


//--------------------- .nv.info._ZN7cutlass13device_kernelIN5flash19enable_sm80_to_sm89INS1_16FlashAttnBwdSm80INS1_25CollectiveMainloopBwdSm80ILi2ELi1EN4cute5tupleIJNS5_1CILi64EEENS7_ILi96EEENS7_ILi128EEEEEENS_6half_tEfNS_4arch4Sm80ELb0ELb0ELb1ELb1ELb0ELb0ELb0ELb0ELi2ELi2ELi2ELi2ELb1EEENS1_24CollectiveEpilogueBwdGQAISB_fSE_Li256ELb1ELb0EEENS1_19SingleTileSchedulerILb1ELb0ELb0ELi96EEEEEEEEEvNT_6ParamsE --------------------------
	.section	.nv.info._ZN7cutlass13device_kernelIN5flash19enable_sm80_to_sm89INS1_16FlashAttnBwdSm80INS1_25CollectiveMainloopBwdSm80ILi2ELi1EN4cute5tupleIJNS5_1CILi64EEENS7_ILi96EEENS7_ILi128EEEEEENS_6half_tEfNS_4arch4Sm80ELb0ELb0ELb1ELb1ELb0ELb0ELb0ELb0ELi2ELi2ELi2ELi2ELb1EEENS1_24CollectiveEpilogueBwdGQAISB_fSE_Li256ELb1ELb0EEENS1_19SingleTileSchedulerILb1ELb0ELb0ELi96EEEEEEEEEvNT_6ParamsE,"",@"SHT_CUDA_INFO"
	.sectionflags	@""
	.align	4


	//----- nvinfo : EIATTR_CUDA_API_VERSION
	.align		4
        /*0000*/ 	.byte	0x04, 0x37
        /*0002*/ 	.short	(.L_402 - .L_401)
.L_401:
        /*0004*/ 	.word	0x00000082


	//----- nvinfo : EIATTR_KPARAM_INFO
	.align		4
.L_402:
        /*0008*/ 	.byte	0x04, 0x17
        /*000a*/ 	.short	(.L_404 - .L_403)
.L_403:
        /*000c*/ 	.word	0x00000000
        /*0010*/ 	.short	0x0000
        /*0012*/ 	.short	0x0000
        /*0014*/ 	.byte	0x00, 0xf0, 0xe1, 0x09


	//----- nvinfo : EIATTR_SPARSE_MMA_MASK
	.align		4
.L_404:
        /*0018*/ 	.byte	0x03, 0x50
        /*001a*/ 	.short	0x0000


	//----- nvinfo : EIATTR_MAXREG_COUNT
	.align		4
        /*001c*/ 	.byte	0x03, 0x1b
        /*001e*/ 	.short	0x00ff


	//----- nvinfo : EIATTR_MERCURY_ISA_VERSION
	.align		4
        /*0020*/ 	.byte	0x03, 0x5f
        /*0022*/ 	.short	0x0101


	//----- nvinfo : EIATTR_EXIT_INSTR_OFFSETS
	.align		4
        /*0024*/ 	.byte	0x04, 0x1c
        /*0026*/ 	.short	(.L_406 - .L_405)


	//   ....[0]....
.L_405:
        /*0028*/ 	.word	0x00000010


	//----- nvinfo : EIATTR_MAX_THREADS
	.align		4
.L_406:
        /*002c*/ 	.byte	0x04, 0x05
        /*002e*/ 	.short	(.L_408 - .L_407)
.L_407:
        /*0030*/ 	.word	0x00000100
        /*0034*/ 	.word	0x00000001
        /*0038*/ 	.word	0x00000001


	//----- nvinfo : EIATTR_CBANK_PARAM_SIZE
	.align		4
.L_408:
        /*003c*/ 	.byte	0x03, 0x19
        /*003e*/ 	.short	0x0278


	//----- nvinfo : EIATTR_PARAM_CBANK
	.align		4
        /*0040*/ 	.byte	0x04, 0x0a
        /*0042*/ 	.short	(.L_410 - .L_409)
	.align		4
.L_409:
        /*0044*/ 	.word	index@(.nv.constant0._ZN7cutlass13device_kernelIN5flash19enable_sm80_to_sm89INS1_16FlashAttnBwdSm80INS1_25CollectiveMainloopBwdSm80ILi2ELi1EN4cute5tupleIJNS5_1CILi64EEENS7_ILi96EEENS7_ILi128EEEEEENS_6half_tEfNS_4arch4Sm80ELb0ELb0ELb1ELb1ELb0ELb0ELb0ELb0ELi2ELi2ELi2ELi2ELb1EEENS1_24CollectiveEpilogueBwdGQAISB_fSE_Li256ELb1ELb0EEENS1_19SingleTileSchedulerILb1ELb0ELb0ELi96EEEEEEEEEvNT_6ParamsE)
        /*0048*/ 	.short	0x0210
        /*004a*/ 	.short	0x0278


	//----- nvinfo : EIATTR_SW_WAR
	.align		4
.L_410:
        /*004c*/ 	.byte	0x04, 0x36
        /*004e*/ 	.short	(.L_412 - .L_411)
.L_411:
        /*0050*/ 	.word	0x00000008
.L_412:


//--------------------- .nv.info._ZN7cutlass13device_kernelIN5flash19enable_sm80_to_sm89INS1_16FlashAttnBwdSm80INS1_25CollectiveMainloopBwdSm80ILi2ELi1EN4cute5tupleIJNS5_1CILi64EEENS7_ILi96EEENS7_ILi128EEEEEENS_6half_tEfNS_4arch4Sm80ELb0ELb0ELb1ELb1ELb1ELb0ELb0ELb0ELi2ELi2ELi2ELi2ELb1EEENS1_24CollectiveEpilogueBwdGQAISB_fSE_Li256ELb1ELb1EEENS1_19SingleTileSchedulerILb1ELb0ELb0ELi96EEEEEEEEEvNT_6ParamsE --------------------------
	.section	.nv.info._ZN7cutlass13device_kernelIN5flash19enable_sm80_to_sm89INS1_16FlashAttnBwdSm80INS1_25CollectiveMainloopBwdSm80ILi2ELi1EN4cute5tupleIJNS5_1CILi64EEENS7_ILi96EEENS7_ILi128EEEEEENS_6half_tEfNS_4arch4Sm80ELb0ELb0ELb1ELb1ELb1ELb0ELb0ELb0ELi2ELi2ELi2ELi2ELb1EEENS1_24CollectiveEpilogueBwdGQAISB_fSE_Li256ELb1ELb1EEENS1_19SingleTileSchedulerILb1ELb0ELb0ELi96EEEEEEEEEvNT_6ParamsE,"",@"SHT_CUDA_INFO"
	.sectionflags	@""
	.align	4


	//----- nvinfo : EIATTR_CUDA_API_VERSION
	.align		4
        /*0000*/ 	.byte	0x04, 0x37
        /*0002*/ 	.short	(.L_414 - .L_413)
.L_413:
        /*0004*/ 	.word	0x00000082


	//----- nvinfo : EIATTR_KPARAM_INFO
	.align		4
.L_414:
        /*0008*/ 	.byte	0x04, 0x17
        /*000a*/ 	.short	(.L_416 - .L_415)
.L_415:
        /*000c*/ 	.word	0x00000000
        /*0010*/ 	.short	0x0000
        /*0012*/ 	.short	0x0000
        /*0014*/ 	.byte	0x00, 0xf0, 0xe1, 0x09


	//----- nvinfo : EIATTR_SPARSE_MMA_MASK
	.align		4
.L_416:
        /*0018*/ 	.byte	0x03, 0x50
        /*001a*/ 	.short	0x0000


	//----- nvinfo : EIATTR_MAXREG_COUNT
	.align		4
        /*001c*/ 	.byte	0x03, 0x1b
        /*001e*/ 	.short	0x00ff


	//----- nvinfo : EIATTR_MERCURY_ISA_VERSION
	.align		4
        /*0020*/ 	.byte	0x03, 0x5f
        /*0022*/ 	.short	0x0101


	//----- nvinfo : EIATTR_EXIT_INSTR_OFFSETS
	.align		4
        /*0024*/ 	.byte	0x04, 0x1c
        /*0026*/ 	.short	(.L_418 - .L_417)


	//   ....[0]....
.L_417:
        /*0028*/ 	.word	0x00000010


	//----- nvinfo : EIATTR_MAX_THREADS
	.align		4
.L_418:
        /*002c*/ 	.byte	0x04, 0x05
        /*002e*/ 	.short	(.L_420 - .L_419)
.L_419:
        /*0030*/ 	.word	0x00000100
        /*0034*/ 	.word	0x00000001
        /*0038*/ 	.word	0x00000001


	//----- nvinfo : EIATTR_CBANK_PARAM_SIZE
	.align		4
.L_420:
        /*003c*/ 	.byte	0x03, 0x19
        /*003e*/ 	.short	0x0278


	//----- nvinfo : EIATTR_PARAM_CBANK
	.align		4
        /*0040*/ 	.byte	0x04, 0x0a
        /*0042*/ 	.short	(.L_422 - .L_421)
	.align		4
.L_421:
        /*0044*/ 	.word	index@(.nv.constant0._ZN7cutlass13device_kernelIN5flash19enable_sm80_to_sm89INS1_16FlashAttnBwdSm80INS1_25CollectiveMainloopBwdSm80ILi2ELi1EN4cute5tupleIJNS5_1CILi64EEENS7_ILi96EEENS7_ILi128EEEEEENS_6half_tEfNS_4arch4Sm80ELb0ELb0ELb1ELb1ELb1ELb0ELb0ELb0ELi2ELi2ELi2ELi2ELb1EEENS1_24CollectiveEpilogueBwdGQAISB_fSE_Li256ELb1ELb1EEENS1_19SingleTileSchedulerILb1ELb0ELb0ELi96EEEEEEEEEvNT_6ParamsE)
        /*0048*/ 	.short	0x0210
        /*004a*/ 	.short	0x0278


	//----- nvinfo : EIATTR_SW_WAR
	.align		4
.L_422:
        /*004c*/ 	.byte	0x04, 0x36
        /*004e*/ 	.short	(.L_424 - .L_423)
.L_423:
        /*0050*/ 	.word	0x00000008
.L_424:


//--------------------- .nv.info._ZN7cutlass13device_kernelIN5flash19enable_sm80_to_sm89INS1_16FlashAttnBwdSm80INS1_25CollectiveMainloopBwdSm80ILi2ELi1EN4cute5tupleIJNS5_1CILi64EEENS7_ILi96EEENS7_ILi128EEEEEENS_6half_tEfNS_4arch4Sm80ELb0ELb1ELb1ELb0ELb0ELb0ELb0ELb0ELi2ELi2ELi2ELi2ELb1EEENS1_21CollectiveEpilogueBwdISB_SC_SE_Li256ELb0ELb0ELi4EEENS1_19SingleTileSchedulerILb0ELb0ELb0ELi96EEEEEEEEEvNT_6ParamsE --------------------------
	.section	.nv.info._ZN7cutlass13device_kernelIN5flash19enable_sm80_to_sm89INS1_16FlashAttnBwdSm80INS1_25CollectiveMainloopBwdSm80ILi2ELi1EN4cute5tupleIJNS5_1CILi64EEENS7_ILi96EEENS7_ILi128EEEEEENS_6half_tEfNS_4arch4Sm80ELb0ELb1ELb1ELb0ELb0ELb0ELb0ELb0ELi2ELi2ELi2ELi2ELb1EEENS1_21CollectiveEpilogueBwdISB_SC_SE_Li256ELb0ELb0ELi4EEENS1_19SingleTileSchedulerILb0ELb0ELb0ELi96EEEEEEEEEvNT_6ParamsE,"",@"SHT_CUDA_INFO"
	.sectionflags	@""
	.align	4


	//----- nvinfo : EIATTR_CUDA_API_VERSION
	.align		4
        /*0000*/ 	.byte	0x04, 0x37
        /*0002*/ 	.short	(.L_426 - .L_425)
.L_425:
        /*0004*/ 	.word	0x00000082


	//----- nvinfo : EIATTR_KPARAM_INFO
	.align		4
.L_426:
        /*0008*/ 	.byte	0x04, 0x17
        /*000a*/ 	.short	(.L_428 - .L_427)
.L_427:
        /*000c*/ 	.word	0x00000000
        /*0010*/ 	.short	0x0000
        /*0012*/ 	.short	0x0000
        /*0014*/ 	.byte	0x00, 0xf0, 0xc1, 0x09


	//----- nvinfo : EIATTR_SPARSE_MMA_MASK
	.align		4
.L_428:
        /*0018*/ 	.byte	0x03, 0x50
        /*001a*/ 	.short	0x0000


	//----- nvinfo : EIATTR_MAXREG_COUNT
	.align		4
        /*001c*/ 	.byte	0x03, 0x1b
        /*001e*/ 	.short	0x00ff


	//----- nvinfo : EIATTR_MERCURY_ISA_VERSION
	.align		4
        /*0020*/ 	.byte	0x03, 0x5f
        /*0022*/ 	.short	0x0101


	//----- nvinfo : EIATTR_EXIT_INSTR_OFFSETS
	.align		4
        /*0024*/ 	.byte	0x04, 0x1c
        /*0026*/ 	.short	(.L_430 - .L_429)


	//   ....[0]....
.L_429:
        /*0028*/ 	.word	0x00000010


	//----- nvinfo : EIATTR_MAX_THREADS
	.align		4
.L_430:
        /*002c*/ 	.byte	0x04, 0x05
        /*002e*/ 	.short	(.L_432 - .L_431)
.L_431:
        /*0030*/ 	.word	0x00000100
        /*0034*/ 	.word	0x00000001
        /*0038*/ 	.word	0x00000001


	//----- nvinfo : EIATTR_CBANK_PARAM_SIZE
	.align		4
.L_432:
        /*003c*/ 	.byte	0x03, 0x19
        /*003e*/ 	.short	0x0270


	//----- nvinfo : EIATTR_PARAM_CBANK
	.align		4
        /*0040*/ 	.byte	0x04, 0x0a
        /*0042*/ 	.short	(.L_434 - .L_433)
	.align		4
.L_433:
        /*0044*/ 	.word	index@(.nv.constant0._ZN7cutlass13device_kernelIN5flash19enable_sm80_to_sm89INS1_16FlashAttnBwdSm80INS1_25CollectiveMainloopBwdSm80ILi2ELi1EN4cute5tupleIJNS5_1CILi64EEENS7_ILi96EEENS7_ILi128EEEEEENS_6half_tEfNS_4arch4Sm80ELb0ELb1ELb1ELb0ELb0ELb0ELb0ELb0ELi2ELi2ELi2ELi2ELb1EEENS1_21CollectiveEpilogueBwdISB_SC_SE_Li256ELb0ELb0ELi4EEENS1_19SingleTileSchedulerILb0ELb0ELb0ELi96EEEEEEEEEvNT_6ParamsE)
        /*0048*/ 	.short	0x0210
        /*004a*/ 	.short	0x0270


	//----- nvinfo : EIATTR_SW_WAR
	.align		4
.L_434:
        /*004c*/ 	.byte	0x04, 0x36
        /*004e*/ 	.short	(.L_436 - .L_435)
.L_435:
        /*0050*/ 	.word	0x00000008
.L_436:


//--------------------- .nv.info._ZN7cutlass13device_kernelIN5flash19enable_sm80_to_sm89INS1_16FlashAttnBwdSm80INS1_25CollectiveMainloopBwdSm80ILi2ELi1EN4cute5tupleIJNS5_1CILi64EEENS7_ILi96EEENS7_ILi128EEEEEENS_6half_tEfNS_4arch4Sm80ELb0ELb1ELb1ELb0ELb1ELb0ELb0ELb0ELi2ELi2ELi2ELi2ELb1EEENS1_21CollectiveEpilogueBwdISB_SC_SE_Li256ELb0ELb0ELi4EEENS1_19SingleTileSchedulerILb0ELb0ELb0ELi96EEEEEEEEEvNT_6ParamsE --------------------------
	.section	.nv.info._ZN7cutlass13device_kernelIN5flash19enable_sm80_to_sm89INS1_16FlashAttnBwdSm80INS1_25CollectiveMainloopBwdSm80ILi2ELi1EN4cute5tupleIJNS5_1CILi64EEENS7_ILi96EEENS7_ILi128EEEEEENS_6half_tEfNS_4arch4Sm80ELb0ELb1ELb1ELb0ELb1ELb0ELb0ELb0ELi2ELi2ELi2ELi2ELb1EEENS1_21CollectiveEpilogueBwdISB_SC_SE_Li256ELb0ELb0ELi4EEENS1_19SingleTileSchedulerILb0ELb0ELb0ELi96EEEEEEEEEvNT_6ParamsE,"",@"SHT_CUDA_INFO"
	.sectionflags	@""
	.align	4


	//----- nvinfo : EIATTR_CUDA_API_VERSION
	.align		4
        /*0000*/ 	.byte	0x04, 0x37
        /*0002*/ 	.short	(.L_438 - .L_437)
.L_437:
        /*0004*/ 	.word	0x00000082


	//----- nvinfo : EIATTR_KPARAM_INFO
	.align		4
.L_438:
        /*0008*/ 	.byte	0x04, 0x17
        /*000a*/ 	.short	(.L_440 - .L_439)
.L_439:
        /*000c*/ 	.word	0x00000000
        /*0010*/ 	.short	0x0000
        /*0012*/ 	.short	0x0000
        /*0014*/ 	.byte	0x00, 0xf0, 0xc1, 0x09


	//----- nvinfo : EIATTR_SPARSE_MMA_MASK
	.align		4
.L_440:
        /*0018*/ 	.byte	0x03, 0x50
        /*001a*/ 	.short	0x0000


	//----- nvinfo : EIATTR_MAXREG_COUNT
	.align		4
        /*001c*/ 	.byte	0x03, 0x1b
        /*001e*/ 	.short	0x00ff


	//----- nvinfo : EIATTR_MERCURY_ISA_VERSION
	.align		4
        /*0020*/ 	.byte	0x03, 0x5f
        /*0022*/ 	.short	0x0101


	//----- nvinfo : EIATTR_EXIT_INSTR_OFFSETS
	.align		4
        /*0024*/ 	.byte	0x04, 0x1c
        /*0026*/ 	.short	(.L_442 - .L_441)


	//   ....[0]....
.L_441:
        /*0028*/ 	.word	0x00000010


	//----- nvinfo : EIATTR_MAX_THREADS
	.align		4
.L_442:
        /*002c*/ 	.byte	0x04, 0x05
        /*002e*/ 	.short	(.L_444 - .L_443)
.L_443:
        /*0030*/ 	.word	0x00000100
        /*0034*/ 	.word	0x00000001
        /*0038*/ 	.word	0x00000001


	//----- nvinfo : EIATTR_CBANK_PARAM_SIZE
	.align		4
.L_444:
        /*003c*/ 	.byte	0x03, 0x19
        /*003e*/ 	.short	0x0270


	//----- nvinfo : EIATTR_PARAM_CBANK
	.align		4
        /*0040*/ 	.byte	0x04, 0x0a
        /*0042*/ 	.short	(.L_446 - .L_445)
	.align		4
.L_445:
        /*0044*/ 	.word	index@(.nv.constant0._ZN7cutlass13device_kernelIN5flash19enable_sm80_to_sm89INS1_16FlashAttnBwdSm80INS1_25CollectiveMainloopBwdSm80ILi2ELi1EN4cute5tupleIJNS5_1CILi64EEENS7_ILi96EEENS7_ILi128EEEEEENS_6half_tEfNS_4arch4Sm80ELb0ELb1ELb1ELb0ELb1ELb0ELb0ELb0ELi2ELi2ELi2ELi2ELb1EEENS1_21CollectiveEpilogueBwdISB_SC_SE_Li256ELb0ELb0ELi4EEENS1_19SingleTileSchedulerILb0ELb0ELb0ELi96EEEEEEEEEvNT_6ParamsE)
        /*0048*/ 	.short	0x0210
        /*004a*/ 	.short	0x0270


	//----- nvinfo : EIATTR_SW_WAR
	.align		4
.L_446:
        /*004c*/ 	.byte	0x04, 0x36
        /*004e*/ 	.short	(.L_448 - .L_447)
.L_447:
        /*0050*/ 	.word	0x00000008
.L_448:


//--------------------- .nv.info._ZN7cutlass13device_kernelIN5flash19enable_sm80_to_sm89INS1_16FlashAttnBwdSm80INS1_25CollectiveMainloopBwdSm80ILi2ELi1EN4cute5tupleIJNS5_1CILi64EEENS7_ILi96EEENS7_ILi128EEEEEENS_6half_tEfNS_4arch4Sm80ELb0ELb1ELb1ELb0ELb0ELb0ELb0ELb0ELi2ELi2ELi2ELi2ELb1EEENS1_24CollectiveEpilogueBwdGQAISB_fSE_Li256ELb0ELb0EEENS1_19SingleTileSchedulerILb0ELb0ELb0ELi96EEEEEEEEEvNT_6ParamsE --------------------------
	.section	.nv.info._ZN7cutlass13device_kernelIN5flash19enable_sm80_to_sm89INS1_16FlashAttnBwdSm80INS1_25CollectiveMainloopBwdSm80ILi2ELi1EN4cute5tupleIJNS5_1CILi64EEENS7_ILi96EEENS7_ILi128EEEEEENS_6half_tEfNS_4arch4Sm80ELb0ELb1ELb1ELb0ELb0ELb0ELb0ELb0ELi2ELi2ELi2ELi2ELb1EEENS1_24CollectiveEpilogueBwdGQAISB_fSE_Li256ELb0ELb0EEENS1_19SingleTileSchedulerILb0ELb0ELb0ELi96EEEEEEEEEvNT_6ParamsE,"",@"SHT_CUDA_INFO"
	.sectionflags	@""
	.align	4


	//----- nvinfo : EIATTR_CUDA_API_VERSION
	.align		4
        /*0000*/ 	.byte	0x04, 0x37
        /*0002*/ 	.short	(.L_450 - .L_449)
.L_449:
        /*0004*/ 	.word	0x00000082


	//----- nvinfo : EIATTR_KPARAM_INFO
	.align		4
.L_450:
        /*0008*/ 	.byte	0x04, 0x17
        /*000a*/ 	.short	(.L_452 - .L_451)
.L_451:
        /*000c*/ 	.word	0x00000000
        /*0010*/ 	.short	0x0000
        /*0012*/ 	.short	0x0000
        /*0014*/ 	.byte	0x00, 0xf0, 0xe1, 0x09


	//----- nvinfo : EIATTR_SPARSE_MMA_MASK
	.align		4
.L_452:
        /*0018*/ 	.byte	0x03, 0x50
        /*001a*/ 	.short	0x0000


	//----- nvinfo : EIATTR_MAXREG_COUNT
	.align		4
        /*001c*/ 	.byte	0x03, 0x1b
        /*001e*/ 	.short	0x00ff


	//----- nvinfo : EIATTR_MERCURY_ISA_VERSION
	.align		4
        /*0020*/ 	.byte	0x03, 0x5f
        /*0022*/ 	.short	0x0101


	//----- nvinfo : EIATTR_EXIT_INSTR_OFFSETS
	.align		4
        /*0024*/ 	.byte	0x04, 0x1c
        /*0026*/ 	.short	(.L_454 - .L_453)


	//   ....[0]....
.L_453:
        /*0028*/ 	.word	0x00000010


	//----- nvinfo : EIATTR_MAX_THREADS
	.align		4
.L_454:
        /*002c*/ 	.byte	0x04, 0x05
        /*002e*/ 	.short	(.L_456 - .L_455)
.L_455:
        /*0030*/ 	.word	0x00000100
        /*0034*/ 	.word	0x00000001
        /*0038*/ 	.word	0x00000001


	//----- nvinfo : EIATTR_CBANK_PARAM_SIZE
	.align		4
.L_456:
        /*003c*/ 	.byte	0x03, 0x19
        /*003e*/ 	.short	0x0278


	//----- nvinfo : EIATTR_PARAM_CBANK
	.align		4
        /*0040*/ 	.byte	0x04, 0x0a
        /*0042*/ 	.short	(.L_458 - .L_457)
	.align		4
.L_457:
        /*0044*/ 	.word	index@(.nv.constant0._ZN7cutlass13device_kernelIN5flash19enable_sm80_to_sm89INS1_16FlashAttnBwdSm80INS1_25CollectiveMainloopBwdSm80ILi2ELi1EN4cute5tupleIJNS5_1CILi64EEENS7_ILi96EEENS7_ILi128EEEEEENS_6half_tEfNS_4arch4Sm80ELb0ELb1ELb1ELb0ELb0ELb0ELb0ELb0ELi2ELi2ELi2ELi2ELb1EEENS1_24CollectiveEpilogueBwdGQAISB_fSE_Li256ELb0ELb0EEENS1_19SingleTileSchedulerILb0ELb0ELb0ELi96EEEEEEEEEvNT_6ParamsE)
        /*0048*/ 	.short	0x0210
        /*004a*/ 	.short	0x0278


	//----- nvinfo : EIATTR_SW_WAR
	.align		4
.L_458:
        /*004c*/ 	.byte	0x04, 0x36
        /*004e*/ 	.short	(.L_460 - .L_459)
.L_459:
        /*0050*/ 	.word	0x00000008
.L_460:


//--------------------- .nv.info._ZN7cutlass13device_kernelIN5flash19enable_sm80_to_sm89INS1_16FlashAttnBwdSm80INS1_25CollectiveMainloopBwdSm80ILi2ELi1EN4cute5tupleIJNS5_1CILi64EEENS7_ILi96EEENS7_ILi128EEEEEENS_6half_tEfNS_4arch4Sm80ELb0ELb1ELb1ELb0ELb1ELb0ELb0ELb0ELi2ELi2ELi2ELi2ELb1EEENS1_24CollectiveEpilogueBwdGQAISB_fSE_Li256ELb0ELb1EEENS1_19SingleTileSchedulerILb0ELb0ELb0ELi96EEEEEEEEEvNT_6ParamsE --------------------------
	.section	.nv.info._ZN7cutlass13device_kernelIN5flash19enable_sm80_to_sm89INS1_16FlashAttnBwdSm80INS1_25CollectiveMainloopBwdSm80ILi2ELi1EN4cute5tupleIJNS5_1CILi64EEENS7_ILi96EEENS7_ILi128EEEEEENS_6half_tEfNS_4arch4Sm80ELb0ELb1ELb1ELb0ELb1ELb0ELb0ELb0ELi2ELi2ELi2ELi2ELb1EEENS1_24CollectiveEpilogueBwdGQAISB_fSE_Li256ELb0ELb1EEENS1_19SingleTileSchedulerILb0ELb0ELb0ELi96EEEEEEEEEvNT_6ParamsE,"",@"SHT_CUDA_INFO"
	.sectionflags	@""
	.align	4


	//----- nvinfo : EIATTR_CUDA_API_VERSION
	.align		4
        /*0000*/ 	.byte	0x04, 0x37
        /*0002*/ 	.short	(.L_462 - .L_461)
.L_461:
        /*0004*/ 	.word	0x00000082


	//----- nvinfo : EIATTR_KPARAM_INFO
	.align		4
.L_462:
        /*0008*/ 	.byte	0x04, 0x17
        /*000a*/ 	.short	(.L_464 - .L_463)
.L_463:
        /*000c*/ 	.word	0x00000000
        /*0010*/ 	.short	0x0000
        /*0012*/ 	.short	0x0000
        /*0014*/ 	.byte	0x00, 0xf0, 0xe1, 0x09


	//----- nvinfo : EIATTR_SPARSE_MMA_MASK
	.align		4
.L_464:
        /*0018*/ 	.byte	0x03, 0x50
        /*001a*/ 	.short	0x0000


	//----- nvinfo : EIATTR_MAXREG_COUNT
	.align		4
        /*001c*/ 	.byte	0x03, 0x1b
        /*001e*/ 	.short	0x00ff


	//----- nvinfo : EIATTR_MERCURY_ISA_VERSION
	.align		4
        /*0020*/ 	.byte	0x03, 0x5f
        /*0022*/ 	.short	0x0101


	//----- nvinfo : EIATTR_EXIT_INSTR_OFFSETS
	.align		4
        /*0024*/ 	.byte	0x04, 0x1c
        /*0026*/ 	.short	(.L_466 - .L_465)


	//   ....[0]....
.L_465:
        /*0028*/ 	.word	0x00000010


	//----- nvinfo : EIATTR_MAX_THREADS
	.align		4
.L_466:
        /*002c*/ 	.byte	0x04, 0x05
        /*002e*/ 	.short	(.L_468 - .L_467)
.L_467:
        /*0030*/ 	.word	0x00000100
        /*0034*/ 	.word	0x00000001
        /*0038*/ 	.word	0x00000001


	//----- nvinfo : EIATTR_CBANK_PARAM_SIZE
	.align		4
.L_468:
        /*003c*/ 	.byte	0x03, 0x19
        /*003e*/ 	.short	0x0278


	//----- nvinfo : EIATTR_PARAM_CBANK
	.align		4
        /*0040*/ 	.byte	0x04, 0x0a
        /*0042*/ 	.short	(.L_470 - .L_469)
	.align		4
.L_469:
        /*0044*/ 	.word	index@(.nv.constant0._ZN7cutlass13device_kernelIN5flash19enable_sm80_to_sm89INS1_16FlashAttnBwdSm80INS1_25CollectiveMainloopBwdSm80ILi2ELi1EN4cute5tupleIJNS5_1CILi64EEENS7_ILi96EEENS7_ILi128EEEEEENS_6half_tEfNS_4arch4Sm80ELb0ELb1ELb1ELb0ELb1ELb0ELb0ELb0ELi2ELi2ELi2ELi2ELb1EEENS1_24CollectiveEpilogueBwdGQAISB_fSE_Li256ELb0ELb1EEENS1_19SingleTileSchedulerILb0ELb0ELb0ELi96EEEEEEEEEvNT_6ParamsE)
        /*0048*/ 	.short	0x0210
        /*004a*/ 	.short	0x0278


	//----- nvinfo : EIATTR_SW_WAR
	.align		4
.L_470:
        /*004c*/ 	.byte	0x04, 0x36
        /*004e*/ 	.short	(.L_472 - .L_471)
.L_471:
        /*0050*/ 	.word	0x00000008
.L_472:


//--------------------- .nv.info._ZN7cutlass13device_kernelIN5flash19enable_sm80_to_sm89INS1_16FlashAttnBwdSm80INS1_25CollectiveMainloopBwdSm80ILi2ELi1EN4cute5tupleIJNS5_1CILi64EEENS7_ILi96EEENS7_ILi128EEEEEENS_6half_tEfNS_4arch4Sm80ELb0ELb1ELb1ELb1ELb0ELb0ELb0ELb0ELi2ELi2ELi2ELi2ELb1EEENS1_21CollectiveEpilogueBwdISB_SC_SE_Li256ELb1ELb0ELi4EEENS1_19SingleTileSchedulerILb1ELb0ELb0ELi96EEEEEEEEEvNT_6ParamsE --------------------------
	.section	.nv.info._ZN7cutlass13device_kernelIN5flash19enable_sm80_to_sm89INS1_16FlashAttnBwdSm80INS1_25CollectiveMainloopBwdSm80ILi2ELi1EN4cute5tupleIJNS5_1CILi64EEENS7_ILi96EEENS7_ILi128EEEEEENS_6half_tEfNS_4arch4Sm80ELb0ELb1ELb1ELb1ELb0ELb0ELb0ELb0ELi2ELi2ELi2ELi2ELb1EEENS1_21CollectiveEpilogueBwdISB_SC_SE_Li256ELb1ELb0ELi4EEENS1_19SingleTileSchedulerILb1ELb0ELb0ELi96EEEEEEEEEvNT_6ParamsE,"",@"SHT_CUDA_INFO"
	.sectionflags	@""
	.align	4


	//----- nvinfo : EIATTR_CUDA_API_VERSION
	.align		4
        /*0000*/ 	.byte	0x04, 0x37
        /*0002*/ 	.short	(.L_474 - .L_473)
.L_473:
        /*0004*/ 	.word	0x00000082


	//----- nvinfo : EIATTR_KPARAM_INFO
	.align		4
.L_474:
        /*0008*/ 	.byte	0x04, 0x17
        /*000a*/ 	.short	(.L_476 - .L_475)
.L_475:
        /*000c*/ 	.word	0x00000000
        /*0010*/ 	.short	0x0000
        /*0012*/ 	.short	0x0000
        /*0014*/ 	.byte	0x00, 0xf0, 0xc1, 0x09


	//----- nvinfo : EIATTR_SPARSE_MMA_MASK
	.align		4
.L_476:
        /*0018*/ 	.byte	0x03, 0x50
        /*001a*/ 	.short	0x0000


	//----- nvinfo : EIATTR_MAXREG_COUNT
	.align		4
        /*001c*/ 	.byte	0x03, 0x1b
        /*001e*/ 	.short	0x00ff


	//----- nvinfo : EIATTR_MERCURY_ISA_VERSION
	.align		4
        /*0020*/ 	.byte	0x03, 0x5f
        /*0022*/ 	.short	0x0101


	//----- nvinfo : EIATTR_EXIT_INSTR_OFFSETS
	.align		4
        /*0024*/ 	.byte	0x04, 0x1c
        /*0026*/ 	.short	(.L_478 - .L_477)


	//   ....[0]....
.L_477:
        /*0028*/ 	.word	0x00000010


	//----- nvinfo : EIATTR_MAX_THREADS
	.align		4
.L_478:
        /*002c*/ 	.byte	0x04, 0x05
        /*002e*/ 	.short	(.L_480 - .L_479)
.L_479:
        /*0030*/ 	.word	0x00000100
        /*0034*/ 	.word	0x00000001
        /*0038*/ 	.word	0x00000001


	//----- nvinfo : EIATTR_CBANK_PARAM_SIZE
	.align		4
.L_480:
        /*003c*/ 	.byte	0x03, 0x19
        /*003e*/ 	.short	0x0270


	//----- nvinfo : EIATTR_PARAM_CBANK
	.align		4
        /*0040*/ 	.byte	0x04, 0x0a
        /*0042*/ 	.short	(.L_482 - .L_481)
	.align		4
.L_481:
        /*0044*/ 	.word	index@(.nv.constant0._ZN7cutlass13device_kernelIN5flash19enable_sm80_to_sm89INS1_16FlashAttnBwdSm80INS1_25CollectiveMainloopBwdSm80ILi2ELi1EN4cute5tupleIJNS5_1CILi64EEENS7_ILi96EEENS7_ILi128EEEEEENS_6half_tEfNS_4arch4Sm80ELb0ELb1ELb1ELb1ELb0ELb0ELb0ELb0ELi2ELi2ELi2ELi2ELb1EEENS1_21CollectiveEpilogueBwdISB_SC_SE_Li256ELb1ELb0ELi4EEENS1_19SingleTileSchedulerILb1ELb0ELb0ELi96EEEEEEEEEvNT_6ParamsE)
        /*0048*/ 	.short	0x0210
        /*004a*/ 	.short	0x0270


	//----- nvinfo : EIATTR_SW_WAR
	.align		4
.L_482:
        /*004c*/ 	.byte	0x04, 0x36
        /*004e*/ 	.short	(.L_484 - .L_483)
.L_483:
        /*0050*/ 	.word	0x00000008
.L_484:


//--------------------- .nv.info._ZN7cutlass13device_kernelIN5flash19enable_sm80_to_sm89INS1_16FlashAttnBwdSm80INS1_25CollectiveMainloopBwdSm80ILi2ELi1EN4cute5tupleIJNS5_1CILi64EEENS7_ILi96EEENS7_ILi128EEEEEENS_6half_tEfNS_4arch4Sm80ELb0ELb1ELb1ELb1ELb1ELb0ELb0ELb0ELi2ELi2ELi2ELi2ELb1EEENS1_21CollectiveEpilogueBwdISB_SC_SE_Li256ELb1ELb0ELi4EEENS1_19SingleTileSchedulerILb1ELb0ELb0ELi96EEEEEEEEEvNT_6ParamsE --------------------------
	.section	.nv.info._ZN7cutlass13device_kernelIN5flash19enable_sm80_to_sm89INS1_16FlashAttnBwdSm80INS1_25CollectiveMainloopBwdSm80ILi2ELi1EN4cute5tupleIJNS5_1CILi64EEENS7_ILi96EEENS7_ILi128EEEEEENS_6half_tEfNS_4arch4Sm80ELb0ELb1ELb1ELb1ELb1ELb0ELb0ELb0ELi2ELi2ELi2ELi2ELb1EEENS1_21CollectiveEpilogueBwdISB_SC_SE_Li256ELb1ELb0ELi4EEENS1_19SingleTileSchedulerILb1ELb0ELb0ELi96EEEEEEEEEvNT_6ParamsE,"",@"SHT_CUDA_INFO"
	.sectionflags	@""
	.align	4


	//----- nvinfo : EIATTR_CUDA_API_VERSION
	.align		4
        /*0000*/ 	.byte	0x04, 0x37
        /*0002*/ 	.short	(.L_486 - .L_485)
.L_485:
        /*0004*/ 	.word	0x00000082


	//----- nvinfo : EIATTR_KPARAM_INFO
	.align		4
.L_486:
        /*0008*/ 	.byte	0x04, 0x17
        /*000a*/ 	.short	(.L_488 - .L_487)
.L_487:
        /*000c*/ 	.word	0x00000000
        /*0010*/ 	.short	0x0000
        /*0012*/ 	.short	0x0000
        /*0014*/ 	.byte	0x00, 0xf0, 0xc1, 0x09


	//----- nvinfo : EIATTR_SPARSE_MMA_MASK
	.align		4
.L_488:
        /*0018*/ 	.byte	0x03, 0x50
        /*001a*/ 	.short	0x0000


	//----- nvinfo : EIATTR_MAXREG_COUNT
	.align		4
        /*001c*/ 	.byte	0x03, 0x1b
        /*001e*/ 	.short	0x00ff


	//----- nvinfo : EIATTR_MERCURY_ISA_VERSION
	.align		4
        /*0020*/ 	.byte	0x03, 0x5f
        /*0022*/ 	.short	0x0101


	//----- nvinfo : EIATTR_EXIT_INSTR_OFFSETS
	.align		4
        /*0024*/ 	.byte	0x04, 0x1c
        /*0026*/ 	.short	(.L_490 - .L_489)


	//   ....[0]....
.L_489:
        /*0028*/ 	.word	0x00000010


	//----- nvinfo : EIATTR_MAX_THREADS
	.align		4
.L_490:
        /*002c*/ 	.byte	0x04, 0x05
        /*002e*/ 	.short	(.L_492 - .L_491)
.L_491:
        /*0030*/ 	.word	0x00000100
        /*0034*/ 	.word	0x00000001
        /*0038*/ 	.word	0x00000001


	//----- nvinfo : EIATTR_CBANK_PARAM_SIZE
	.align		4
.L_492:
        /*003c*/ 	.byte	0x03, 0x19
        /*003e*/ 	.short	0x0270


	//----- nvinfo : EIATTR_PARAM_CBANK
	.align		4
        /*0040*/ 	.byte	0x04, 0x0a
        /*0042*/ 	.short	(.L_494 - .L_493)
	.align		4
.L_493:
        /*0044*/ 	.word	index@(.nv.constant0._ZN7cutlass13device_kernelIN5flash19enable_sm80_to_sm89INS1_16FlashAttnBwdSm80INS1_25CollectiveMainloopBwdSm80ILi2ELi1EN4cute5tupleIJNS5_1CILi64EEENS7_ILi96EEENS7_ILi128EEEEEENS_6half_tEfNS_4arch4Sm80ELb0ELb1ELb1ELb1ELb1ELb0ELb0ELb0ELi2ELi2ELi2ELi2ELb1EEENS1_21CollectiveEpilogueBwdISB_SC_SE_Li256ELb1ELb0ELi4EEENS1_19SingleTileSchedulerILb1ELb0ELb0ELi96EEEEEEEEEvNT_6ParamsE)
        /*0048*/ 	.short	0x0210
        /*004a*/ 	.short	0x0270


	//----- nvinfo : EIATTR_SW_WAR
	.align		4
.L_494:
        /*004c*/ 	.byte	0x04, 0x36
        /*004e*/ 	.short	(.L_496 - .L_495)
.L_495:
        /*0050*/ 	.word	0x00000008
.L_496:


//--------------------- .nv.info._ZN7cutlass13device_kernelIN5flash19enable_sm80_to_sm89INS1_16FlashAttnBwdSm80INS1_25CollectiveMainloopBwdSm80ILi2ELi1EN4cute5tupleIJNS5_1CILi64EEENS7_ILi96EEENS7_ILi128EEEEEENS_6half_tEfNS_4arch4Sm80ELb0ELb1ELb1ELb1ELb0ELb0ELb0ELb0ELi2ELi2ELi2ELi2ELb1EEENS1_24CollectiveEpilogueBwdGQAISB_fSE_Li256ELb1ELb0EEENS1_19SingleTileSchedulerILb1ELb0ELb0ELi96EEEEEEEEEvNT_6ParamsE --------------------------
	.section	.nv.info._ZN7cutlass13device_kernelIN5flash19enable_sm80_to_sm89INS1_16FlashAttnBwdSm80INS1_25CollectiveMainloopBwdSm80ILi2ELi1EN4cute5tupleIJNS5_1CILi64EEENS7_ILi96EEENS7_ILi128EEEEEENS_6half_tEfNS_4arch4Sm80ELb0ELb1ELb1ELb1ELb0ELb0ELb0ELb0ELi2ELi2ELi2ELi2ELb1EEENS1_24CollectiveEpilogueBwdGQAISB_fSE_Li256ELb1ELb0EEENS1_19SingleTileSchedulerILb1ELb0ELb0ELi96EEEEEEEEEvNT_6ParamsE,"",@"SHT_CUDA_INFO"
	.sectionflags	@""
	.align	4


	//----- nvinfo : EIATTR_CUDA_API_VERSION
	.align		4
        /*0000*/ 	.byte	0x04, 0x37
        /*0002*/ 	.short	(.L_498 - .L_497)
.L_497:
        /*0004*/ 	.word	0x00000082


	//----- nvinfo : EIATTR_KPARAM_INFO
	.align		4
.L_498:
        /*0008*/ 	.byte	0x04, 0x17
        /*000a*/ 	.short	(.L_500 - .L_499)
.L_499:
        /*000c*/ 	.word	0x00000000
        /*0010*/ 	.short	0x0000
        /*0012*/ 	.short	0x0000
        /*0014*/ 	.byte	0x00, 0xf0, 0xe1, 0x09


	//----- nvinfo : EIATTR_SPARSE_MMA_MASK
	.align		4
.L_500:
        /*0018*/ 	.byte	0x03, 0x50
        /*001a*/ 	.short	0x0000


	//----- nvinfo : EIATTR_MAXREG_COUNT
	.align		4
        /*001c*/ 	.byte	0x03, 0x1b
        /*001e*/ 	.short	0x00ff


	//----- nvinfo : EIATTR_MERCURY_ISA_VERSION
	.align		4
        /*0020*/ 	.byte	0x03, 0x5f
        /*0022*/ 	.short	0x0101


	//----- nvinfo : EIATTR_EXIT_INSTR_OFFSETS
	.align		4
        /*0024*/ 	.byte	0x04, 0x1c
        /*0026*/ 	.short	(.L_502 - .L_501)


	//   ....[0]....
.L_501:
        /*0028*/ 	.word	0x00000010


	//----- nvinfo : EIATTR_MAX_THREADS
	.align		4
.L_502:
        /*002c*/ 	.byte	0x04, 0x05
        /*002e*/ 	.short	(.L_504 - .L_503)
.L_503:
        /*0030*/ 	.word	0x00000100
        /*0034*/ 	.word	0x00000001
        /*0038*/ 	.word	0x00000001


	//----- nvinfo : EIATTR_CBANK_PARAM_SIZE
	.align		4
.L_504:
        /*003c*/ 	.byte	0x03, 0x19
        /*003e*/ 	.short	0x0278


	//----- nvinfo : EIATTR_PARAM_CBANK
	.align		4
        /*0040*/ 	.byte	0x04, 0x0a
        /*0042*/ 	.short	(.L_506 - .L_505)
	.align		4
.L_505:
        /*0044*/ 	.word	index@(.nv.constant0._ZN7cutlass13device_kernelIN5flash19enable_sm80_to_sm89INS1_16FlashAttnBwdSm80INS1_25CollectiveMainloopBwdSm80ILi2ELi1EN4cute5tupleIJNS5_1CILi64EEENS7_ILi96EEENS7_ILi128EEEEEENS_6half_tEfNS_4arch4Sm80ELb0ELb1ELb1ELb1ELb0ELb0ELb0ELb0ELi2ELi2ELi2ELi2ELb1EEENS1_24CollectiveEpilogueBwdGQAISB_fSE_Li256ELb1ELb0EEENS1_19SingleTileSchedulerILb1ELb0ELb0ELi96EEEEEEEEEvNT_6ParamsE)
        /*0048*/ 	.short	0x0210
        /*004a*/ 	.short	0x0278


	//----- nvinfo : EIATTR_SW_WAR
	.align		4
.L_506:
        /*004c*/ 	.byte	0x04, 0x36
        /*004e*/ 	.short	(.L_508 - .L_507)
.L_507:
        /*0050*/ 	.word	0x00000008
.L_508:


//--------------------- .nv.info._ZN7cutlass13device_kernelIN5flash19enable_sm80_to_sm89INS1_16FlashAttnBwdSm80INS1_25CollectiveMainloopBwdSm80ILi2ELi1EN4cute5tupleIJNS5_1CILi64EEENS7_ILi96EEENS7_ILi128EEEEEENS_6half_tEfNS_4arch4Sm80ELb0ELb1ELb1ELb1ELb1ELb0ELb0ELb0ELi2ELi2ELi2ELi2ELb1EEENS1_24CollectiveEpilogueBwdGQAISB_fSE_Li256ELb1ELb1EEENS1_19SingleTileSchedulerILb1ELb0ELb0ELi96EEEEEEEEEvNT_6ParamsE --------------------------
	.section	.nv.info._ZN7cutlass13device_kernelIN5flash19enable_sm80_to_sm89INS1_16FlashAttnBwdSm80INS1_25CollectiveMainloopBwdSm80ILi2ELi1EN4cute5tupleIJNS5_1CILi64EEENS7_ILi96EEENS7_ILi128EEEEEENS_6half_tEfNS_4arch4Sm80ELb0ELb1ELb1ELb1ELb1ELb0ELb0ELb0ELi2ELi2ELi2ELi2ELb1EEENS1_24CollectiveEpilogueBwdGQAISB_fSE_Li256ELb1ELb1EEENS1_19SingleTileSchedulerILb1ELb0ELb0ELi96EEEEEEEEEvNT_6ParamsE,"",@"SHT_CUDA_INFO"
	.sectionflags	@""
	.align	4


	//----- nvinfo : EIATTR_CUDA_API_VERSION
	.align		4
        /*0000*/ 	.byte	0x04, 0x37
        /*0002*/ 	.short	(.L_510 - .L_509)
.L_509:
        /*0004*/ 	.word	0x00000082


	//----- nvinfo : EIATTR_KPARAM_INFO
	.align		4
.L_510:
        /*0008*/ 	.byte	0x04, 0x17
        /*000a*/ 	.short	(.L_512 - .L_511)
.L_511:
        /*000c*/ 	.word	0x00000000
        /*0010*/ 	.short	0x0000
        /*0012*/ 	.short	0x0000
        /*0014*/ 	.byte	0x00, 0xf0, 0xe1, 0x09


	//----- nvinfo : EIATTR_SPARSE_MMA_MASK
	.align		4
.L_512:
        /*0018*/ 	.byte	0x03, 0x50
        /*001a*/ 	.short	0x0000


	//----- nvinfo : EIATTR_MAXREG_COUNT
	.align		4
        /*001c*/ 	.byte	0x03, 0x1b
        /*001e*/ 	.short	0x00ff


	//----- nvinfo : EIATTR_MERCURY_ISA_VERSION
	.align		4
        /*0020*/ 	.byte	0x03, 0x5f
        /*0022*/ 	.short	0x0101


	//----- nvinfo : EIATTR_EXIT_INSTR_OFFSETS
	.align		4
        /*0024*/ 	.byte	0x04, 0x1c
        /*0026*/ 	.short	(.L_514 - .L_513)


	//   ....[0]....
.L_513:
        /*0028*/ 	.word	0x00000010


	//----- nvinfo : EIATTR_MAX_THREADS
	.align		4
.L_514:
        /*002c*/ 	.byte	0x04, 0x05
        /*002e*/ 	.short	(.L_516 - .L_515)
.L_515:
        /*0030*/ 	.word	0x00000100
        /*0034*/ 	.word	0x00000001
        /*0038*/ 	.word	0x00000001


	//----- nvinfo : EIATTR_CBANK_PARAM_SIZE
	.align		4
.L_516:
        /*003c*/ 	.byte	0x03, 0x19
        /*003e*/ 	.short	0x0278


	//----- nvinfo : EIATTR_PARAM_CBANK
	.align		4
        /*0040*/ 	.byte	0x04, 0x0a
        /*0042*/ 	.short	(.L_518 - .L_517)
	.align		4
.L_517:
        /*0044*/ 	.word	index@(.nv.constant0._ZN7cutlass13device_kernelIN5flash19enable_sm80_to_sm89INS1_16FlashAttnBwdSm80INS1_25CollectiveMainloopBwdSm80ILi2ELi1EN4cute5tupleIJNS5_1CILi64EEENS7_ILi96EEENS7_ILi128EEEEEENS_6half_tEfNS_4arch4Sm80ELb0ELb1ELb1ELb1ELb1ELb0ELb0ELb0ELi2ELi2ELi2ELi2ELb1EEENS1_24CollectiveEpilogueBwdGQAISB_fSE_Li256ELb1ELb1EEENS1_19SingleTileSchedulerILb1ELb0ELb0ELi96EEEEEEEEEvNT_6ParamsE)
        /*0048*/ 	.short	0x0210
        /*004a*/ 	.short	0x0278


	//----- nvinfo : EIATTR_SW_WAR
	.align		4
.L_518:
        /*004c*/ 	.byte	0x04, 0x36
        /*004e*/ 	.short	(.L_520 - .L_519)
.L_519:
        /*0050*/ 	.word	0x00000008
.L_520:


//--------------------- .nv.info._ZN7cutlass13device_kernelIN5flash19enable_sm80_to_sm89INS1_16FlashAttnBwdSm80INS1_25CollectiveMainloopBwdSm80ILi2ELi1EN4cute5tupleIJNS5_1CILi64EEENS7_ILi96EEENS7_ILi128EEEEEENS_6half_tEfNS_4arch4Sm80ELb1ELb0ELb1ELb0ELb0ELb0ELb0ELb0ELi2ELi2ELi2ELi2ELb1EEENS1_21CollectiveEpilogueBwdISB_SC_SE_Li256ELb0ELb0ELi4EEENS1_25SingleTileBwdLPTSchedulerILb0ELi96ELb0EEEEEEEEEvNT_6ParamsE --------------------------
	.section	.nv.info._ZN7cutlass13device_kernelIN5flash19enable_sm80_to_sm89INS1_16FlashAttnBwdSm80INS1_25CollectiveMainloopBwdSm80ILi2ELi1EN4cute5tupleIJNS5_1CILi64EEENS7_ILi96EEENS7_ILi128EEEEEENS_6half_tEfNS_4arch4Sm80ELb1ELb0ELb1ELb0ELb0ELb0ELb0ELb0ELi2ELi2ELi2ELi2ELb1EEENS1_21CollectiveEpilogueBwdISB_SC_SE_Li256ELb0ELb0ELi4EEENS1_25SingleTileBwdLPTSchedulerILb0ELi96ELb0EEEEEEEEEvNT_6ParamsE,"",@"SHT_CUDA_INFO"
	.sectionflags	@""
	.align	4


	//----- nvinfo : EIATTR_CUDA_API_VERSION
	.align		4
        /*0000*/ 	.byte	0x04, 0x37
        /*0002*/ 	.short	(.L_522 - .L_521)
.L_521:
        /*0004*/ 	.word	0x00000082


	//----- nvinfo : EIATTR_KPARAM_INFO
	.align		4
.L_522:
        /*0008*/ 	.byte	0x04, 0x17
        /*000a*/ 	.short	(.L_524 - .L_523)
.L_523:
        /*000c*/ 	.word	0x00000000
        /*0010*/ 	.short	0x0000
        /*0012*/ 	.short	0x0000
        /*0014*/ 	.byte	0x00, 0xf0, 0x21, 0x0a


	//----- nvinfo : EIATTR_SPARSE_MMA_MASK
	.align		4
.L_524:
        /*0018*/ 	.byte	0x03, 0x50
        /*001a*/ 	.short	0x0000


	//----- nvinfo : EIATTR_MAXREG_COUNT
	.align		4
        /*001c*/ 	.byte	0x03, 0x1b
        /*001e*/ 	.short	0x00ff


	//----- nvinfo : EIATTR_MERCURY_ISA_VERSION
	.align		4
        /*0020*/ 	.byte	0x03, 0x5f
        /*0022*/ 	.short	0x0101


	//----- nvinfo : EIATTR_EXIT_INSTR_OFFSETS
	.align		4
        /*0024*/ 	.byte	0x04, 0x1c
        /*0026*/ 	.short	(.L_526 - .L_525)


	//   ....[0]....
.L_525:
        /*0028*/ 	.word	0x00000010


	//----- nvinfo : EIATTR_MAX_THREADS
	.align		4
.L_526:
        /*002c*/ 	.byte	0x04, 0x05
        /*002e*/ 	.short	(.L_528 - .L_527)
.L_527:
        /*0030*/ 	.word	0x00000100
        /*0034*/ 	.word	0x00000001
        /*0038*/ 	.word	0x00000001


	//----- nvinfo : EIATTR_CBANK_PARAM_SIZE
	.align		4
.L_528:
        /*003c*/ 	.byte	0x03, 0x19
        /*003e*/ 	.short	0x0288


	//----- nvinfo : EIATTR_PARAM_CBANK
	.align		4
        /*0040*/ 	.byte	0x04, 0x0a
        /*0042*/ 	.short	(.L_530 - .L_529)
	.align		4
.L_529:
        /*0044*/ 	.word	index@(.nv.constant0._ZN7cutlass13device_kernelIN5flash19enable_sm80_to_sm89INS1_16FlashAttnBwdSm80INS1_25CollectiveMainloopBwdSm80ILi2ELi1EN4cute5tupleIJNS5_1CILi64EEENS7_ILi96EEENS7_ILi128EEEEEENS_6half_tEfNS_4arch4Sm80ELb1ELb0ELb1ELb0ELb0ELb0ELb0ELb0ELi2ELi2ELi2ELi2ELb1EEENS1_21CollectiveEpilogueBwdISB_SC_SE_Li256ELb0ELb0ELi4EEENS1_25SingleTileBwdLPTSchedulerILb0ELi96ELb0EEEEEEEEEvNT_6ParamsE)
        /*0048*/ 	.short	0x0210
        /*004a*/ 	.short	0x0288


	//----- nvinfo : EIATTR_SW_WAR
	.align		4
.L_530:
        /*004c*/ 	.byte	0x04, 0x36
        /*004e*/ 	.short	(.L_532 - .L_531)
.L_531:
        /*0050*/ 	.word	0x00000008
.L_532:


//--------------------- .nv.info._ZN7cutlass13device_kernelIN5flash19enable_sm80_to_sm89INS1_16FlashAttnBwdSm80INS1_25CollectiveMainloopBwdSm80ILi2ELi1EN4cute5tupleIJNS5_1CILi64EEENS7_ILi96EEENS7_ILi128EEEEEENS_6half_tEfNS_4arch4Sm80ELb1ELb0ELb1ELb0ELb1ELb0ELb0ELb0ELi2ELi2ELi2ELi2ELb1EEENS1_21CollectiveEpilogueBwdISB_SC_SE_Li256ELb0ELb0ELi4EEENS1_25SingleTileBwdLPTSchedulerILb0ELi96ELb1EEEEEEEEEvNT_6ParamsE --------------------------
	.section	.nv.info._ZN7cutlass13device_kernelIN5flash19enable_sm80_to_sm89INS1_16FlashAttnBwdSm80INS1_25CollectiveMainloopBwdSm80ILi2ELi1EN4cute5tupleIJNS5_1CILi64EEENS7_ILi96EEENS7_ILi128EEEEEENS_6half_tEfNS_4arch4Sm80ELb1ELb0ELb1ELb0ELb1ELb0ELb0ELb0ELi2ELi2ELi2ELi2ELb1EEENS1_21CollectiveEpilogueBwdISB_SC_SE_Li256ELb0ELb0ELi4EEENS1_25SingleTileBwdLPTSchedulerILb0ELi96ELb1EEEEEEEEEvNT_6ParamsE,"",@"SHT_CUDA_INFO"
	.sectionflags	@""
	.align	4


	//----- nvinfo : EIATTR_CUDA_API_VERSION
	.align		4
        /*0000*/ 	.byte	0x04, 0x37
        /*0002*/ 	.short	(.L_534 - .L_533)
.L_533:
        /*0004*/ 	.word	0x00000082


	//----- nvinfo : EIATTR_KPARAM_INFO
	.align		4
.L_534:
        /*0008*/ 	.byte	0x04, 0x17
        /*000a*/ 	.short	(.L_536 - .L_535)
.L_535:
        /*000c*/ 	.word	0x00000000
        /*0010*/ 	.short	0x0000
        /*0012*/ 	.short	0x0000
        /*0014*/ 	.byte	0x00, 0xf0, 0x21, 0x0a


	//----- nvinfo : EIATTR_SPARSE_MMA_MASK
	.align		4
.L_536:
        /*0018*/ 	.byte	0x03, 0x50
        /*001a*/ 	.short	0x0000


	//----- nvinfo : EIATTR_MAXREG_COUNT
	.align		4
        /*001c*/ 	.byte	0x03, 0x1b
        /*001e*/ 	.short	0x00ff


	//----- nvinfo : EIATTR_MERCURY_ISA_VERSION
	.align		4
        /*0020*/ 	.byte	0x03, 0x5f
        /*0022*/ 	.short	0x0101


	//----- nvinfo : EIATTR_EXIT_INSTR_OFFSETS
	.align		4
        /*0024*/ 	.byte	0x04, 0x1c
        /*0026*/ 	.short	(.L_538 - .L_537)


	//   ....[0]....
.L_537:
        /*0028*/ 	.word	0x00000010


	//----- nvinfo : EIATTR_MAX_THREADS
	.align		4
.L_538:
        /*002c*/ 	.byte	0x04, 0x05
        /*002e*/ 	.short	(.L_540 - .L_539)
.L_539:
        /*0030*/ 	.word	0x00000100
        /*0034*/ 	.word	0x00000001
        /*0038*/ 	.word	0x00000001


	//----- nvinfo : EIATTR_CBANK_PARAM_SIZE
	.align		4
.L_540:
        /*003c*/ 	.byte	0x03, 0x19
        /*003e*/ 	.short	0x0288


	//----- nvinfo : EIATTR_PARAM_CBANK
	.align		4
        /*0040*/ 	.byte	0x04, 0x0a
        /*0042*/ 	.short	(.L_542 - .L_541)
	.align		4
.L_541:
        /*0044*/ 	.word	index@(.nv.constant0._ZN7cutlass13device_kernelIN5flash19enable_sm80_to_sm89INS1_16FlashAttnBwdSm80INS1_25CollectiveMainloopBwdSm80ILi2ELi1EN4cute5tupleIJNS5_1CILi64EEENS7_ILi96EEENS7_ILi128EEEEEENS_6half_tEfNS_4arch4Sm80ELb1ELb0ELb1ELb0ELb1ELb0ELb0ELb0ELi2ELi2ELi2ELi2ELb1EEENS1_21CollectiveEpilogueBwdISB_SC_SE_Li256ELb0ELb0ELi4EEENS1_25SingleTileBwdLPTSchedulerILb0ELi96ELb1EEEEEEEEEvNT_6ParamsE)
        /*0048*/ 	.short	0x0210
        /*004a*/ 	.short	0x0288


	//----- nvinfo : EIATTR_SW_WAR
	.align		4
.L_542:
        /*004c*/ 	.byte	0x04, 0x36
        /*004e*/ 	.short	(.L_544 - .L_543)
.L_543:
        /*0050*/ 	.word	0x00000008
.L_544:


//--------------------- .nv.info._ZN7cutlass13device_kernelIN5flash19enable_sm80_to_sm89INS1_16FlashAttnBwdSm80INS1_25CollectiveMainloopBwdSm80ILi2ELi1EN4cute5tupleIJNS5_1CILi64EEENS7_ILi96EEENS7_ILi128EEEEEENS_6half_tEfNS_4arch4Sm80ELb1ELb0ELb1ELb0ELb0ELb0ELb0ELb0ELi2ELi2ELi2ELi2ELb1EEENS1_24CollectiveEpilogueBwdGQAISB_fSE_Li256ELb0ELb0EEENS1_25SingleTileBwdLPTSchedulerILb0ELi96ELb0EEEEEEEEEvNT_6ParamsE --------------------------
	.section	.nv.info._ZN7cutlass13device_kernelIN5flash19enable_sm80_to_sm89INS1_16FlashAttnBwdSm80INS1_25CollectiveMainloopBwdSm80ILi2ELi1EN4cute5tupleIJNS5_1CILi64EEENS7_ILi96EEENS7_ILi128EEEEEENS_6half_tEfNS_4arch4Sm80ELb1ELb0ELb1ELb0ELb0ELb0ELb0ELb0ELi2ELi2ELi2ELi2ELb1EEENS1_24CollectiveEpilogueBwdGQAISB_fSE_Li256ELb0ELb0EEENS1_25SingleTileBwdLPTSchedulerILb0ELi96ELb0EEEEEEEEEvNT_6ParamsE,"",@"SHT_CUDA_INFO"
	.sectionflags	@""
	.align	4


	//----- nvinfo : EIATTR_CUDA_API_VERSION
	.align		4
        /*0000*/ 	.byte	0x04, 0x37
        /*0002*/ 	.short	(.L_546 - .L_545)
.L_545:
        /*0004*/ 	.word	0x00000082


	//----- nvinfo : EIATTR_KPARAM_INFO
	.align		4
.L_546:
        /*0008*/ 	.byte	0x04, 0x17
        /*000a*/ 	.short	(.L_548 - .L_547)
.L_547:
        /*000c*/ 	.word	0x00000000
        /*0010*/ 	.short	0x0000
        /*0012*/ 	.short	0x0000
        /*0014*/ 	.byte	0x00, 0xf0, 0x41, 0x0a


	//----- nvinfo : EIATTR_SPARSE_MMA_MASK
	.align		4
.L_548:
        /*0018*/ 	.byte	0x03, 0x50
        /*001a*/ 	.short	0x0000


	//----- nvinfo : EIATTR_MAXREG_COUNT
	.align		4
        /*001c*/ 	.byte	0x03, 0x1b
        /*001e*/ 	.short	0x00ff


	//----- nvinfo : EIATTR_MERCURY_ISA_VERSION
	.align		4
        /*0020*/ 	.byte	0x03, 0x5f
        /*0022*/ 	.short	0x0101


	//----- nvinfo : EIATTR_EXIT_INSTR_OFFSETS
	.align		4
        /*0024*/ 	.byte	0x04, 0x1c
        /*0026*/ 	.short	(.L_550 - .L_549)


	//   ....[0]....
.L_549:
        /*0028*/ 	.word	0x00000010


	//----- nvinfo : EIATTR_MAX_THREADS
	.align		4
.L_550:
        /*002c*/ 	.byte	0x04, 0x05
        /*002e*/ 	.short	(.L_552 - .L_551)
.L_551:
        /*0030*/ 	.word	0x00000100
        /*0034*/ 	.word	0x00000001
        /*0038*/ 	.word	0x00000001


	//----- nvinfo : EIATTR_CBANK_PARAM_SIZE
	.align		4
.L_552:
        /*003c*/ 	.byte	0x03, 0x19
        /*003e*/ 	.short	0x0290


	//----- nvinfo : EIATTR_PARAM_CBANK
	.align		4
        /*0040*/ 	.byte	0x04, 0x0a
        /*0042*/ 	.short	(.L_554 - .L_553)
	.align		4
.L_553:
        /*0044*/ 	.word	index@(.nv.constant0._ZN7cutlass13device_kernelIN5flash19enable_sm80_to_sm89INS1_16FlashAttnBwdSm80INS1_25CollectiveMainloopBwdSm80ILi2ELi1EN4cute5tupleIJNS5_1CILi64EEENS7_ILi96EEENS7_ILi128EEEEEENS_6half_tEfNS_4arch4Sm80ELb1ELb0ELb1ELb0ELb0ELb0ELb0ELb0ELi2ELi2ELi2ELi2ELb1EEENS1_24CollectiveEpilogueBwdGQAISB_fSE_Li256ELb0ELb0EEENS1_25SingleTileBwdLPTSchedulerILb0ELi96ELb0EEEEEEEEEvNT_6ParamsE)
        /*0048*/ 	.short	0x0210
        /*004a*/ 	.short	0x0290


	//----- nvinfo : EIATTR_SW_WAR
	.align		4
.L_554:
        /*004c*/ 	.byte	0x04, 0x36
        /*004e*/ 	.short	(.L_556 - .L_555)
.L_555:
        /*0050*/ 	.word	0x00000008
.L_556:


//--------------------- .nv.info._ZN7cutlass13device_kernelIN5flash19enable_sm80_to_sm89INS1_16FlashAttnBwdSm80INS1_25CollectiveMainloopBwdSm80ILi2ELi1EN4cute5tupleIJNS5_1CILi64EEENS7_ILi96EEENS7_ILi128EEEEEENS_6half_tEfNS_4arch4Sm80ELb1ELb0ELb1ELb0ELb1ELb0ELb0ELb0ELi2ELi2ELi2ELi2ELb1EEENS1_24CollectiveEpilogueBwdGQAISB_fSE_Li256ELb0ELb1EEENS1_25SingleTileBwdLPTSchedulerILb0ELi96ELb1EEEEEEEEEvNT_6ParamsE --------------------------
	.section	.nv.info._ZN7cutlass13device_kernelIN5flash19enable_sm80_to_sm89INS1_16FlashAttnBwdSm80INS1_25CollectiveMainloopBwdSm80ILi2ELi1EN4cute5tupleIJNS5_1CILi64EEENS7_ILi96EEENS7_ILi128EEEEEENS_6half_tEfNS_4arch4Sm80ELb1ELb0ELb1ELb0ELb1ELb0ELb0ELb0ELi2ELi2ELi2ELi2ELb1EEENS1_24CollectiveEpilogueBwdGQAISB_fSE_Li256ELb0ELb1EEENS1_25SingleTileBwdLPTSchedulerILb0ELi96ELb1EEEEEEEEEvNT_6ParamsE,"",@"SHT_CUDA_INFO"
	.sectionflags	@""
	.align	4


	//----- nvinfo : EIATTR_CUDA_API_VERSION
	.align		4
        /*0000*/ 	.byte	0x04, 0x37
        /*0002*/ 	.short	(.L_558 - .L_557)
.L_557:
        /*0004*/ 	.word	0x00000082


	//----- nvinfo : EIATTR_KPARAM_INFO
	.align		4
.L_558:
        /*0008*/ 	.byte	0x04, 0x17
        /*000a*/ 	.short	(.L_560 - .L_559)
.L_559:
        /*000c*/ 	.word	0x00000000
        /*0010*/ 	.short	0x0000
        /*0012*/ 	.short	0x0000
        /*0014*/ 	.byte	0x00, 0xf0, 0x41, 0x0a


	//----- nvinfo : EIATTR_SPARSE_MMA_MASK
	.align		4
.L_560:
        /*0018*/ 	.byte	0x03, 0x50
        /*001a*/ 	.short	0x0000


	//----- nvinfo : EIATTR_MAXREG_COUNT
	.align		4
        /*001c*/ 	.byte	0x03, 0x1b
        /*001e*/ 	.short	0x00ff


	//----- nvinfo : EIATTR_MERCURY_ISA_VERSION
	.align		4
        /*0020*/ 	.byte	0x03, 0x5f
        /*0022*/ 	.short	0x0101


	//----- nvinfo : EIATTR_EXIT_INSTR_OFFSETS
	.align		4
        /*0024*/ 	.byte	0x04, 0x1c
        /*0026*/ 	.short	(.L_562 - .L_561)


	//   ....[0]....
.L_561:
        /*0028*/ 	.word	0x00000010


	//----- nvinfo : EIATTR_MAX_THREADS
	.align		4
.L_562:
        /*002c*/ 	.byte	0x04, 0x05
        /*002e*/ 	.short	(.L_564 - .L_563)
.L_563:
        /*0030*/ 	.word	0x00000100
        /*0034*/ 	.word	0x00000001
        /*0038*/ 	.word	0x00000001


	//----- nvinfo : EIATTR_CBANK_PARAM_SIZE
	.align		4
.L_564:
        /*003c*/ 	.byte	0x03, 0x19
        /*003e*/ 	.short	0x0290


	//----- nvinfo : EIATTR_PARAM_CBANK
	.align		4
        /*0040*/ 	.byte	0x04, 0x0a
        /*0042*/ 	.short	(.L_566 - .L_565)
	.align		4
.L_565:
        /*0044*/ 	.word	index@(.nv.constant0._ZN7cutlass13device_kernelIN5flash19enable_sm80_to_sm89INS1_16FlashAttnBwdSm80INS1_25CollectiveMainloopBwdSm80ILi2ELi1EN4cute5tupleIJNS5_1CILi64EEENS7_ILi96EEENS7_ILi128EEEEEENS_6half_tEfNS_4arch4Sm80ELb1ELb0ELb1ELb0ELb1ELb0ELb0ELb0ELi2ELi2ELi2ELi2ELb1EEENS1_24CollectiveEpilogueBwdGQAISB_fSE_Li256ELb0ELb1EEENS1_25SingleTileBwdLPTSchedulerILb0ELi96ELb1EEEEEEEEEvNT_6ParamsE)
        /*0048*/ 	.short	0x0210
        /*004a*/ 	.short	0x0290


	//----- nvinfo : EIATTR_SW_WAR
	.align		4
.L_566:
        /*004c*/ 	.byte	0x04, 0x36
        /*004e*/ 	.short	(.L_568 - .L_567)
.L_567:
        /*0050*/ 	.word	0x00000008
.L_568:


//--------------------- .nv.info._ZN7cutlass13device_kernelIN5flash19enable_sm80_to_sm89INS1_16FlashAttnBwdSm80INS1_25CollectiveMainloopBwdSm80ILi2ELi1EN4cute5tupleIJNS5_1CILi64EEENS7_ILi96EEENS7_ILi128EEEEEENS_6half_tEfNS_4arch4Sm80ELb1ELb0ELb1ELb1ELb0ELb0ELb0ELb0ELi2ELi2ELi2ELi2ELb1EEENS1_21CollectiveEpilogueBwdISB_SC_SE_Li256ELb1ELb0ELi4EEENS1_25SingleTileBwdLPTSchedulerILb1ELi96ELb0EEEEEEEEEvNT_6ParamsE --------------------------
	.section	.nv.info._ZN7cutlass13device_kernelIN5flash19enable_sm80_to_sm89INS1_16FlashAttnBwdSm80INS1_25CollectiveMainloopBwdSm80ILi2ELi1EN4cute5tupleIJNS5_1CILi64EEENS7_ILi96EEENS7_ILi128EEEEEENS_6half_tEfNS_4arch4Sm80ELb1ELb0ELb1ELb1ELb0ELb0ELb0ELb0ELi2ELi2ELi2ELi2ELb1EEENS1_21CollectiveEpilogueBwdISB_SC_SE_Li256ELb1ELb0ELi4EEENS1_25SingleTileBwdLPTSchedulerILb1ELi96ELb0EEEEEEEEEvNT_6ParamsE,"",@"SHT_CUDA_INFO"
	.sectionflags	@""
	.align	4


	//----- nvinfo : EIATTR_CUDA_API_VERSION
	.align		4
        /*0000*/ 	.byte	0x04, 0x37
        /*0002*/ 	.short	(.L_570 - .L_569)
.L_569:
        /*0004*/ 	.word	0x00000082


	//----- nvinfo : EIATTR_KPARAM_INFO
	.align		4
.L_570:
        /*0008*/ 	.byte	0x04, 0x17
        /*000a*/ 	.short	(.L_572 - .L_571)
.L_571:
        /*000c*/ 	.word	0x00000000
        /*0010*/ 	.short	0x0000
        /*0012*/ 	.short	0x0000
        /*0014*/ 	.byte	0x00, 0xf0, 0x21, 0x0a


	//----- nvinfo : EIATTR_SPARSE_MMA_MASK
	.align		4
.L_572:
        /*0018*/ 	.byte	0x03, 0x50
        /*001a*/ 	.short	0x0000


	//----- nvinfo : EIATTR_MAXREG_COUNT
	.align		4
        /*001c*/ 	.byte	0x03, 0x1b
        /*001e*/ 	.short	0x00ff


	//----- nvinfo : EIATTR_MERCURY_ISA_VERSION
	.align		4
        /*0020*/ 	.byte	0x03, 0x5f
        /*0022*/ 	.short	0x0101


	//----- nvinfo : EIATTR_EXIT_INSTR_OFFSETS
	.align		4
        /*0024*/ 	.byte	0x04, 0x1c
        /*0026*/ 	.short	(.L_574 - .L_573)


	//   ....[0]....
.L_573:
        /*0028*/ 	.word	0x00000010


	//----- nvinfo : EIATTR_MAX_THREADS
	.align		4
.L_574:
        /*002c*/ 	.byte	0x04, 0x05
        /*002e*/ 	.short	(.L_576 - .L_575)
.L_575:
        /*0030*/ 	.word	0x00000100
        /*0034*/ 	.word	0x00000001
        /*0038*/ 	.word	0x00000001


	//----- nvinfo : EIATTR_CBANK_PARAM_SIZE
	.align		4
.L_576:
        /*003c*/ 	.byte	0x03, 0x19
        /*003e*/ 	.short	0x0288


	//----- nvinfo : EIATTR_PARAM_CBANK
	.align		4
        /*0040*/ 	.byte	0x04, 0x0a
        /*0042*/ 	.short	(.L_578 - .L_577)
	.align		4
.L_577:
        /*0044*/ 	.word	index@(.nv.constant0._ZN7cutlass13device_kernelIN5flash19enable_sm80_to_sm89INS1_16FlashAttnBwdSm80INS1_25CollectiveMainloopBwdSm80ILi2ELi1EN4cute5tupleIJNS5_1CILi64EEENS7_ILi96EEENS7_ILi128EEEEEENS_6half_tEfNS_4arch4Sm80ELb1ELb0ELb1ELb1ELb0ELb0ELb0ELb0ELi2ELi2ELi2ELi2ELb1EEENS1_21CollectiveEpilogueBwdISB_SC_SE_Li256ELb1ELb0ELi4EEENS1_25SingleTileBwdLPTSchedulerILb1ELi96ELb0EEEEEEEEEvNT_6ParamsE)
        /*0048*/ 	.short	0x0210
        /*004a*/ 	.short	0x0288


	//----- nvinfo : EIATTR_SW_WAR
	.align		4
.L_578:
        /*004c*/ 	.byte	0x04, 0x36
        /*004e*/ 	.short	(.L_580 - .L_579)
.L_579:
        /*0050*/ 	.word	0x00000008
.L_580:


//--------------------- .nv.info._ZN7cutlass13device_kernelIN5flash19enable_sm80_to_sm89INS1_16FlashAttnBwdSm80INS1_25CollectiveMainloopBwdSm80ILi2ELi1EN4cute5tupleIJNS5_1CILi64EEENS7_ILi96EEENS7_ILi128EEEEEENS_6half_tEfNS_4arch4Sm80ELb1ELb0ELb1ELb1ELb1ELb0ELb0ELb0ELi2ELi2ELi2ELi2ELb1EEENS1_21CollectiveEpilogueBwdISB_SC_SE_Li256ELb1ELb0ELi4EEENS1_25SingleTileBwdLPTSchedulerILb1ELi96ELb1EEEEEEEEEvNT_6ParamsE --------------------------
	.section	.nv.info._ZN7cutlass13device_kernelIN5flash19enable_sm80_to_sm89INS1_16FlashAttnBwdSm80INS1_25CollectiveMainloopBwdSm80ILi2ELi1EN4cute5tupleIJNS5_1CILi64EEENS7_ILi96EEENS7_ILi128EEEEEENS_6half_tEfNS_4arch4Sm80ELb1ELb0ELb1ELb1ELb1ELb0ELb0ELb0ELi2ELi2ELi2ELi2ELb1EEENS1_21CollectiveEpilogueBwdISB_SC_SE_Li256ELb1ELb0ELi4EEENS1_25SingleTileBwdLPTSchedulerILb1ELi96ELb1EEEEEEEEEvNT_6ParamsE,"",@"SHT_CUDA_INFO"
	.sectionflags	@""
	.align	4


	//----- nvinfo : EIATTR_CUDA_API_VERSION
	.align		4
        /*0000*/ 	.byte	0x04, 0x37
        /*0002*/ 	.short	(.L_582 - .L_581)
.L_581:
        /*0004*/ 	.word	0x00000082


	//----- nvinfo : EIATTR_KPARAM_INFO
	.align		4
.L_582:
        /*0008*/ 	.byte	0x04, 0x17
        /*000a*/ 	.short	(.L_584 - .L_583)
.L_583:
        /*000c*/ 	.word	0x00000000
        /*0010*/ 	.short	0x0000
        /*0012*/ 	.short	0x0000
        /*0014*/ 	.byte	0x00, 0xf0, 0x21, 0x0a


	//----- nvinfo : EIATTR_SPARSE_MMA_MASK
	.align		4
.L_584:
        /*0018*/ 	.byte	0x03, 0x50
        /*001a*/ 	.short	0x0000


	//----- nvinfo : EIATTR_MAXREG_COUNT
	.align		4
        /*001c*/ 	.byte	0x03, 0x1b
        /*001e*/ 	.short	0x00ff


	//----- nvinfo : EIATTR_MERCURY_ISA_VERSION
	.align		4
        /*0020*/ 	.byte	0x03, 0x5f
        /*0022*/ 	.short	0x0101


	//----- nvinfo : EIATTR_EXIT_INSTR_OFFSETS
	.align		4
        /*0024*/ 	.byte	0x04, 0x1c
        /*0026*/ 	.short	(.L_586 - .L_585)


	//   ....[0]....
.L_585:
        /*0028*/ 	.word	0x00000010


	//----- nvinfo : EIATTR_MAX_THREADS
	.align		4
.L_586:
        /*002c*/ 	.byte	0x04, 0x05
        /*002e*/ 	.short	(.L_588 - .L_587)
.L_587:
        /*0030*/ 	.word	0x00000100
        /*0034*/ 	.word	0x00000001
        /*0038*/ 	.word	0x00000001


	//----- nvinfo : EIATTR_CBANK_PARAM_SIZE
	.align		4
.L_588:
        /*003c*/ 	.byte	0x03, 0x19
        /*003e*/ 	.short	0x0288


	//----- nvinfo : EIATTR_PARAM_CBANK
	.align		4
        /*0040*/ 	.byte	0x04, 0x0a
        /*0042*/ 	.short	(.L_590 - .L_589)
	.align		4
.L_589:
        /*0044*/ 	.word	index@(.nv.constant0._ZN7cutlass13device_kernelIN5flash19enable_sm80_to_sm89INS1_16FlashAttnBwdSm80INS1_25CollectiveMainloopBwdSm80ILi2ELi1EN4cute5tupleIJNS5_1CILi64EEENS7_ILi96EEENS7_ILi128EEEEEENS_6half_tEfNS_4arch4Sm80ELb1ELb0ELb1ELb1ELb1ELb0ELb0ELb0ELi2ELi2ELi2ELi2ELb1EEENS1_21CollectiveEpilogueBwdISB_SC_SE_Li256ELb1ELb0ELi4EEENS1_25SingleTileBwdLPTSchedulerILb1ELi96ELb1EEEEEEEEEvNT_6ParamsE)
        /*0048*/ 	.short	0x0210
        /*004a*/ 	.short	0x0288


	//----- nvinfo : EIATTR_SW_WAR
	.align		4
.L_590:
        /*004c*/ 	.byte	0x04, 0x36
        /*004e*/ 	.short	(.L_592 - .L_591)
.L_591:
        /*0050*/ 	.word	0x00000008
.L_592:


//--------------------- .nv.info._ZN7cutlass13device_kernelIN5flash19enable_sm80_to_sm89INS1_16FlashAttnBwdSm80INS1_25CollectiveMainloopBwdSm80ILi2ELi1EN4cute5tupleIJNS5_1CILi64EEENS7_ILi96EEENS7_ILi128EEEEEENS_6half_tEfNS_4arch4Sm80ELb1ELb0ELb1ELb1ELb0ELb0ELb0ELb0ELi2ELi2ELi2ELi2ELb1EEENS1_24CollectiveEpilogueBwdGQAISB_fSE_Li256ELb1ELb0EEENS1_25SingleTileBwdLPTSchedulerILb1ELi96ELb0EEEEEEEEEvNT_6ParamsE --------------------------
	.section	.nv.info._ZN7cutlass13device_kernelIN5flash19enable_sm80_to_sm89INS1_16FlashAttnBwdSm80INS1_25CollectiveMainloopBwdSm80ILi2ELi1EN4cute5tupleIJNS5_1CILi64EEENS7_ILi96EEENS7_ILi128EEEEEENS_6half_tEfNS_4arch4Sm80ELb1ELb0ELb1ELb1ELb0ELb0ELb0ELb0ELi2ELi2ELi2ELi2ELb1EEENS1_24CollectiveEpilogueBwdGQAISB_fSE_Li256ELb1ELb0EEENS1_25SingleTileBwdLPTSchedulerILb1ELi96ELb0EEEEEEEEEvNT_6ParamsE,"",@"SHT_CUDA_INFO"
	.sectionflags	@""
	.align	4


	//----- nvinfo : EIATTR_CUDA_API_VERSION
	.align		4
        /*0000*/ 	.byte	0x04, 0x37
        /*0002*/ 	.short	(.L_594 - .L_593)
.L_593:
        /*0004*/ 	.word	0x00000082


	//----- nvinfo : EIATTR_KPARAM_INFO
	.align		4
.L_594:
        /*0008*/ 	.byte	0x04, 0x17
        /*000a*/ 	.short	(.L_596 - .L_595)
.L_595:
        /*000c*/ 	.word	0x00000000
        /*0010*/ 	.short	0x0000
        /*0012*/ 	.short	0x0000
        /*0014*/ 	.byte	0x00, 0xf0, 0x41, 0x0a


	//----- nvinfo : EIATTR_SPARSE_MMA_MASK
	.align		4
.L_596:
        /*0018*/ 	.byte	0x03, 0x50
        /*001a*/ 	.short	0x0000


	//----- nvinfo : EIATTR_MAXREG_COUNT
	.align		4
        /*001c*/ 	.byte	0x03, 0x1b
        /*001e*/ 	.short	0x00ff


	//----- nvinfo : EIATTR_MERCURY_ISA_VERSION
	.align		4
        /*0020*/ 	.byte	0x03, 0x5f
        /*0022*/ 	.short	0x0101


	//----- nvinfo : EIATTR_EXIT_INSTR_OFFSETS
	.align		4
        /*0024*/ 	.byte	0x04, 0x1c
        /*0026*/ 	.short	(.L_598 - .L_597)


	//   ....[0]....
.L_597:
        /*0028*/ 	.word	0x00000010


	//----- nvinfo : EIATTR_MAX_THREADS
	.align		4
.L_598:
        /*002c*/ 	.byte	0x04, 0x05
        /*002e*/ 	.short	(.L_600 - .L_599)
.L_599:
        /*0030*/ 	.word	0x00000100
        /*0034*/ 	.word	0x00000001
        /*0038*/ 	.word	0x00000001


	//----- nvinfo : EIATTR_CBANK_PARAM_SIZE
	.align		4
.L_600:
        /*003c*/ 	.byte	0x03, 0x19
        /*003e*/ 	.short	0x0290


	//----- nvinfo : EIATTR_PARAM_CBANK
	.align		4
        /*0040*/ 	.byte	0x04, 0x0a
        /*0042*/ 	.short	(.L_602 - .L_601)
	.align		4
.L_601:
        /*0044*/ 	.word	index@(.nv.constant0._ZN7cutlass13device_kernelIN5flash19enable_sm80_to_sm89INS1_16FlashAttnBwdSm80INS1_25CollectiveMainloopBwdSm80ILi2ELi1EN4cute5tupleIJNS5_1CILi64EEENS7_ILi96EEENS7_ILi128EEEEEENS_6half_tEfNS_4arch4Sm80ELb1ELb0ELb1ELb1ELb0ELb0ELb0ELb0ELi2ELi2ELi2ELi2ELb1EEENS1_24CollectiveEpilogueBwdGQAISB_fSE_Li256ELb1ELb0EEENS1_25SingleTileBwdLPTSchedulerILb1ELi96ELb0EEEEEEEEEvNT_6ParamsE)
        /*0048*/ 	.short	0x0210
        /*004a*/ 	.short	0x0290


	//----- nvinfo : EIATTR_SW_WAR
	.align		4
.L_602:
        /*004c*/ 	.byte	0x04, 0x36
        /*004e*/ 	.short	(.L_604 - .L_603)
.L_603:
        /*0050*/ 	.word	0x00000008
.L_604:


//--------------------- .nv.info._ZN7cutlass13device_kernelIN5flash32FlashAttnBwdPostprocessConvertdQIN4cute5tupleIJNS3_1CILi96EEENS5_ILi128EEEEEENS_6half_tEfNS_4arch4Sm80ELi256ENS3_8TiledMMAINS3_8MMA_AtomIJNS3_28SM80_16x8x16_F32F16F16F32_TNEEEENS3_6LayoutINS4_IJNS5_ILi2EEENS5_ILi4EEENS5_ILi1EEEEEENS4_IJSJ_SH_NS5_ILi0EEEEEEEENS4_IJNS5_ILi32EEENS5_ILi64EEENS5_ILi16EEEEEEEELb0EEEEEvNT_6ParamsE --------------------------
	.section	.nv.info._ZN7cutlass13device_kernelIN5flash32FlashAttnBwdPostprocessConvertdQIN4cute5tupleIJNS3_1CILi96EEENS5_ILi128EEEEEENS_6half_tEfNS_4arch4Sm80ELi256ENS3_8TiledMMAINS3_8MMA_AtomIJNS3_28SM80_16x8x16_F32F16F16F32_TNEEEENS3_6LayoutINS4_IJNS5_ILi2EEENS5_ILi4EEENS5_ILi1EEEEEENS4_IJSJ_SH_NS5_ILi0EEEEEEEENS4_IJNS5_ILi32EEENS5_ILi64EEENS5_ILi16EEEEEEEELb0EEEEEvNT_6ParamsE,"",@"SHT_CUDA_INFO"
	.sectionflags	@""
	.align	4


	//----- nvinfo : EIATTR_CUDA_API_VERSION
	.align		4
        /*0000*/ 	.byte	0x04, 0x37
        /*0002*/ 	.short	(.L_606 - .L_605)
.L_605:
        /*0004*/ 	.word	0x00000082


	//----- nvinfo : EIATTR_KPARAM_INFO
	.align		4
.L_606:
        /*0008*/ 	.byte	0x04, 0x17
        /*000a*/ 	.short	(.L_608 - .L_607)
.L_607:
        /*000c*/ 	.word	0x00000000
        /*0010*/ 	.short	0x0000
        /*0012*/ 	.short	0x0000
        /*0014*/ 	.byte	0x00, 0xf0, 0xc1, 0x01


	//----- nvinfo : EIATTR_SPARSE_MMA_MASK
	.align		4
.L_608:
        /*0018*/ 	.byte	0x03, 0x50
        /*001a*/ 	.short	0x0000


	//----- nvinfo : EIATTR_MAXREG_COUNT
	.align		4
        /*001c*/ 	.byte	0x03, 0x1b
        /*001e*/ 	.short	0x0080


	//----- nvinfo : EIATTR_NUM_BARRIERS
	.align		4
        /*0020*/ 	.byte	0x02, 0x4c
        /*0022*/ 	.byte	0x01
	.zero		1


	//----- nvinfo : EIATTR_MERCURY_ISA_VERSION
	.align		4
        /*0024*/ 	.byte	0x03, 0x5f
        /*0026*/ 	.short	0x0101


	//----- nvinfo : EIATTR_EXIT_INSTR_OFFSETS
	.align		4
        /*0028*/ 	.byte	0x04, 0x1c
        /*002a*/ 	.short	(.L_610 - .L_609)


	//   ....[0]....
.L_609:
        /*002c*/ 	.word	0x000001a0


	//   ....[1]....
        /*0030*/ 	.word	0x00001990


	//   ....[2]....
        /*0034*/ 	.word	0x00001a60


	//----- nvinfo : EIATTR_MAX_THREADS
	.align		4
.L_610:
        /*0038*/ 	.byte	0x04, 0x05
        /*003a*/ 	.short	(.L_612 - .L_611)
.L_611:
        /*003c*/ 	.word	0x00000100
        /*0040*/ 	.word	0x00000001
        /*0044*/ 	.word	0x00000001


	//----- nvinfo : EIATTR_CRS_STACK_SIZE
	.align		4
.L_612:
        /*0048*/ 	.byte	0x04, 0x1e
        /*004a*/ 	.short	(.L_614 - .L_613)
.L_613:
        /*004c*/ 	.word	0x00000000


	//----- nvinfo : EIATTR_CBANK_PARAM_SIZE
	.align		4
.L_614:
        /*0050*/ 	.byte	0x03, 0x19
        /*0052*/ 	.short	0x0070


	//----- nvinfo : EIATTR_PARAM_CBANK
	.align		4
        /*0054*/ 	.byte	0x04, 0x0a
        /*0056*/ 	.short	(.L_616 - .L_615)
	.align		4
.L_615:
        /*0058*/ 	.word	index@(.nv.constant0._ZN7cutlass13device_kernelIN5flash32FlashAttnBwdPostprocessConvertdQIN4cute5tupleIJNS3_1CILi96EEENS5_ILi128EEEEEENS_6half_tEfNS_4arch4Sm80ELi256ENS3_8TiledMMAINS3_8MMA_AtomIJNS3_28SM80_16x8x16_F32F16F16F32_TNEEEENS3_6LayoutINS4_IJNS5_ILi2EEENS5_ILi4EEENS5_ILi1EEEEEENS4_IJSJ_SH_NS5_ILi0EEEEEEEENS4_IJNS5_ILi32EEENS5_ILi64EEENS5_ILi16EEEEEEEELb0EEEEEvNT_6ParamsE)
        /*005c*/ 	.short	0x0210
        /*005e*/ 	.short	0x0070


	//----- nvinfo : EIATTR_SW_WAR
	.align		4
.L_616:
        /*0060*/ 	.byte	0x04, 0x36
        /*0062*/ 	.short	(.L_618 - .L_617)
.L_617:
        /*0064*/ 	.word	0x00000008
.L_618:


//--------------------- .nv.info._ZN7cutlass13device_kernelIN5flash19enable_sm80_to_sm89INS1_16FlashAttnBwdSm80INS1_25CollectiveMainloopBwdSm80ILi2ELi1EN4cute5tupleIJNS5_1CILi64EEENS7_ILi96EEENS7_ILi128EEEEEENS_6half_tEfNS_4arch4Sm80ELb1ELb0ELb1ELb1ELb1ELb0ELb0ELb0ELi2ELi2ELi2ELi2ELb1EEENS1_24CollectiveEpilogueBwdGQAISB_fSE_Li256ELb1ELb1EEENS1_25SingleTileBwdLPTSchedulerILb1ELi96ELb1EEEEEEEEEvNT_6ParamsE --------------------------
	.section	.nv.info._ZN7cutlass13device_kernelIN5flash19enable_sm80_to_sm89INS1_16FlashAttnBwdSm80INS1_25CollectiveMainloopBwdSm80ILi2ELi1EN4cute5tupleIJNS5_1CILi64EEENS7_ILi96EEENS7_ILi128EEEEEENS_6half_tEfNS_4arch4Sm80ELb1ELb0ELb1ELb1ELb1ELb0ELb0ELb0ELi2ELi2ELi2ELi2ELb1EEENS1_24CollectiveEpilogueBwdGQAISB_fSE_Li256ELb1ELb1EEENS1_25SingleTileBwdLPTSchedulerILb1ELi96ELb1EEEEEEEEEvNT_6ParamsE,"",@"SHT_CUDA_INFO"
	.sectionflags	@""
	.align	4


	//----- nvinfo : EIATTR_CUDA_API_VERSION
	.align		4
        /*0000*/ 	.byte	0x04, 0x37
        /*0002*/ 	.short	(.L_620 - .L_619)
.L_619:
        /*0004*/ 	.word	0x00000082


	//----- nvinfo : EIATTR_KPARAM_INFO
	.align		4
.L_620:
        /*0008*/ 	.byte	0x04, 0x17
        /*000a*/ 	.short	(.L_622 - .L_621)
.L_621:
        /*000c*/ 	.word	0x00000000
        /*0010*/ 	.short	0x0000
        /*0012*/ 	.short	0x0000
        /*0014*/ 	.byte	0x00, 0xf0, 0x41, 0x0a


	//----- nvinfo : EIATTR_SPARSE_MMA_MASK
	.align		4
.L_622:
        /*0018*/ 	.byte	0x03, 0x50
        /*001a*/ 	.short	0x0000


	//----- nvinfo : EIATTR_MAXREG_COUNT
	.align		4
        /*001c*/ 	.byte	0x03, 0x1b
        /*001e*/ 	.short	0x00ff


	//----- nvinfo : EIATTR_MERCURY_ISA_VERSION
	.align		4
        /*0020*/ 	.byte	0x03, 0x5f
        /*0022*/ 	.short	0x0101


	//----- nvinfo : EIATTR_EXIT_INSTR_OFFSETS
	.align		4
        /*0024*/ 	.byte	0x04, 0x1c
        /*0026*/ 	.short	(.L_624 - .L_623)


	//   ....[0]....
.L_623:
        /*0028*/ 	.word	0x00000010


	//----- nvinfo : EIATTR_MAX_THREADS
	.align		4
.L_624:
        /*002c*/ 	.byte	0x04, 0x05
        /*002e*/ 	.short	(.L_626 - .L_625)
.L_625:
        /*0030*/ 	.word	0x00000100
        /*0034*/ 	.word	0x00000001
        /*0038*/ 	.word	0x00000001


	//----- nvinfo : EIATTR_CBANK_PARAM_SIZE
	.align		4
.L_626:
        /*003c*/ 	.byte	0x03, 0x19
        /*003e*/ 	.short	0x0290


	//----- nvinfo : EIATTR_PARAM_CBANK
	.align		4
        /*0040*/ 	.byte	0x04, 0x0a
        /*0042*/ 	.short	(.L_628 - .L_627)
	.align		4
.L_627:
        /*0044*/ 	.word	index@(.nv.constant0._ZN7cutlass13device_kernelIN5flash19enable_sm80_to_sm89INS1_16FlashAttnBwdSm80INS1_25CollectiveMainloopBwdSm80ILi2ELi1EN4cute5tupleIJNS5_1CILi64EEENS7_ILi96EEENS7_ILi128EEEEEENS_6half_tEfNS_4arch4Sm80ELb1ELb0ELb1ELb1ELb1ELb0ELb0ELb0ELi2ELi2ELi2ELi2ELb1EEENS1_24CollectiveEpilogueBwdGQAISB_fSE_Li256ELb1ELb1EEENS1_25SingleTileBwdLPTSchedulerILb1ELi96ELb1EEEEEEEEEvNT_6ParamsE)
        /*0048*/ 	.short	0x0210
        /*004a*/ 	.short	0x0290


	//----- nvinfo : EIATTR_SW_WAR
	.align		4
.L_628:
        /*004c*/ 	.byte	0x04, 0x36
        /*004e*/ 	.short	(.L_630 - .L_629)
.L_629:
        /*0050*/ 	.word	0x00000008
.L_630:


//--------------------- .nv.info._ZN7cutlass13device_kernelIN5flash19enable_sm80_to_sm89INS1_16FlashAttnBwdSm80INS1_25CollectiveMainloopBwdSm80ILi2ELi2EN4cute5tupleIJNS5_1CILi64EEENS7_ILi128EEES9_EEENS_6half_tEfNS_4arch4Sm80ELb0ELb0ELb1ELb0ELb0ELb0ELb0ELb0ELi2ELi2ELi2ELi2ELb0EEENS1_21CollectiveEpilogueBwdISA_SB_SD_Li256ELb0ELb0ELi4EEENS1_19SingleTileSchedulerILb0ELb0ELb0ELi128EEEEEEEEEvNT_6ParamsE --------------------------
	.section	.nv.info._ZN7cutlass13device_kernelIN5flash19enable_sm80_to_sm89INS1_16FlashAttnBwdSm80INS1_25CollectiveMainloopBwdSm80ILi2ELi2EN4cute5tupleIJNS5_1CILi64EEENS7_ILi128EEES9_EEENS_6half_tEfNS_4arch4Sm80ELb0ELb0ELb1ELb0ELb0ELb0ELb0ELb0ELi2ELi2ELi2ELi2ELb0EEENS1_21CollectiveEpilogueBwdISA_SB_SD_Li256ELb0ELb0ELi4EEENS1_19SingleTileSchedulerILb0ELb0ELb0ELi128EEEEEEEEEvNT_6ParamsE,"",@"SHT_CUDA_INFO"
	.sectionflags	@""
	.align	4


	//----- nvinfo : EIATTR_CUDA_API_VERSION
	.align		4
        /*0000*/ 	.byte	0x04, 0x37
        /*0002*/ 	.short	(.L_632 - .L_631)
.L_631:
        /*0004*/ 	.word	0x00000082


	//----- nvinfo : EIATTR_KPARAM_INFO
	.align		4
.L_632:
        /*0008*/ 	.byte	0x04, 0x17
        /*000a*/ 	.short	(.L_634 - .L_633)
.L_633:
        /*000c*/ 	.word	0x00000000
        /*0010*/ 	.short	0x0000
        /*0012*/ 	.short	0x0000
        /*0014*/ 	.byte	0x00, 0xf0, 0xc1, 0x09


	//----- nvinfo : EIATTR_SPARSE_MMA_MASK
	.align		4
.L_634:
        /*0018*/ 	.byte	0x03, 0x50
        /*001a*/ 	.short	0x0000


	//----- nvinfo : EIATTR_MAXREG_COUNT
	.align		4
        /*001c*/ 	.byte	0x03, 0x1b
        /*001e*/ 	.short	0x00ff


	//----- nvinfo : EIATTR_MERCURY_ISA_VERSION
	.align		4
        /*0020*/ 	.byte	0x03, 0x5f
        /*0022*/ 	.short	0x0101


	//----- nvinfo : EIATTR_EXIT_INSTR_OFFSETS
	.align		4
        /*0024*/ 	.byte	0x04, 0x1c
        /*0026*/ 	.short	(.L_636 - .L_635)


	//   ....[0]....
.L_635:
        /*0028*/ 	.word	0x00000010


	//----- nvinfo : EIATTR_MAX_THREADS
	.align		4
.L_636:
        /*002c*/ 	.byte	0x04, 0x05
        /*002e*/ 	.short	(.L_638 - .L_637)
.L_637:
        /*0030*/ 	.word	0x00000100
        /*0034*/ 	.word	0x00000001
        /*0038*/ 	.word	0x00000001


	//----- nvinfo : EIATTR_CBANK_PARAM_SIZE
	.align		4
.L_638:
        /*003c*/ 	.byte	0x03, 0x19
        /*003e*/ 	.short	0x0270


	//----- nvinfo : EIATTR_PARAM_CBANK
	.align		4
        /*0040*/ 	.byte	0x04, 0x0a
        /*0042*/ 	.short	(.L_640 - .L_639)
	.align		4
.L_639:
        /*0044*/ 	.word	index@(.nv.constant0._ZN7cutlass13device_kernelIN5flash19enable_sm80_to_sm89INS1_16FlashAttnBwdSm80INS1_25CollectiveMainloopBwdSm80ILi2ELi2EN4cute5tupleIJNS5_1CILi64EEENS7_ILi128EEES9_EEENS_6half_tEfNS_4arch4Sm80ELb0ELb0ELb1ELb0ELb0ELb0ELb0ELb0ELi2ELi2ELi2ELi2ELb0EEENS1_21CollectiveEpilogueBwdISA_SB_SD_Li256ELb0ELb0ELi4EEENS1_19SingleTileSchedulerILb0ELb0ELb0ELi128EEEEEEEEEvNT_6ParamsE)
        /*0048*/ 	.short	0x0210
        /*004a*/ 	.short	0x0270


	//----- nvinfo : EIATTR_SW_WAR
	.align		4
.L_640:
        /*004c*/ 	.byte	0x04, 0x36
        /*004e*/ 	.short	(.L_642 - .L_641)
.L_641:
        /*0050*/ 	.word	0x00000008
.L_642:


//--------------------- .nv.info._ZN7cutlass13device_kernelIN5flash19enable_sm80_to_sm89INS1_16FlashAttnBwdSm80INS1_25CollectiveMainloopBwdSm80ILi2ELi2EN4cute5tupleIJNS5_1CILi64EEENS7_ILi128EEES9_EEENS_6half_tEfNS_4arch4Sm80ELb0ELb0ELb1ELb0ELb1ELb0ELb0ELb0ELi2ELi2ELi2ELi2ELb0EEENS1_21CollectiveEpilogueBwdISA_SB_SD_Li256ELb0ELb0ELi4EEENS1_19SingleTileSchedulerILb0ELb0ELb0ELi128EEEEEEEEEvNT_6ParamsE --------------------------
	.section	.nv.info._ZN7cutlass13device_kernelIN5flash19enable_sm80_to_sm89INS1_16FlashAttnBwdSm80INS1_25CollectiveMainloopBwdSm80ILi2ELi2EN4cute5tupleIJNS5_1CILi64EEENS7_ILi128EEES9_EEENS_6half_tEfNS_4arch4Sm80ELb0ELb0ELb1ELb0ELb1ELb0ELb0ELb0ELi2ELi2ELi2ELi2ELb0EEENS1_21CollectiveEpilogueBwdISA_SB_SD_Li256ELb0ELb0ELi4EEENS1_19SingleTileSchedulerILb0ELb0ELb0ELi128EEEEEEEEEvNT_6ParamsE,"",@"SHT_CUDA_INFO"
	.sectionflags	@""
	.align	4


	//----- nvinfo : EIATTR_CUDA_API_VERSION
	.align		4
        /*0000*/ 	.byte	0x04, 0x37
        /*0002*/ 	.short	(.L_644 - .L_643)
.L_643:
        /*0004*/ 	.word	0x00000082


	//----- nvinfo : EIATTR_KPARAM_INFO
	.align		4
.L_644:
        /*0008*/ 	.byte	0x04, 0x17
        /*000a*/ 	.short	(.L_646 - .L_645)
.L_645:
        /*000c*/ 	.word	0x00000000
        /*0010*/ 	.short	0x0000
        /*0012*/ 	.short	0x0000
        /*0014*/ 	.byte	0x00, 0xf0, 0xc1, 0x09


	//----- nvinfo : EIATTR_SPARSE_MMA_MASK
	.align		4
.L_646:
        /*0018*/ 	.byte	0x03, 0x50
        /*001a*/ 	.short	0x0000


	//----- nvinfo : EIATTR_MAXREG_COUNT
	.align		4
        /*001c*/ 	.byte	0x03, 0x1b
        /*001e*/ 	.short	0x00ff


	//----- nvinfo : EIATTR_MERCURY_ISA_VERSION
	.align		4
        /*0020*/ 	.byte	0x03, 0x5f
        /*0022*/ 	.short	0x0101


	//----- nvinfo : EIATTR_EXIT_INSTR_OFFSETS
	.align		4
        /*0024*/ 	.byte	0x04, 0x1c
        /*0026*/ 	.short	(.L_648 - .L_647)


	//   ....[0]....
.L_647:
        /*0028*/ 	.word	0x00000010


	//----- nvinfo : EIATTR_MAX_THREADS
	.align		4
.L_648:
        /*002c*/ 	.byte	0x04, 0x05
        /*002e*/ 	.short	(.L_650 - .L_649)
.L_649:
        /*0030*/ 	.word	0x00000100
        /*0034*/ 	.word	0x00000001
        /*0038*/ 	.word	0x00000001


	//----- nvinfo : EIATTR_CBANK_PARAM_SIZE
	.align		4
.L_650:
        /*003c*/ 	.byte	0x03, 0x19
        /*003e*/ 	.short	0x0270


	//----- nvinfo : EIATTR_PARAM_CBANK
	.align		4
        /*0040*/ 	.byte	0x04, 0x0a
        /*0042*/ 	.short	(.L_652 - .L_651)
	.align		4
.L_651:
        /*0044*/ 	.word	index@(.nv.constant0._ZN7cutlass13device_kernelIN5flash19enable_sm80_to_sm89INS1_16FlashAttnBwdSm80INS1_25CollectiveMainloopBwdSm80ILi2ELi2EN4cute5tupleIJNS5_1CILi64EEENS7_ILi128EEES9_EEENS_6half_tEfNS_4arch4Sm80ELb0ELb0ELb1ELb0ELb1ELb0ELb0ELb0ELi2ELi2ELi2ELi2ELb0EEENS1_21CollectiveEpilogueBwdISA_SB_SD_Li256ELb0ELb0ELi4EEENS1_19SingleTileSchedulerILb0ELb0ELb0ELi128EEEEEEEEEvNT_6ParamsE)
        /*0048*/ 	.short	0x0210
        /*004a*/ 	.short	0x0270


	//----- nvinfo : EIATTR_SW_WAR
	.align		4
.L_652:
        /*004c*/ 	.byte	0x04, 0x36
        /*004e*/ 	.short	(.L_654 - .L_653)
.L_653:
        /*0050*/ 	.word	0x00000008
.L_654:


//--------------------- .nv.info._ZN7cutlass13device_kernelIN5flash19enable_sm80_to_sm89INS1_16FlashAttnBwdSm80INS1_25CollectiveMainloopBwdSm80ILi2ELi2EN4cute5tupleIJNS5_1CILi64EEENS7_ILi128EEES9_EEENS_6half_tEfNS_4arch4Sm80ELb0ELb0ELb1ELb0ELb0ELb0ELb0ELb0ELi2ELi2ELi2ELi2ELb0EEENS1_24CollectiveEpilogueBwdGQAISA_fSD_Li256ELb0ELb0EEENS1_19SingleTileSchedulerILb0ELb0ELb0ELi128EEEEEEEEEvNT_6ParamsE --------------------------
	.section	.nv.info._ZN7cutlass13device_kernelIN5flash19enable_sm80_to_sm89INS1_16FlashAttnBwdSm80INS1_25CollectiveMainloopBwdSm80ILi2ELi2EN4cute5tupleIJNS5_1CILi64EEENS7_ILi128EEES9_EEENS_6half_tEfNS_4arch4Sm80ELb0ELb0ELb1ELb0ELb0ELb0ELb0ELb0ELi2ELi2ELi2ELi2ELb0EEENS1_24CollectiveEpilogueBwdGQAISA_fSD_Li256ELb0ELb0EEENS1_19SingleTileSchedulerILb0ELb0ELb0ELi128EEEEEEEEEvNT_6ParamsE,"",@"SHT_CUDA_INFO"
	.sectionflags	@""
	.align	4


	//----- nvinfo : EIATTR_CUDA_API_VERSION
	.align		4
        /*0000*/ 	.byte	0x04, 0x37
        /*0002*/ 	.short	(.L_656 - .L_655)
.L_655:
        /*0004*/ 	.word	0x00000082


	//----- nvinfo : EIATTR_KPARAM_INFO
	.align		4
.L_656:
        /*0008*/ 	.byte	0x04, 0x17
        /*000a*/ 	.short	(.L_658 - .L_657)
.L_657:
        /*000c*/ 	.word	0x00000000
        /*0010*/ 	.short	0x0000
        /*0012*/ 	.short	0x0000
        /*0014*/ 	.byte	0x00, 0xf0, 0xe1, 0x09


	//----- nvinfo : EIATTR_SPARSE_MMA_MASK
	.align		4
.L_658:
        /*0018*/ 	.byte	0x03, 0x50
        /*001a*/ 	.short	0x0000


	//----- nvinfo : EIATTR_MAXREG_COUNT
	.align		4
        /*001c*/ 	.byte	0x03, 0x1b
        /*001e*/ 	.short	0x00ff


	//----- nvinfo : EIATTR_MERCURY_ISA_VERSION
	.align		4
        /*0020*/ 	.byte	0x03, 0x5f
        /*0022*/ 	.short	0x0101


	//----- nvinfo : EIATTR_EXIT_INSTR_OFFSETS
	.align		4
        /*0024*/ 	.byte	0x04, 0x1c
        /*0026*/ 	.short	(.L_660 - .L_659)


	//   ....[0]....
.L_659:
        /*0028*/ 	.word	0x00000010


	//----- nvinfo : EIATTR_MAX_THREADS
	.align		4
.L_660:
        /*002c*/ 	.byte	0x04, 0x05
        /*002e*/ 	.short	(.L_662 - .L_661)
.L_661:
        /*0030*/ 	.word	0x00000100
        /*0034*/ 	.word	0x00000001
        /*0038*/ 	.word	0x00000001


	//----- nvinfo : EIATTR_CBANK_PARAM_SIZE
	.align		4
.L_662:
        /*003c*/ 	.byte	0x03, 0x19
        /*003e*/ 	.short	0x0278


	//----- nvinfo : EIATTR_PARAM_CBANK
	.align		4
        /*0040*/ 	.byte	0x04, 0x0a
        /*0042*/ 	.short	(.L_664 - .L_663)
	.align		4
.L_663:
        /*0044*/ 	.word	index@(.nv.constant0._ZN7cutlass13device_kernelIN5flash19enable_sm80_to_sm89INS1_16FlashAttnBwdSm80INS1_25CollectiveMainloopBwdSm80ILi2ELi2EN4cute5tupleIJNS5_1CILi64EEENS7_ILi128EEES9_EEENS_6half_tEfNS_4arch4Sm80ELb0ELb0ELb1ELb0ELb0ELb0ELb0ELb0ELi2ELi2ELi2ELi2ELb0EEENS1_24CollectiveEpilogueBwdGQAISA_fSD_Li256ELb0ELb0EEENS1_19SingleTileSchedulerILb0ELb0ELb0ELi128EEEEEEEEEvNT_6ParamsE)
        /*0048*/ 	.short	0x0210
        /*004a*/ 	.short	0x0278


	//----- nvinfo : EIATTR_SW_WAR
	.align		4
.L_664:
        /*004c*/ 	.byte	0x04, 0x36
        /*004e*/ 	.short	(.L_666 - .L_665)
.L_665:
        /*0050*/ 	.word	0x00000008
.L_666:


//--------------------- .nv.info._ZN7cutlass13device_kernelIN5flash19enable_sm80_to_sm89INS1_16FlashAttnBwdSm80INS1_25CollectiveMainloopBwdSm80ILi2ELi2EN4cute5tupleIJNS5_1CILi64EEENS7_ILi128EEES9_EEENS_6half_tEfNS_4arch4Sm80ELb0ELb0ELb1ELb0ELb1ELb0ELb0ELb0ELi2ELi2ELi2ELi2ELb0EEENS1_24CollectiveEpilogueBwdGQAISA_fSD_Li256ELb0ELb1EEENS1_19SingleTileSchedulerILb0ELb0ELb0ELi128EEEEEEEEEvNT_6ParamsE --------------------------
	.section	.nv.info._ZN7cutlass13device_kernelIN5flash19enable_sm80_to_sm89INS1_16FlashAttnBwdSm80INS1_25CollectiveMainloopBwdSm80ILi2ELi2EN4cute5tupleIJNS5_1CILi64EEENS7_ILi128EEES9_EEENS_6half_tEfNS_4arch4Sm80ELb0ELb0ELb1ELb0ELb1ELb0ELb0ELb0ELi2ELi2ELi2ELi2ELb0EEENS1_24CollectiveEpilogueBwdGQAISA_fSD_Li256ELb0ELb1EEENS1_19SingleTileSchedulerILb0ELb0ELb0ELi128EEEEEEEEEvNT_6ParamsE,"",@"SHT_CUDA_INFO"
	.sectionflags	@""
	.align	4


	//----- nvinfo : EIATTR_CUDA_API_VERSION
	.align		4
        /*0000*/ 	.byte	0x04, 0x37
        /*0002*/ 	.short	(.L_668 - .L_667)
.L_667:
        /*0004*/ 	.word	0x00000082


	//----- nvinfo : EIATTR_KPARAM_INFO
	.align		4
.L_668:
        /*0008*/ 	.byte	0x04, 0x17
        /*000a*/ 	.short	(.L_670 - .L_669)
.L_669:
        /*000c*/ 	.word	0x00000000
        /*0010*/ 	.short	0x0000
        /*0012*/ 	.short	0x0000
        /*0014*/ 	.byte	0x00, 0xf0, 0xe1, 0x09


	//----- nvinfo : EIATTR_SPARSE_MMA_MASK
	.align		4
.L_670:
        /*0018*/ 	.byte	0x03, 0x50
        /*001a*/ 	.short	0x0000


	//----- nvinfo : EIATTR_MAXREG_COUNT
	.align		4
        /*001c*/ 	.byte	0x03, 0x1b
        /*001e*/ 	.short	0x00ff


	//----- nvinfo : EIATTR_MERCURY_ISA_VERSION
	.align		4
        /*0020*/ 	.byte	0x03, 0x5f
        /*0022*/ 	.short	0x0101


	//----- nvinfo : EIATTR_EXIT_INSTR_OFFSETS
	.align		4
        /*0024*/ 	.byte	0x04, 0x1c
        /*0026*/ 	.short	(.L_672 - .L_671)


	//   ....[0]....
.L_671:
        /*0028*/ 	.word	0x00000010


	//----- nvinfo : EIATTR_MAX_THREADS
	.align		4
.L_672:
        /*002c*/ 	.byte	0x04, 0x05
        /*002e*/ 	.short	(.L_674 - .L_673)
.L_673:
        /*0030*/ 	.word	0x00000100
        /*0034*/ 	.word	0x00000001
        /*0038*/ 	.word	0x00000001


	//----- nvinfo : EIATTR_CBANK_PARAM_SIZE
	.align		4
.L_674:
        /*003c*/ 	.byte	0x03, 0x19
        /*003e*/ 	.short	0x0278


	//----- nvinfo : EIATTR_PARAM_CBANK
	.align		4
        /*0040*/ 	.byte	0x04, 0x0a
        /*0042*/ 	.short	(.L_676 - .L_675)
	.align		4
.L_675:
        /*0044*/ 	.word	index@(.nv.constant0._ZN7cutlass13device_kernelIN5flash19enable_sm80_to_sm89INS1_16FlashAttnBwdSm80INS1_25CollectiveMainloopBwdSm80ILi2ELi2EN4cute5tupleIJNS5_1CILi64EEENS7_ILi128EEES9_EEENS_6half_tEfNS_4arch4Sm80ELb0ELb0ELb1ELb0ELb1ELb0ELb0ELb0ELi2ELi2ELi2ELi2ELb0EEENS1_24CollectiveEpilogueBwdGQAISA_fSD_Li256ELb0ELb1EEENS1_19SingleTileSchedulerILb0ELb0ELb0ELi128EEEEEEEEEvNT_6ParamsE)
        /*0048*/ 	.short	0x0210
        /*004a*/ 	.short	0x0278


	//----- nvinfo : EIATTR_SW_WAR
	.align		4
.L_676:
        /*004c*/ 	.byte	0x04, 0x36
        /*004e*/ 	.short	(.L_678 - .L_677)
.L_677:
        /*0050*/ 	.word	0x00000008
.L_678:


//--------------------- .nv.info._ZN7cutlass13device_kernelIN5flash19enable_sm80_to_sm89INS1_16FlashAttnBwdSm80INS1_25CollectiveMainloopBwdSm80ILi2ELi2EN4cute5tupleIJNS5_1CILi64EEENS7_ILi128EEES9_EEENS_6half_tEfNS_4arch4Sm80ELb0ELb0ELb1ELb1ELb0ELb0ELb0ELb0ELi2ELi2ELi2ELi2ELb0EEENS1_21CollectiveEpilogueBwdISA_SB_SD_Li256ELb1ELb0ELi4EEENS1_19SingleTileSchedulerILb1ELb0ELb0ELi128EEEEEEEEEvNT_6ParamsE --------------------------
	.section	.nv.info._ZN7cutlass13device_kernelIN5flash19enable_sm80_to_sm89INS1_16FlashAttnBwdSm80INS1_25CollectiveMainloopBwdSm80ILi2ELi2EN4cute5tupleIJNS5_1CILi64EEENS7_ILi128EEES9_EEENS_6half_tEfNS_4arch4Sm80ELb0ELb0ELb1ELb1ELb0ELb0ELb0ELb0ELi2ELi2ELi2ELi2ELb0EEENS1_21CollectiveEpilogueBwdISA_SB_SD_Li256ELb1ELb0ELi4EEENS1_19SingleTileSchedulerILb1ELb0ELb0ELi128EEEEEEEEEvNT_6ParamsE,"",@"SHT_CUDA_INFO"
	.sectionflags	@""
	.align	4


	//----- nvinfo : EIATTR_CUDA_API_VERSION
	.align		4
        /*0000*/ 	.byte	0x04, 0x37
        /*0002*/ 	.short	(.L_680 - .L_679)
.L_679:
        /*0004*/ 	.word	0x00000082


	//----- nvinfo : EIATTR_KPARAM_INFO
	.align		4
.L_680:
        /*0008*/ 	.byte	0x04, 0x17
        /*000a*/ 	.short	(.L_682 - .L_681)
.L_681:
        /*000c*/ 	.word	0x00000000
        /*0010*/ 	.short	0x0000
        /*0012*/ 	.short	0x0000
        /*0014*/ 	.byte	0x00, 0xf0, 0xc1, 0x09


	//----- nvinfo : EIATTR_SPARSE_MMA_MASK
	.align		4
.L_682:
        /*0018*/ 	.byte	0x03, 0x50
        /*001a*/ 	.short	0x0000


	//----- nvinfo : EIATTR_MAXREG_COUNT
	.align		4
        /*001c*/ 	.byte	0x03, 0x1b
        /*001e*/ 	.short	0x00ff


	//----- nvinfo : EIATTR_MERCURY_ISA_VERSION
	.align		4
        /*0020*/ 	.byte	0x03, 0x5f
        /*0022*/ 	.short	0x0101


	//----- nvinfo : EIATTR_EXIT_INSTR_OFFSETS
	.align		4
        /*0024*/ 	.byte	0x04, 0x1c
        /*0026*/ 	.short	(.L_684 - .L_683)


	//   ....[0]....
.L_683:
        /*0028*/ 	.word	0x00000010


	//----- nvinfo : EIATTR_MAX_THREADS
	.align		4
.L_684:
        /*002c*/ 	.byte	0x04, 0x05
        /*002e*/ 	.short	(.L_686 - .L_685)
.L_685:
        /*0030*/ 	.word	0x00000100
        /*0034*/ 	.word	0x00000001
        /*0038*/ 	.word	0x00000001


	//----- nvinfo : EIATTR_CBANK_PARAM_SIZE
	.align		4
.L_686:
        /*003c*/ 	.byte	0x03, 0x19
        /*003e*/ 	.short	0x0270


	//----- nvinfo : EIATTR_PARAM_CBANK
	.align		4
        /*0040*/ 	.byte	0x04, 0x0a
        /*0042*/ 	.short	(.L_688 - .L_687)
	.align		4
.L_687:
        /*0044*/ 	.word	index@(.nv.constant0._ZN7cutlass13device_kernelIN5flash19enable_sm80_to_sm89INS1_16FlashAttnBwdSm80INS1_25CollectiveMainloopBwdSm80ILi2ELi2EN4cute5tupleIJNS5_1CILi64EEENS7_ILi128EEES9_EEENS_6half_tEfNS_4arch4Sm80ELb0ELb0ELb1ELb1ELb0ELb0ELb0ELb0ELi2ELi2ELi2ELi2ELb0EEENS1_21CollectiveEpilogueBwdISA_SB_SD_Li256ELb1ELb0ELi4EEENS1_19SingleTileSchedulerILb1ELb0ELb0ELi128EEEEEEEEEvNT_6ParamsE)
        /*0048*/ 	.short	0x0210
        /*004a*/ 	.short	0x0270


	//----- nvinfo : EIATTR_SW_WAR
	.align		4
.L_688:
        /*004c*/ 	.byte	0x04, 0x36
        /*004e*/ 	.short	(.L_690 - .L_689)
.L_689:
        /*0050*/ 	.word	0x00000008
.L_690:


//--------------------- .nv.info._ZN7cutlass13device_kernelIN5flash19enable_sm80_to_sm89INS1_16FlashAttnBwdSm80INS1_25CollectiveMainloopBwdSm80ILi2ELi2EN4cute5tupleIJNS5_1CILi64EEENS7_ILi128EEES9_EEENS_6half_tEfNS_4arch4Sm80ELb0ELb0ELb1ELb1ELb1ELb0ELb0ELb0ELi2ELi2ELi2ELi2ELb0EEENS1_21CollectiveEpilogueBwdISA_SB_SD_Li256ELb1ELb0ELi4EEENS1_19SingleTileSchedulerILb1ELb0ELb0ELi128EEEEEEEEEvNT_6ParamsE --------------------------
	.section	.nv.info._ZN7cutlass13device_kernelIN5flash19enable_sm80_to_sm89INS1_16FlashAttnBwdSm80INS1_25CollectiveMainloopBwdSm80ILi2ELi2EN4cute5tupleIJNS5_1CILi64EEENS7_ILi128EEES9_EEENS_6half_tEfNS_4arch4Sm80ELb0ELb0ELb1ELb1ELb1ELb0ELb0ELb0ELi2ELi2ELi2ELi2ELb0EEENS1_21CollectiveEpilogueBwdISA_SB_SD_Li256ELb1ELb0ELi4EEENS1_19SingleTileSchedulerILb1ELb0ELb0ELi128EEEEEEEEEvNT_6ParamsE,"",@"SHT_CUDA_INFO"
	.sectionflags	@""
	.align	4


	//----- nvinfo : EIATTR_CUDA_API_VERSION
	.align		4
        /*0000*/ 	.byte	0x04, 0x37
        /*0002*/ 	.short	(.L_692 - .L_691)
.L_691:
        /*0004*/ 	.word	0x00000082


	//----- nvinfo : EIATTR_KPARAM_INFO
	.align		4
.L_692:
        /*0008*/ 	.byte	0x04, 0x17
        /*000a*/ 	.short	(.L_694 - .L_693)
.L_693:
        /*000c*/ 	.word	0x00000000
        /*0010*/ 	.short	0x0000
        /*0012*/ 	.short	0x0000
        /*0014*/ 	.byte	0x00, 0xf0, 0xc1, 0x09


	//----- nvinfo : EIATTR_SPARSE_MMA_MASK
	.align		4
.L_694:
        /*0018*/ 	.byte	0x03, 0x50
        /*001a*/ 	.short	0x0000


	//----- nvinfo : EIATTR_MAXREG_COUNT
	.align		4
        /*001c*/ 	.byte	0x03, 0x1b
        /*001e*/ 	.short	0x00ff


	//----- nvinfo : EIATTR_MERCURY_ISA_VERSION
	.align		4
        /*0020*/ 	.byte	0x03, 0x5f
        /*0022*/ 	.short	0x0101


	//----- nvinfo : EIATTR_EXIT_INSTR_OFFSETS
	.align		4
        /*0024*/ 	.byte	0x04, 0x1c
        /*0026*/ 	.short	(.L_696 - .L_695)


	//   ....[0]....
.L_695:
        /*0028*/ 	.word	0x00000010


	//----- nvinfo : EIATTR_MAX_THREADS
	.align		4
.L_696:
        /*002c*/ 	.byte	0x04, 0x05
        /*002e*/ 	.short	(.L_698 - .L_697)
.L_697:
        /*0030*/ 	.word	0x00000100
        /*0034*/ 	.word	0x00000001
        /*0038*/ 	.word	0x00000001


	//----- nvinfo : EIATTR_CBANK_PARAM_SIZE
	.align		4
.L_698:
        /*003c*/ 	.byte	0x03, 0x19
        /*003e*/ 	.short	0x0270


	//----- nvinfo : EIATTR_PARAM_CBANK
	.align		4
        /*0040*/ 	.byte	0x04, 0x0a
        /*0042*/ 	.short	(.L_700 - .L_699)
	.align		4
.L_699:
        /*0044*/ 	.word	index@(.nv.constant0._ZN7cutlass13device_kernelIN5flash19enable_sm80_to_sm89INS1_16FlashAttnBwdSm80INS1_25CollectiveMainloopBwdSm80ILi2ELi2EN4cute5tupleIJNS5_1CILi64EEENS7_ILi128EEES9_EEENS_6half_tEfNS_4arch4Sm80ELb0ELb0ELb1ELb1ELb1ELb0ELb0ELb0ELi2ELi2ELi2ELi2ELb0EEENS1_21CollectiveEpilogueBwdISA_SB_SD_Li256ELb1ELb0ELi4EEENS1_19SingleTileSchedulerILb1ELb0ELb0ELi128EEEEEEEEEvNT_6ParamsE)
        /*0048*/ 	.short	0x0210
        /*004a*/ 	.short	0x0270


	//----- nvinfo : EIATTR_SW_WAR
	.align		4
.L_700:
        /*004c*/ 	.byte	0x04, 0x36
        /*004e*/ 	.short	(.L_702 - .L_701)
.L_701:
        /*0050*/ 	.word	0x00000008
.L_702:


//--------------------- .nv.info._ZN7cutlass13device_kernelIN5flash19enable_sm80_to_sm89INS1_16FlashAttnBwdSm80INS1_25CollectiveMainloopBwdSm80ILi2ELi2EN4cute5tupleIJNS5_1CILi64EEENS7_ILi128EEES9_EEENS_6half_tEfNS_4arch4Sm80ELb0ELb0ELb1ELb1ELb0ELb0ELb0ELb0ELi2ELi2ELi2ELi2ELb0EEENS1_24CollectiveEpilogueBwdGQAISA_fSD_Li256ELb1ELb0EEENS1_19SingleTileSchedulerILb1ELb0ELb0ELi128EEEEEEEEEvNT_6ParamsE --------------------------
	.section	.nv.info._ZN7cutlass13device_kernelIN5flash19enable_sm80_to_sm89INS1_16FlashAttnBwdSm80INS1_25CollectiveMainloopBwdSm80ILi2ELi2EN4cute5tupleIJNS5_1CILi64EEENS7_ILi128EEES9_EEENS_6half_tEfNS_4arch4Sm80ELb0ELb0ELb1ELb1ELb0ELb0ELb0ELb0ELi2ELi2ELi2ELi2ELb0EEENS1_24CollectiveEpilogueBwdGQAISA_fSD_Li256ELb1ELb0EEENS1_19SingleTileSchedulerILb1ELb0ELb0ELi128EEEEEEEEEvNT_6ParamsE,"",@"SHT_CUDA_INFO"
	.sectionflags	@""
	.align	4


	//----- nvinfo : EIATTR_CUDA_API_VERSION
	.align		4
        /*0000*/ 	.byte	0x04, 0x37
        /*0002*/ 	.short	(.L_704 - .L_703)
.L_703:
        /*0004*/ 	.word	0x00000082


	//----- nvinfo : EIATTR_KPARAM_INFO
	.align		4
.L_704:
        /*0008*/ 	.byte	0x04, 0x17
        /*000a*/ 	.short	(.L_706 - .L_705)
.L_705:
        /*000c*/ 	.word	0x00000000
        /*0010*/ 	.short	0x0000
        /*0012*/ 	.short	0x0000
        /*0014*/ 	.byte	0x00, 0xf0, 0xe1, 0x09


	//----- nvinfo : EIATTR_SPARSE_MMA_MASK
	.align		4
.L_706:
        /*0018*/ 	.byte	0x03, 0x50
        /*001a*/ 	.short	0x0000


	//----- nvinfo : EIATTR_MAXREG_COUNT
	.align		4
        /*001c*/ 	.byte	0x03, 0x1b
        /*001e*/ 	.short	0x00ff


	//----- nvinfo : EIATTR_MERCURY_ISA_VERSION
	.align		4
        /*0020*/ 	.byte	0x03, 0x5f
        /*0022*/ 	.short	0x0101


	//----- nvinfo : EIATTR_EXIT_INSTR_OFFSETS
	.align		4
        /*0024*/ 	.byte	0x04, 0x1c
        /*0026*/ 	.short	(.L_708 - .L_707)


	//   ....[0]....
.L_707:
        /*0028*/ 	.word	0x00000010


	//----- nvinfo : EIATTR_MAX_THREADS
	.align		4
.L_708:
        /*002c*/ 	.byte	0x04, 0x05
        /*002e*/ 	.short	(.L_710 - .L_709)
.L_709:
        /*0030*/ 	.word	0x00000100
        /*0034*/ 	.word	0x00000001
        /*0038*/ 	.word	0x00000001


	//----- nvinfo : EIATTR_CBANK_PARAM_SIZE
	.align		4
.L_710:
        /*003c*/ 	.byte	0x03, 0x19
        /*003e*/ 	.short	0x0278


	//----- nvinfo : EIATTR_PARAM_CBANK
	.align		4
        /*0040*/ 	.byte	0x04, 0x0a
        /*0042*/ 	.short	(.L_712 - .L_711)
	.align		4
.L_711:
        /*0044*/ 	.word	index@(.nv.constant0._ZN7cutlass13device_kernelIN5flash19enable_sm80_to_sm89INS1_16FlashAttnBwdSm80INS1_25CollectiveMainloopBwdSm80ILi2ELi2EN4cute5tupleIJNS5_1CILi64EEENS7_ILi128EEES9_EEENS_6half_tEfNS_4arch4Sm80ELb0ELb0ELb1ELb1ELb0ELb0ELb0ELb0ELi2ELi2ELi2ELi2ELb0EEENS1_24CollectiveEpilogueBwdGQAISA_fSD_Li256ELb1ELb0EEENS1_19SingleTileSchedulerILb1ELb0ELb0ELi128EEEEEEEEEvNT_6ParamsE)
        /*0048*/ 	.short	0x0210
        /*004a*/ 	.short	0x0278


	//----- nvinfo : EIATTR_SW_WAR
	.align		4
.L_712:
        /*004c*/ 	.byte	0x04, 0x36
        /*004e*/ 	.short	(.L_714 - .L_713)
.L_713:
        /*0050*/ 	.word	0x00000008
.L_714:


//--------------------- .nv.info._ZN7cutlass13device_kernelIN5flash19enable_sm80_to_sm89INS1_16FlashAttnBwdSm80INS1_25CollectiveMainloopBwdSm80ILi2ELi2EN4cute5tupleIJNS5_1CILi64EEENS7_ILi128EEES9_EEENS_6half_tEfNS_4arch4Sm80ELb0ELb0ELb1ELb1ELb1ELb0ELb0ELb0ELi2ELi2ELi2ELi2ELb0EEENS1_24CollectiveEpilogueBwdGQAISA_fSD_Li256ELb1ELb1EEENS1_19SingleTileSchedulerILb1ELb0ELb0ELi128EEEEEEEEEvNT_6ParamsE --------------------------
	.section	.nv.info._ZN7cutlass13device_kernelIN5flash19enable_sm80_to_sm89INS1_16FlashAttnBwdSm80INS1_25CollectiveMainloopBwdSm80ILi2ELi2EN4cute5tupleIJNS5_1CILi64EEENS7_ILi128EEES9_EEENS_6half_tEfNS_4arch4Sm80ELb0ELb0ELb1ELb1ELb1ELb0ELb0ELb0ELi2ELi2ELi2ELi2ELb0EEENS1_24CollectiveEpilogueBwdGQAISA_fSD_Li256ELb1ELb1EEENS1_19SingleTileSchedulerILb1ELb0ELb0ELi128EEEEEEEEEvNT_6ParamsE,"",@"SHT_CUDA_INFO"
	.sectionflags	@""
	.align	4


	//----- nvinfo : EIATTR_CUDA_API_VERSION
	.align		4
        /*0000*/ 	.byte	0x04, 0x37
        /*0002*/ 	.short	(.L_716 - .L_715)
.L_715:
        /*0004*/ 	.word	0x00000082


	//----- nvinfo : EIATTR_KPARAM_INFO
	.align		4
.L_716:
        /*0008*/ 	.byte	0x04, 0x17
        /*000a*/ 	.short	(.L_718 - .L_717)
.L_717:
        /*000c*/ 	.word	0x00000000
        /*0010*/ 	.short	0x0000
        /*0012*/ 	.short	0x0000
        /*0014*/ 	.byte	0x00, 0xf0, 0xe1, 0x09


	//----- nvinfo : EIATTR_SPARSE_MMA_MASK
	.align		4
.L_718:
        /*0018*/ 	.byte	0x03, 0x50
        /*001a*/ 	.short	0x0000


	//----- nvinfo : EIATTR_MAXREG_COUNT
	.align		4
        /*001c*/ 	.byte	0x03, 0x1b
        /*001e*/ 	.short	0x00ff


	//----- nvinfo : EIATTR_MERCURY_ISA_VERSION
	.align		4
        /*0020*/ 	.byte	0x03, 0x5f
        /*0022*/ 	.short	0x0101


	//----- nvinfo : EIATTR_EXIT_INSTR_OFFSETS
	.align		4
        /*0024*/ 	.byte	0x04, 0x1c
        /*0026*/ 	.short	(.L_720 - .L_719)


	//   ....[0]....
.L_719:
        /*0028*/ 	.word	0x00000010


	//----- nvinfo : EIATTR_MAX_THREADS
	.align		4
.L_720:
        /*002c*/ 	.byte	0x04, 0x05
        /*002e*/ 	.short	(.L_722 - .L_721)
.L_721:
        /*0030*/ 	.word	0x00000100
        /*0034*/ 	.word	0x00000001
        /*0038*/ 	.word	0x00000001


	//----- nvinfo : EIATTR_CBANK_PARAM_SIZE
	.align		4
.L_722:
        /*003c*/ 	.byte	0x03, 0x19
        /*003e*/ 	.short	0x0278


	//----- nvinfo : EIATTR_PARAM_CBANK
	.align		4
        /*0040*/ 	.byte	0x04, 0x0a
        /*0042*/ 	.short	(.L_724 - .L_723)
	.align		4
.L_723:
        /*0044*/ 	.word	index@(.nv.constant0._ZN7cutlass13device_kernelIN5flash19enable_sm80_to_sm89INS1_16FlashAttnBwdSm80INS1_25CollectiveMainloopBwdSm80ILi2ELi2EN4cute5tupleIJNS5_1CILi64EEENS7_ILi128EEES9_EEENS_6half_tEfNS_4arch4Sm80ELb0ELb0ELb1ELb1ELb1ELb0ELb0ELb0ELi2ELi2ELi2ELi2ELb0EEENS1_24CollectiveEpilogueBwdGQAISA_fSD_Li256ELb1ELb1EEENS1_19SingleTileSchedulerILb1ELb0ELb0ELi128EEEEEEEEEvNT_6ParamsE)
        /*0048*/ 	.short	0x0210
        /*004a*/ 	.short	0x0278


	//----- nvinfo : EIATTR_SW_WAR
	.align		4
.L_724:
        /*004c*/ 	.byte	0x04, 0x36
        /*004e*/ 	.short	(.L_726 - .L_725)
.L_725:
        /*0050*/ 	.word	0x00000008
.L_726:


//--------------------- .nv.info._ZN7cutlass13device_kernelIN5flash19enable_sm80_to_sm89INS1_16FlashAttnBwdSm80INS1_25CollectiveMainloopBwdSm80ILi2ELi2EN4cute5tupleIJNS5_1CILi64EEENS7_ILi128EEES9_EEENS_6half_tEfNS_4arch4Sm80ELb0ELb1ELb1ELb0ELb0ELb0ELb0ELb0ELi2ELi2ELi2ELi2ELb0EEENS1_21CollectiveEpilogueBwdISA_SB_SD_Li256ELb0ELb0ELi4EEENS1_19SingleTileSchedulerILb0ELb0ELb0ELi128EEEEEEEEEvNT_6ParamsE --------------------------
	.section	.nv.info._ZN7cutlass13device_kernelIN5flash19enable_sm80_to_sm89INS1_16FlashAttnBwdSm80INS1_25CollectiveMainloopBwdSm80ILi2ELi2EN4cute5tupleIJNS5_1CILi64EEENS7_ILi128EEES9_EEENS_6half_tEfNS_4arch4Sm80ELb0ELb1ELb1ELb0ELb0ELb0ELb0ELb0ELi2ELi2ELi2ELi2ELb0EEENS1_21CollectiveEpilogueBwdISA_SB_SD_Li256ELb0ELb0ELi4EEENS1_19SingleTileSchedulerILb0ELb0ELb0ELi128EEEEEEEEEvNT_6ParamsE,"",@"SHT_CUDA_INFO"
	.sectionflags	@""
	.align	4


	//----- nvinfo : EIATTR_CUDA_API_VERSION
	.align		4
        /*0000*/ 	.byte	0x04, 0x37
        /*0002*/ 	.short	(.L_728 - .L_727)
.L_727:
        /*0004*/ 	.word	0x00000082


	//----- nvinfo : EIATTR_KPARAM_INFO
	.align		4
.L_728:
        /*0008*/ 	.byte	0x04, 0x17
        /*000a*/ 	.short	(.L_730 - .L_729)
.L_729:
        /*000c*/ 	.word	0x00000000
        /*0010*/ 	.short	0x0000
        /*0012*/ 	.short	0x0000
        /*0014*/ 	.byte	0x00, 0xf0, 0xc1, 0x09


	//----- nvinfo : EIATTR_SPARSE_MMA_MASK
	.align		4
.L_730:
        /*0018*/ 	.byte	0x03, 0x50
        /*001a*/ 	.short	0x0000


	//----- nvinfo : EIATTR_MAXREG_COUNT
	.align		4
        /*001c*/ 	.byte	0x03, 0x1b
        /*001e*/ 	.short	0x00ff


	//----- nvinfo : EIATTR_MERCURY_ISA_VERSION
	.align		4
        /*0020*/ 	.byte	0x03, 0x5f
        /*0022*/ 	.short	0x0101


	//----- nvinfo : EIATTR_EXIT_INSTR_OFFSETS
	.align		4
        /*0024*/ 	.byte	0x04, 0x1c
        /*0026*/ 	.short	(.L_732 - .L_731)


	//   ....[0]....
.L_731:
        /*0028*/ 	.word	0x00000010


	//----- nvinfo : EIATTR_MAX_THREADS
	.align		4
.L_732:
        /*002c*/ 	.byte	0x04, 0x05
        /*002e*/ 	.short	(.L_734 - .L_733)
.L_733:
        /*0030*/ 	.word	0x00000100
        /*0034*/ 	.word	0x00000001
        /*0038*/ 	.word	0x00000001


	//----- nvinfo : EIATTR_CBANK_PARAM_SIZE
	.align		4
.L_734:
        /*003c*/ 	.byte	0x03, 0x19
        /*003e*/ 	.short	0x0270


	//----- nvinfo : EIATTR_PARAM_CBANK
	.align		4
        /*0040*/ 	.byte	0x04, 0x0a
        /*0042*/ 	.short	(.L_736 - .L_735)
	.align		4
.L_735:
        /*0044*/ 	.word	index@(.nv.constant0._ZN7cutlass13device_kernelIN5flash19enable_sm80_to_sm89INS1_16FlashAttnBwdSm80INS1_25CollectiveMainloopBwdSm80ILi2ELi2EN4cute5tupleIJNS5_1CILi64EEENS7_ILi128EEES9_EEENS_6half_tEfNS_4arch4Sm80ELb0ELb1ELb1ELb0ELb0ELb0ELb0ELb0ELi2ELi2ELi2ELi2ELb0EEENS1_21CollectiveEpilogueBwdISA_SB_SD_Li256ELb0ELb0ELi4EEENS1_19SingleTileSchedulerILb0ELb0ELb0ELi128EEEEEEEEEvNT_6ParamsE)
        /*0048*/ 	.short	0x0210
        /*004a*/ 	.short	0x0270


	//----- nvinfo : EIATTR_SW_WAR
	.align		4
.L_736:
        /*004c*/ 	.byte	0x04, 0x36
        /*004e*/ 	.short	(.L_738 - .L_737)
.L_737:
        /*0050*/ 	.word	0x00000008
.L_738:


//--------------------- .nv.info._ZN7cutlass13device_kernelIN5flash19enable_sm80_to_sm89INS1_16FlashAttnBwdSm80INS1_25CollectiveMainloopBwdSm80ILi2ELi2EN4cute5tupleIJNS5_1CILi64EEENS7_ILi128EEES9_EEENS_6half_tEfNS_4arch4Sm80ELb0ELb1ELb1ELb0ELb1ELb0ELb0ELb0ELi2ELi2ELi2ELi2ELb0EEENS1_21CollectiveEpilogueBwdISA_SB_SD_Li256ELb0ELb0ELi4EEENS1_19SingleTileSchedulerILb0ELb0ELb0ELi128EEEEEEEEEvNT_6ParamsE --------------------------
	.section	.nv.info._ZN7cutlass13device_kernelIN5flash19enable_sm80_to_sm89INS1_16FlashAttnBwdSm80INS1_25CollectiveMainloopBwdSm80ILi2ELi2EN4cute5tupleIJNS5_1CILi64EEENS7_ILi128EEES9_EEENS_6half_tEfNS_4arch4Sm80ELb0ELb1ELb1ELb0ELb1ELb0ELb0ELb0ELi2ELi2ELi2ELi2ELb0EEENS1_21CollectiveEpilogueBwdISA_SB_SD_Li256ELb0ELb0ELi4EEENS1_19SingleTileSchedulerILb0ELb0ELb0ELi128EEEEEEEEEvNT_6ParamsE,"",@"SHT_CUDA_INFO"
	.sectionflags	@""
	.align	4


	//----- nvinfo : EIATTR_CUDA_API_VERSION
	.align		4
        /*0000*/ 	.byte	0x04, 0x37
        /*0002*/ 	.short	(.L_740 - .L_739)
.L_739:
        /*0004*/ 	.word	0x00000082


	//----- nvinfo : EIATTR_KPARAM_INFO
	.align		4
.L_740:
        /*0008*/ 	.byte	0x04, 0x17
        /*000a*/ 	.short	(.L_742 - .L_741)
.L_741:
        /*000c*/ 	.word	0x00000000
        /*0010*/ 	.short	0x0000
        /*0012*/ 	.short	0x0000
        /*0014*/ 	.byte	0x00, 0xf0, 0xc1, 0x09


	//----- nvinfo : EIATTR_SPARSE_MMA_MASK
	.align		4
.L_742:
        /*0018*/ 	.byte	0x03, 0x50
        /*001a*/ 	.short	0x0000


	//----- nvinfo : EIATTR_MAXREG_COUNT
	.align		4
        /*001c*/ 	.byte	0x03, 0x1b
        /*001e*/ 	.short	0x00ff


	//----- nvinfo : EIATTR_MERCURY_ISA_VERSION
	.align		4
        /*0020*/ 	.byte	0x03, 0x5f
        /*0022*/ 	.short	0x0101


	//----- nvinfo : EIATTR_EXIT_INSTR_OFFSETS
	.align		4
        /*0024*/ 	.byte	0x04, 0x1c
        /*0026*/ 	.short	(.L_744 - .L_743)


	//   ....[0]....
.L_743:
        /*0028*/ 	.word	0x00000010


	//----- nvinfo : EIATTR_MAX_THREADS
	.align		4
.L_744:
        /*002c*/ 	.byte	0x04, 0x05
        /*002e*/ 	.short	(.L_746 - .L_745)
.L_745:
        /*0030*/ 	.word	0x00000100
        /*0034*/ 	.word	0x00000001
        /*0038*/ 	.word	0x00000001


	//----- nvinfo : EIATTR_CBANK_PARAM_SIZE
	.align		4
.L_746:
        /*003c*/ 	.byte	0x03, 0x19
        /*003e*/ 	.short	0x0270


	//----- nvinfo : EIATTR_PARAM_CBANK
	.align		4
        /*0040*/ 	.byte	0x04, 0x0a
        /*0042*/ 	.short	(.L_748 - .L_747)
	.align		4
.L_747:
        /*0044*/ 	.word	index@(.nv.constant0._ZN7cutlass13device_kernelIN5flash19enable_sm80_to_sm89INS1_16FlashAttnBwdSm80INS1_25CollectiveMainloopBwdSm80ILi2ELi2EN4cute5tupleIJNS5_1CILi64EEENS7_ILi128EEES9_EEENS_6half_tEfNS_4arch4Sm80ELb0ELb1ELb1ELb0ELb1ELb0ELb0ELb0ELi2ELi2ELi2ELi2ELb0EEENS1_21CollectiveEpilogueBwdISA_SB_SD_Li256ELb0ELb0ELi4EEENS1_19SingleTileSchedulerILb0ELb0ELb0ELi128EEEEEEEEEvNT_6ParamsE)
        /*0048*/ 	.short	0x0210
        /*004a*/ 	.short	0x0270


	//----- nvinfo : EIATTR_SW_WAR
	.align		4
.L_748:
        /*004c*/ 	.byte	0x04, 0x36
        /*004e*/ 	.short	(.L_750 - .L_749)
.L_749:
        /*0050*/ 	.word	0x00000008
.L_750:


//--------------------- .nv.info._ZN7cutlass13device_kernelIN5flash19enable_sm80_to_sm89INS1_16FlashAttnBwdSm80INS1_25CollectiveMainloopBwdSm80ILi2ELi2EN4cute5tupleIJNS5_1CILi64EEENS7_ILi128EEES9_EEENS_6half_tEfNS_4arch4Sm80ELb0ELb1ELb1ELb0ELb0ELb0ELb0ELb0ELi2ELi2ELi2ELi2ELb0EEENS1_24CollectiveEpilogueBwdGQAISA_fSD_Li256ELb0ELb0EEENS1_19SingleTileSchedulerILb0ELb0ELb0ELi128EEEEEEEEEvNT_6ParamsE --------------------------
	.section	.nv.info._ZN7cutlass13device_kernelIN5flash19enable_sm80_to_sm89INS1_16FlashAttnBwdSm80INS1_25CollectiveMainloopBwdSm80ILi2ELi2EN4cute5tupleIJNS5_1CILi64EEENS7_ILi128EEES9_EEENS_6half_tEfNS_4arch4Sm80ELb0ELb1ELb1ELb0ELb0ELb0ELb0ELb0ELi2ELi2ELi2ELi2ELb0EEENS1_24CollectiveEpilogueBwdGQAISA_fSD_Li256ELb0ELb0EEENS1_19SingleTileSchedulerILb0ELb0ELb0ELi128EEEEEEEEEvNT_6ParamsE,"",@"SHT_CUDA_INFO"
	.sectionflags	@""
	.align	4


	//----- nvinfo : EIATTR_CUDA_API_VERSION
	.align		4
        /*0000*/ 	.byte	0x04, 0x37
        /*0002*/ 	.short	(.L_752 - .L_751)
.L_751:
        /*0004*/ 	.word	0x00000082


	//----- nvinfo : EIATTR_KPARAM_INFO
	.align		4
.L_752:
        /*0008*/ 	.byte	0x04, 0x17
        /*000a*/ 	.short	(.L_754 - .L_753)
.L_753:
        /*000c*/ 	.word	0x00000000
        /*0010*/ 	.short	0x0000
        /*0012*/ 	.short	0x0000
        /*0014*/ 	.byte	0x00, 0xf0, 0xe1, 0x09


	//----- nvinfo : EIATTR_SPARSE_MMA_MASK
	.align		4
.L_754:
        /*0018*/ 	.byte	0x03, 0x50
        /*001a*/ 	.short	0x0000


	//----- nvinfo : EIATTR_MAXREG_COUNT
	.align		4
        /*001c*/ 	.byte	0x03, 0x1b
        /*001e*/ 	.short	0x00ff


	//----- nvinfo : EIATTR_MERCURY_ISA_VERSION
	.align		4
        /*0020*/ 	.byte	0x03, 0x5f
        /*0022*/ 	.short	0x0101


	//----- nvinfo : EIATTR_EXIT_INSTR_OFFSETS
	.align		4
        /*0024*/ 	.byte	0x04, 0x1c
        /*0026*/ 	.short	(.L_756 - .L_755)


	//   ....[0]....
.L_755:
        /*0028*/ 	.word	0x00000010


	//----- nvinfo : EIATTR_MAX_THREADS
	.align		4
.L_756:
        /*002c*/ 	.byte	0x04, 0x05
        /*002e*/ 	.short	(.L_758 - .L_757)
.L_757:
        /*0030*/ 	.word	0x00000100
        /*0034*/ 	.word	0x00000001
        /*0038*/ 	.word	0x00000001


	//----- nvinfo : EIATTR_CBANK_PARAM_SIZE
	.align		4
.L_758:
        /*003c*/ 	.byte	0x03, 0x19
        /*003e*/ 	.short	0x0278


	//----- nvinfo : EIATTR_PARAM_CBANK
	.align		4
        /*0040*/ 	.byte	0x04, 0x0a
        /*0042*/ 	.short	(.L_760 - .L_759)
	.align		4
.L_759:
        /*0044*/ 	.word	index@(.nv.constant0._ZN7cutlass13device_kernelIN5flash19enable_sm80_to_sm89INS1_16FlashAttnBwdSm80INS1_25CollectiveMainloopBwdSm80ILi2ELi2EN4cute5tupleIJNS5_1CILi64EEENS7_ILi128EEES9_EEENS_6half_tEfNS_4arch4Sm80ELb0ELb1ELb1ELb0ELb0ELb0ELb0ELb0ELi2ELi2ELi2ELi2ELb0EEENS1_24CollectiveEpilogueBwdGQAISA_fSD_Li256ELb0ELb0EEENS1_19SingleTileSchedulerILb0ELb0ELb0ELi128EEEEEEEEEvNT_6ParamsE)
        /*0048*/ 	.short	0x0210
        /*004a*/ 	.short	0x0278


	//----- nvinfo : EIATTR_SW_WAR
	.align		4
.L_760:
        /*004c*/ 	.byte	0x04, 0x36
        /*004e*/ 	.short	(.L_762 - .L_761)
.L_761:
        /*0050*/ 	.word	0x00000008
.L_762:


//--------------------- .nv.info._ZN7cutlass13device_kernelIN5flash19enable_sm80_to_sm89INS1_16FlashAttnBwdSm80INS1_25CollectiveMainloopBwdSm80ILi2ELi2EN4cute5tupleIJNS5_1CILi64EEENS7_ILi128EEES9_EEENS_6half_tEfNS_4arch4Sm80ELb0ELb1ELb1ELb0ELb1ELb0ELb0ELb0ELi2ELi2ELi2ELi2ELb0EEENS1_24CollectiveEpilogueBwdGQAISA_fSD_Li256ELb0ELb1EEENS1_19SingleTileSchedulerILb0ELb0ELb0ELi128EEEEEEEEEvNT_6ParamsE --------------------------
	.section	.nv.info._ZN7cutlass13device_kernelIN5flash19enable_sm80_to_sm89INS1_16FlashAttnBwdSm80INS1_25CollectiveMainloopBwdSm80ILi2ELi2EN4cute5tupleIJNS5_1CILi64EEENS7_ILi128EEES9_EEENS_6half_tEfNS_4arch4Sm80ELb0ELb1ELb1ELb0ELb1ELb0ELb0ELb0ELi2ELi2ELi2ELi2ELb0EEENS1_24CollectiveEpilogueBwdGQAISA_fSD_Li256ELb0ELb1EEENS1_19SingleTileSchedulerILb0ELb0ELb0ELi128EEEEEEEEEvNT_6ParamsE,"",@"SHT_CUDA_INFO"
	.sectionflags	@""
	.align	4


	//----- nvinfo : EIATTR_CUDA_API_VERSION
	.align		4
        /*0000*/ 	.byte	0x04, 0x37
        /*0002*/ 	.short	(.L_764 - .L_763)
.L_763:
        /*0004*/ 	.word	0x00000082


	//----- nvinfo : EIATTR_KPARAM_INFO
	.align		4
.L_764:
        /*0008*/ 	.byte	0x04, 0x17
        /*000a*/ 	.short	(.L_766 - .L_765)
.L_765:
        /*000c*/ 	.word	0x00000000
        /*0010*/ 	.short	0x0000
        /*0012*/ 	.short	0x0000
        /*0014*/ 	.byte	0x00, 0xf0, 0xe1, 0x09


	//----- nvinfo : EIATTR_SPARSE_MMA_MASK
	.align		4
.L_766:
        /*0018*/ 	.byte	0x03, 0x50
        /*001a*/ 	.short	0x0000


	//----- nvinfo : EIATTR_MAXREG_COUNT
	.align		4
        /*001c*/ 	.byte	0x03, 0x1b
        /*001e*/ 	.short	0x00ff


	//----- nvinfo : EIATTR_MERCURY_ISA_VERSION
	.align		4
        /*0020*/ 	.byte	0x03, 0x5f
        /*0022*/ 	.short	0x0101


	//----- nvinfo : EIATTR_EXIT_INSTR_OFFSETS
	.align		4
        /*0024*/ 	.byte	0x04, 0x1c
        /*0026*/ 	.short	(.L_768 - .L_767)


	//   ....[0]....
.L_767:
        /*0028*/ 	.word	0x00000010


	//----- nvinfo : EIATTR_MAX_THREADS
	.align		4
.L_768:
        /*002c*/ 	.byte	0x04, 0x05
        /*002e*/ 	.short	(.L_770 - .L_769)
.L_769:
        /*0030*/ 	.word	0x00000100
        /*0034*/ 	.word	0x00000001
        /*0038*/ 	.word	0x00000001


	//----- nvinfo : EIATTR_CBANK_PARAM_SIZE
	.align		4
.L_770:
        /*003c*/ 	.byte	0x03, 0x19
        /*003e*/ 	.short	0x0278


	//----- nvinfo : EIATTR_PARAM_CBANK
	.align		4
        /*0040*/ 	.byte	0x04, 0x0a
        /*0042*/ 	.short	(.L_772 - .L_771)
	.align		4
.L_771:
        /*0044*/ 	.word	index@(.nv.constant0._ZN7cutlass13device_kernelIN5flash19enable_sm80_to_sm89INS1_16FlashAttnBwdSm80INS1_25CollectiveMainloopBwdSm80ILi2ELi2EN4cute5tupleIJNS5_1CILi64EEENS7_ILi128EEES9_EEENS_6half_tEfNS_4arch4Sm80ELb0ELb1ELb1ELb0ELb1ELb0ELb0ELb0ELi2ELi2ELi2ELi2ELb0EEENS1_24CollectiveEpilogueBwdGQAISA_fSD_Li256ELb0ELb1EEENS1_19SingleTileSchedulerILb0ELb0ELb0ELi128EEEEEEEEEvNT_6ParamsE)
        /*0048*/ 	.short	0x0210
        /*004a*/ 	.short	0x0278


	//----- nvinfo : EIATTR_SW_WAR
	.align		4
.L_772:
        /*004c*/ 	.byte	0x04, 0x36
        /*004e*/ 	.short	(.L_774 - .L_773)
.L_773:
        /*0050*/ 	.word	0x00000008
.L_774:


//--------------------- .nv.info._ZN7cutlass13device_kernelIN5flash19enable_sm80_to_sm89INS1_16FlashAttnBwdSm80INS1_25CollectiveMainloopBwdSm80ILi2ELi2EN4cute5tupleIJNS5_1CILi64EEENS7_ILi128EEES9_EEENS_6half_tEfNS_4arch4Sm80ELb0ELb1ELb1ELb1ELb0ELb0ELb0ELb0ELi2ELi2ELi2ELi2ELb0EEENS1_21CollectiveEpilogueBwdISA_SB_SD_Li256ELb1ELb0ELi4EEENS1_19SingleTileSchedulerILb1ELb0ELb0ELi128EEEEEEEEEvNT_6ParamsE --------------------------
	.section	.nv.info._ZN7cutlass13device_kernelIN5flash19enable_sm80_to_sm89INS1_16FlashAttnBwdSm80INS1_25CollectiveMainloopBwdSm80ILi2ELi2EN4cute5tupleIJNS5_1CILi64EEENS7_ILi128EEES9_EEENS_6half_tEfNS_4arch4Sm80ELb0ELb1ELb1ELb1ELb0ELb0ELb0ELb0ELi2ELi2ELi2ELi2ELb0EEENS1_21CollectiveEpilogueBwdISA_SB_SD_Li256ELb1ELb0ELi4EEENS1_19SingleTileSchedulerILb1ELb0ELb0ELi128EEEEEEEEEvNT_6ParamsE,"",@"SHT_CUDA_INFO"
	.sectionflags	@""
	.align	4


	//----- nvinfo : EIATTR_CUDA_API_VERSION
	.align		4
        /*0000*/ 	.byte	0x04, 0x37
        /*0002*/ 	.short	(.L_776 - .L_775)
.L_775:
        /*0004*/ 	.word	0x00000082


	//----- nvinfo : EIATTR_KPARAM_INFO
	.align		4
.L_776:
        /*0008*/ 	.byte	0x04, 0x17
        /*000a*/ 	.short	(.L_778 - .L_777)
.L_777:
        /*000c*/ 	.word	0x00000000
        /*0010*/ 	.short	0x0000
        /*0012*/ 	.short	0x0000
        /*0014*/ 	.byte	0x00, 0xf0, 0xc1, 0x09


	//----- nvinfo : EIATTR_SPARSE_MMA_MASK
	.align		4
.L_778:
        /*0018*/ 	.byte	0x03, 0x50
        /*001a*/ 	.short	0x0000


	//----- nvinfo : EIATTR_MAXREG_COUNT
	.align		4
        /*001c*/ 	.byte	0x03, 0x1b
        /*001e*/ 	.short	0x00ff


	//----- nvinfo : EIATTR_MERCURY_ISA_VERSION
	.align		4
        /*0020*/ 	.byte	0x03, 0x5f
        /*0022*/ 	.short	0x0101


	//----- nvinfo : EIATTR_EXIT_INSTR_OFFSETS
	.align		4
        /*0024*/ 	.byte	0x04, 0x1c
        /*0026*/ 	.short	(.L_780 - .L_779)


	//   ....[0]....
.L_779:
        /*0028*/ 	.word	0x00000010


	//----- nvinfo : EIATTR_MAX_THREADS
	.align		4
.L_780:
        /*002c*/ 	.byte	0x04, 0x05
        /*002e*/ 	.short	(.L_782 - .L_781)
.L_781:
        /*0030*/ 	.word	0x00000100
        /*0034*/ 	.word	0x00000001
        /*0038*/ 	.word	0x00000001


	//----- nvinfo : EIATTR_CBANK_PARAM_SIZE
	.align		4
.L_782:
        /*003c*/ 	.byte	0x03, 0x19
        /*003e*/ 	.short	0x0270


	//----- nvinfo : EIATTR_PARAM_CBANK
	.align		4
        /*0040*/ 	.byte	0x04, 0x0a
        /*0042*/ 	.short	(.L_784 - .L_783)
	.align		4
.L_783:
        /*0044*/ 	.word	index@(.nv.constant0._ZN7cutlass13device_kernelIN5flash19enable_sm80_to_sm89INS1_16FlashAttnBwdSm80INS1_25CollectiveMainloopBwdSm80ILi2ELi2EN4cute5tupleIJNS5_1CILi64EEENS7_ILi128EEES9_EEENS_6half_tEfNS_4arch4Sm80ELb0ELb1ELb1ELb1ELb0ELb0ELb0ELb0ELi2ELi2ELi2ELi2ELb0EEENS1_21CollectiveEpilogueBwdISA_SB_SD_Li256ELb1ELb0ELi4EEENS1_19SingleTileSchedulerILb1ELb0ELb0ELi128EEEEEEEEEvNT_6ParamsE)
        /*0048*/ 	.short	0x0210
        /*004a*/ 	.short	0x0270


	//----- nvinfo : EIATTR_SW_WAR
	.align		4
.L_784:
        /*004c*/ 	.byte	0x04, 0x36
        /*004e*/ 	.short	(.L_786 - .L_785)
.L_785:
        /*0050*/ 	.word	0x00000008
.L_786:


//--------------------- .nv.info._ZN7cutlass13device_kernelIN5flash19enable_sm80_to_sm89INS1_16FlashAttnBwdSm80INS1_25CollectiveMainloopBwdSm80ILi2ELi2EN4cute5tupleIJNS5_1CILi64EEENS7_ILi128EEES9_EEENS_6half_tEfNS_4arch4Sm80ELb0ELb1ELb1ELb1ELb1ELb0ELb0ELb0ELi2ELi2ELi2ELi2ELb0EEENS1_21CollectiveEpilogueBwdISA_SB_SD_Li256ELb1ELb0ELi4EEENS1_19SingleTileSchedulerILb1ELb0ELb0ELi128EEEEEEEEEvNT_6ParamsE --------------------------
	.section	.nv.info._ZN7cutlass13device_kernelIN5flash19enable_sm80_to_sm89INS1_16FlashAttnBwdSm80INS1_25CollectiveMainloopBwdSm80ILi2ELi2EN4cute5tupleIJNS5_1CILi64EEENS7_ILi128EEES9_EEENS_6half_tEfNS_4arch4Sm80ELb0ELb1ELb1ELb1ELb1ELb0ELb0ELb0ELi2ELi2ELi2ELi2ELb0EEENS1_21CollectiveEpilogueBwdISA_SB_SD_Li256ELb1ELb0ELi4EEENS1_19SingleTileSchedulerILb1ELb0ELb0ELi128EEEEEEEEEvNT_6ParamsE,"",@"SHT_CUDA_INFO"
	.sectionflags	@""
	.align	4


	//----- nvinfo : EIATTR_CUDA_API_VERSION
	.align		4
        /*0000*/ 	.byte	0x04, 0x37
        /*0002*/ 	.short	(.L_788 - .L_787)
.L_787:
        /*0004*/ 	.word	0x00000082


	//----- nvinfo : EIATTR_KPARAM_INFO
	.align		4
.L_788:
        /*0008*/ 	.byte	0x04, 0x17
        /*000a*/ 	.short	(.L_790 - .L_789)
.L_789:
        /*000c*/ 	.word	0x00000000
        /*0010*/ 	.short	0x0000
        /*0012*/ 	.short	0x0000
        /*0014*/ 	.byte	0x00, 0xf0, 0xc1, 0x09


	//----- nvinfo : EIATTR_SPARSE_MMA_MASK
	.align		4
.L_790:
        /*0018*/ 	.byte	0x03, 0x50
        /*001a*/ 	.short	0x0000


	//----- nvinfo : EIATTR_MAXREG_COUNT
	.align		4
        /*001c*/ 	.byte	0x03, 0x1b
        /*001e*/ 	.short	0x00ff


	//----- nvinfo : EIATTR_MERCURY_ISA_VERSION
	.align		4
        /*0020*/ 	.byte	0x03, 0x5f
        /*0022*/ 	.short	0x0101


	//----- nvinfo : EIATTR_EXIT_INSTR_OFFSETS
	.align		4
        /*0024*/ 	.byte	0x04, 0x1c
        /*0026*/ 	.short	(.L_792 - .L_791)


	//   ....[0]....
.L_791:
        /*0028*/ 	.word	0x00000010


	//----- nvinfo : EIATTR_MAX_THREADS
	.align		4
.L_792:
        /*002c*/ 	.byte	0x04, 0x05
        /*002e*/ 	.short	(.L_794 - .L_793)
.L_793:
        /*0030*/ 	.word	0x00000100
        /*0034*/ 	.word	0x00000001
        /*0038*/ 	.word	0x00000001


	//----- nvinfo : EIATTR_CBANK_PARAM_SIZE
	.align		4
.L_794:
        /*003c*/ 	.byte	0x03, 0x19
        /*003e*/ 	.short	0x0270


	//----- nvinfo : EIATTR_PARAM_CBANK
	.align		4
        /*0040*/ 	.byte	0x04, 0x0a
        /*0042*/ 	.short	(.L_796 - .L_795)
	.align		4
.L_795:
        /*0044*/ 	.word	index@(.nv.constant0._ZN7cutlass13device_kernelIN5flash19enable_sm80_to_sm89INS1_16FlashAttnBwdSm80INS1_25CollectiveMainloopBwdSm80ILi2ELi2EN4cute5tupleIJNS5_1CILi64EEENS7_ILi128EEES9_EEENS_6half_tEfNS_4arch4Sm80ELb0ELb1ELb1ELb1ELb1ELb0ELb0ELb0ELi2ELi2ELi2ELi2ELb0EEENS1_21CollectiveEpilogueBwdISA_SB_SD_Li256ELb1ELb0ELi4EEENS1_19SingleTileSchedulerILb1ELb0ELb0ELi128EEEEEEEEEvNT_6ParamsE)
        /*0048*/ 	.short	0x0210
        /*004a*/ 	.short	0x0270


	//----- nvinfo : EIATTR_SW_WAR
	.align		4
.L_796:
        /*004c*/ 	.byte	0x04, 0x36
        /*004e*/ 	.short	(.L_798 - .L_797)
.L_797:
        /*0050*/ 	.word	0x00000008
.L_798:


//--------------------- .nv.info._ZN7cutlass13device_kernelIN5flash19enable_sm80_to_sm89INS1_16FlashAttnBwdSm80INS1_25CollectiveMainloopBwdSm80ILi2ELi2EN4cute5tupleIJNS5_1CILi64EEENS7_ILi128EEES9_EEENS_6half_tEfNS_4arch4Sm80ELb0ELb1ELb1ELb1ELb0ELb0ELb0ELb0ELi2ELi2ELi2ELi2ELb0EEENS1_24CollectiveEpilogueBwdGQAISA_fSD_Li256ELb1ELb0EEENS1_19SingleTileSchedulerILb1ELb0ELb0ELi128EEEEEEEEEvNT_6ParamsE --------------------------
	.section	.nv.info._ZN7cutlass13device_kernelIN5flash19enable_sm80_to_sm89INS1_16FlashAttnBwdSm80INS1_25CollectiveMainloopBwdSm80ILi2ELi2EN4cute5tupleIJNS5_1CILi64EEENS7_ILi128EEES9_EEENS_6half_tEfNS_4arch4Sm80ELb0ELb1ELb1ELb1ELb0ELb0ELb0ELb0ELi2ELi2ELi2ELi2ELb0EEENS1_24CollectiveEpilogueBwdGQAISA_fSD_Li256ELb1ELb0EEENS1_19SingleTileSchedulerILb1ELb0ELb0ELi128EEEEEEEEEvNT_6ParamsE,"",@"SHT_CUDA_INFO"
	.sectionflags	@""
	.align	4


	//----- nvinfo : EIATTR_CUDA_API_VERSION
	.align		4
        /*0000*/ 	.byte	0x04, 0x37
        /*0002*/ 	.short	(.L_800 - .L_799)
.L_799:
        /*0004*/ 	.word	0x00000082


	//----- nvinfo : EIATTR_KPARAM_INFO
	.align		4
.L_800:
        /*0008*/ 	.byte	0x04, 0x17
        /*000a*/ 	.short	(.L_802 - .L_801)
.L_801:
        /*000c*/ 	.word	0x00000000
        /*0010*/ 	.short	0x0000
        /*0012*/ 	.short	0x0000
        /*0014*/ 	.byte	0x00, 0xf0, 0xe1, 0x09


	//----- nvinfo : EIATTR_SPARSE_MMA_MASK
	.align		4
.L_802:
        /*0018*/ 	.byte	0x03, 0x50
        /*001a*/ 	.short	0x0000


	//----- nvinfo : EIATTR_MAXREG_COUNT
	.align		4
        /*001c*/ 	.byte	0x03, 0x1b
        /*001e*/ 	.short	0x00ff


	//----- nvinfo : EIATTR_MERCURY_ISA_VERSION
	.align		4
        /*0020*/ 	.byte	0x03, 0x5f
        /*0022*/ 	.short	0x0101


	//----- nvinfo : EIATTR_EXIT_INSTR_OFFSETS
	.align		4
        /*0024*/ 	.byte	0x04, 0x1c
        /*0026*/ 	.short	(.L_804 - .L_803)


	//   ....[0]....
.L_803:
        /*0028*/ 	.word	0x00000010


	//----- nvinfo : EIATTR_MAX_THREADS
	.align		4
.L_804:
        /*002c*/ 	.byte	0x04, 0x05
        /*002e*/ 	.short	(.L_806 - .L_805)
.L_805:
        /*0030*/ 	.word	0x00000100
        /*0034*/ 	.word	0x00000001
        /*0038*/ 	.word	0x00000001


	//----- nvinfo : EIATTR_CBANK_PARAM_SIZE
	.align		4
.L_806:
        /*003c*/ 	.byte	0x03, 0x19
        /*003e*/ 	.short	0x0278


	//----- nvinfo : EIATTR_PARAM_CBANK
	.align		4
        /*0040*/ 	.byte	0x04, 0x0a
        /*0042*/ 	.short	(.L_808 - .L_807)
	.align		4
.L_807:
        /*0044*/ 	.word	index@(.nv.constant0._ZN7cutlass13device_kernelIN5flash19enable_sm80_to_sm89INS1_16FlashAttnBwdSm80INS1_25CollectiveMainloopBwdSm80ILi2ELi2EN4cute5tupleIJNS5_1CILi64EEENS7_ILi128EEES9_EEENS_6half_tEfNS_4arch4Sm80ELb0ELb1ELb1ELb1ELb0ELb0ELb0ELb0ELi2ELi2ELi2ELi2ELb0EEENS1_24CollectiveEpilogueBwdGQAISA_fSD_Li256ELb1ELb0EEENS1_19SingleTileSchedulerILb1ELb0ELb0ELi128EEEEEEEEEvNT_6ParamsE)
        /*0048*/ 	.short	0x0210
        /*004a*/ 	.short	0x0278


	//----- nvinfo : EIATTR_SW_WAR
	.align		4
.L_808:
        /*004c*/ 	.byte	0x04, 0x36
        /*004e*/ 	.short	(.L_810 - .L_809)
.L_809:
        /*0050*/ 	.word	0x00000008
.L_810:


//--------------------- .nv.info._ZN7cutlass13device_kernelIN5flash19enable_sm80_to_sm89INS1_16FlashAttnBwdSm80INS1_25CollectiveMainloopBwdSm80ILi2ELi2EN4cute5tupleIJNS5_1CILi64EEENS7_ILi128EEES9_EEENS_6half_tEfNS_4arch4Sm80ELb0ELb1ELb1ELb1ELb1ELb0ELb0ELb0ELi2ELi2ELi2ELi2ELb0EEENS1_24CollectiveEpilogueBwdGQAISA_fSD_Li256ELb1ELb1EEENS1_19SingleTileSchedulerILb1ELb0ELb0ELi128EEEEEEEEEvNT_6ParamsE --------------------------
	.section	.nv.info._ZN7cutlass13device_kernelIN5flash19enable_sm80_to_sm89INS1_16FlashAttnBwdSm80INS1_25CollectiveMainloopBwdSm80ILi2ELi2EN4cute5tupleIJNS5_1CILi64EEENS7_ILi128EEES9_EEENS_6half_tEfNS_4arch4Sm80ELb0ELb1ELb1ELb1ELb1ELb0ELb0ELb0ELi2ELi2ELi2ELi2ELb0EEENS1_24CollectiveEpilogueBwdGQAISA_fSD_Li256ELb1ELb1EEENS1_19SingleTileSchedulerILb1ELb0ELb0ELi128EEEEEEEEEvNT_6ParamsE,"",@"SHT_CUDA_INFO"
	.sectionflags	@""
	.align	4


	//----- nvinfo : EIATTR_CUDA_API_VERSION
	.align		4
        /*0000*/ 	.byte	0x04, 0x37
        /*0002*/ 	.short	(.L_812 - .L_811)
.L_811:
        /*0004*/ 	.word	0x00000082


	//----- nvinfo : EIATTR_KPARAM_INFO
	.align		4
.L_812:
        /*0008*/ 	.byte	0x04, 0x17
        /*000a*/ 	.short	(.L_814 - .L_813)
.L_813:
        /*000c*/ 	.word	0x00000000
        /*0010*/ 	.short	0x0000
        /*0012*/ 	.short	0x0000
        /*0014*/ 	.byte	0x00, 0xf0, 0xe1, 0x09


	//----- nvinfo : EIATTR_SPARSE_MMA_MASK
	.align		4
.L_814:
        /*0018*/ 	.byte	0x03, 0x50
        /*001a*/ 	.short	0x0000


	//----- nvinfo : EIATTR_MAXREG_COUNT
	.align		4
        /*001c*/ 	.byte	0x03, 0x1b
        /*001e*/ 	.short	0x00ff


	//----- nvinfo : EIATTR_MERCURY_ISA_VERSION
	.align		4
        /*0020*/ 	.byte	0x03, 0x5f
        /*0022*/ 	.short	0x0101


	//----- nvinfo : EIATTR_EXIT_INSTR_OFFSETS
	.align		4
        /*0024*/ 	.byte	0x04, 0x1c
        /*0026*/ 	.short	(.L_816 - .L_815)


	//   ....[0]....
.L_815:
        /*0028*/ 	.word	0x00000010


	//----- nvinfo : EIATTR_MAX_THREADS
	.align		4
.L_816:
        /*002c*/ 	.byte	0x04, 0x05
        /*002e*/ 	.short	(.L_818 - .L_817)
.L_817:
        /*0030*/ 	.word	0x00000100
        /*0034*/ 	.word	0x00000001
        /*0038*/ 	.word	0x00000001


	//----- nvinfo : EIATTR_CBANK_PARAM_SIZE
	.align		4
.L_818:
        /*003c*/ 	.byte	0x03, 0x19
        /*003e*/ 	.short	0x0278


	//----- nvinfo : EIATTR_PARAM_CBANK
	.align		4
        /*0040*/ 	.byte	0x04, 0x0a
        /*0042*/ 	.short	(.L_820 - .L_819)
	.align		4
.L_819:
        /*0044*/ 	.word	index@(.nv.constant0._ZN7cutlass13device_kernelIN5flash19enable_sm80_to_sm89INS1_16FlashAttnBwdSm80INS1_25CollectiveMainloopBwdSm80ILi2ELi2EN4cute5tupleIJNS5_1CILi64EEENS7_ILi128EEES9_EEENS_6half_tEfNS_4arch4Sm80ELb0ELb1ELb1ELb1ELb1ELb0ELb0ELb0ELi2ELi2ELi2ELi2ELb0EEENS1_24CollectiveEpilogueBwdGQAISA_fSD_Li256ELb1ELb1EEENS1_19SingleTileSchedulerILb1ELb0ELb0ELi128EEEEEEEEEvNT_6ParamsE)
        /*0048*/ 	.short	0x0210
        /*004a*/ 	.short	0x0278


	//----- nvinfo : EIATTR_SW_WAR
	.align		4
.L_820:
        /*004c*/ 	.byte	0x04, 0x36
        /*004e*/ 	.short	(.L_822 - .L_821)
.L_821:
        /*0050*/ 	.word	0x00000008
.L_822:


//--------------------- .nv.info._ZN7cutlass13device_kernelIN5flash19enable_sm80_to_sm89INS1_16FlashAttnBwdSm80INS1_25CollectiveMainloopBwdSm80ILi2ELi2EN4cute5tupleIJNS5_1CILi64EEENS7_ILi128EEES9_EEENS_6half_tEfNS_4arch4Sm80ELb1ELb0ELb1ELb0ELb0ELb0ELb0ELb0ELi2ELi2ELi2ELi2ELb0EEENS1_21CollectiveEpilogueBwdISA_SB_SD_Li256ELb0ELb0ELi4EEENS1_25SingleTileBwdLPTSchedulerILb0ELi128ELb0EEEEEEEEEvNT_6ParamsE --------------------------
	.section	.nv.info._ZN7cutlass13device_kernelIN5flash19enable_sm80_to_sm89INS1_16FlashAttnBwdSm80INS1_25CollectiveMainloopBwdSm80ILi2ELi2EN4cute5tupleIJNS5_1CILi64EEENS7_ILi128EEES9_EEENS_6half_tEfNS_4arch4Sm80ELb1ELb0ELb1ELb0ELb0ELb0ELb0ELb0ELi2ELi2ELi2ELi2ELb0EEENS1_21CollectiveEpilogueBwdISA_SB_SD_Li256ELb0ELb0ELi4EEENS1_25SingleTileBwdLPTSchedulerILb0ELi128ELb0EEEEEEEEEvNT_6ParamsE,"",@"SHT_CUDA_INFO"
	.sectionflags	@""
	.align	4


	//----- nvinfo : EIATTR_CUDA_API_VERSION
	.align		4
        /*0000*/ 	.byte	0x04, 0x37
        /*0002*/ 	.short	(.L_824 - .L_823)
.L_823:
        /*0004*/ 	.word	0x00000082


	//----- nvinfo : EIATTR_KPARAM_INFO
	.align		4
.L_824:
        /*0008*/ 	.byte	0x04, 0x17
        /*000a*/ 	.short	(.L_826 - .L_825)
.L_825:
        /*000c*/ 	.word	0x00000000
        /*0010*/ 	.short	0x0000
        /*0012*/ 	.short	0x0000
        /*0014*/ 	.byte	0x00, 0xf0, 0x21, 0x0a


	//----- nvinfo : EIATTR_SPARSE_MMA_MASK
	.align		4
.L_826:
        /*0018*/ 	.byte	0x03, 0x50
        /*001a*/ 	.short	0x0000


	//----- nvinfo : EIATTR_MAXREG_COUNT
	.align		4
        /*001c*/ 	.byte	0x03, 0x1b
        /*001e*/ 	.short	0x00ff


	//----- nvinfo : EIATTR_MERCURY_ISA_VERSION
	.align		4
        /*0020*/ 	.byte	0x03, 0x5f
        /*0022*/ 	.short	0x0101


	//----- nvinfo : EIATTR_EXIT_INSTR_OFFSETS
	.align		4
        /*0024*/ 	.byte	0x04, 0x1c
        /*0026*/ 	.short	(.L_828 - .L_827)


	//   ....[0]....
.L_827:
        /*0028*/ 	.word	0x00000010


	//----- nvinfo : EIATTR_MAX_THREADS
	.align		4
.L_828:
        /*002c*/ 	.byte	0x04, 0x05
        /*002e*/ 	.short	(.L_830 - .L_829)
.L_829:
        /*0030*/ 	.word	0x00000100
        /*0034*/ 	.word	0x00000001
        /*0038*/ 	.word	0x00000001


	//----- nvinfo : EIATTR_CBANK_PARAM_SIZE
	.align		4
.L_830:
        /*003c*/ 	.byte	0x03, 0x19
        /*003e*/ 	.short	0x0288


	//----- nvinfo : EIATTR_PARAM_CBANK
	.align		4
        /*0040*/ 	.byte	0x04, 0x0a
        /*0042*/ 	.short	(.L_832 - .L_831)
	.align		4
.L_831:
        /*0044*/ 	.word	index@(.nv.constant0._ZN7cutlass13device_kernelIN5flash19enable_sm80_to_sm89INS1_16FlashAttnBwdSm80INS1_25CollectiveMainloopBwdSm80ILi2ELi2EN4cute5tupleIJNS5_1CILi64EEENS7_ILi128EEES9_EEENS_6half_tEfNS_4arch4Sm80ELb1ELb0ELb1ELb0ELb0ELb0ELb0ELb0ELi2ELi2ELi2ELi2ELb0EEENS1_21CollectiveEpilogueBwdISA_SB_SD_Li256ELb0ELb0ELi4EEENS1_25SingleTileBwdLPTSchedulerILb0ELi128ELb0EEEEEEEEEvNT_6ParamsE)
        /*0048*/ 	.short	0x0210
        /*004a*/ 	.short	0x0288


	//----- nvinfo : EIATTR_SW_WAR
	.align		4
.L_832:
        /*004c*/ 	.byte	0x04, 0x36
        /*004e*/ 	.short	(.L_834 - .L_833)
.L_833:
        /*0050*/ 	.word	0x00000008
.L_834:


//--------------------- .nv.info._ZN7cutlass13device_kernelIN5flash19enable_sm80_to_sm89INS1_16FlashAttnBwdSm80INS1_25CollectiveMainloopBwdSm80ILi2ELi2EN4cute5tupleIJNS5_1CILi64EEENS7_ILi128EEES9_EEENS_6half_tEfNS_4arch4Sm80ELb1ELb0ELb1ELb0ELb1ELb0ELb0ELb0ELi2ELi2ELi2ELi2ELb0EEENS1_21CollectiveEpilogueBwdISA_SB_SD_Li256ELb0ELb0ELi4EEENS1_25SingleTileBwdLPTSchedulerILb0ELi128ELb1EEEEEEEEEvNT_6ParamsE --------------------------
	.section	.nv.info._ZN7cutlass13device_kernelIN5flash19enable_sm80_to_sm89INS1_16FlashAttnBwdSm80INS1_25CollectiveMainloopBwdSm80ILi2ELi2EN4cute5tupleIJNS5_1CILi64EEENS7_ILi128EEES9_EEENS_6half_tEfNS_4arch4Sm80ELb1ELb0ELb1ELb0ELb1ELb0ELb0ELb0ELi2ELi2ELi2ELi2ELb0EEENS1_21CollectiveEpilogueBwdISA_SB_SD_Li256ELb0ELb0ELi4EEENS1_25SingleTileBwdLPTSchedulerILb0ELi128ELb1EEEEEEEEEvNT_6ParamsE,"",@"SHT_CUDA_INFO"
	.sectionflags	@""
	.align	4


	//----- nvinfo : EIATTR_CUDA_API_VERSION
	.align		4
        /*0000*/ 	.byte	0x04, 0x37
        /*0002*/ 	.short	(.L_836 - .L_835)
.L_835:
        /*0004*/ 	.word	0x00000082


	//----- nvinfo : EIATTR_KPARAM_INFO
	.align		4
.L_836:
        /*0008*/ 	.byte	0x04, 0x17
        /*000a*/ 	.short	(.L_838 - .L_837)
.L_837:
        /*000c*/ 	.word	0x00000000
        /*0010*/ 	.short	0x0000
        /*0012*/ 	.short	0x0000
        /*0014*/ 	.byte	0x00, 0xf0, 0x21, 0x0a


	//----- nvinfo : EIATTR_SPARSE_MMA_MASK
	.align		4
.L_838:
        /*0018*/ 	.byte	0x03, 0x50
        /*001a*/ 	.short	0x0000


	//----- nvinfo : EIATTR_MAXREG_COUNT
	.align		4
        /*001c*/ 	.byte	0x03, 0x1b
        /*001e*/ 	.short	0x00ff


	//----- nvinfo : EIATTR_MERCURY_ISA_VERSION
	.align		4
        /*0020*/ 	.byte	0x03, 0x5f
        /*0022*/ 	.short	0x0101


	//----- nvinfo : EIATTR_EXIT_INSTR_OFFSETS
	.align		4
        /*0024*/ 	.byte	0x04, 0x1c
        /*0026*/ 	.short	(.L_840 - .L_839)


	//   ....[0]....
.L_839:
        /*0028*/ 	.word	0x00000010


	//----- nvinfo : EIATTR_MAX_THREADS
	.align		4
.L_840:
        /*002c*/ 	.byte	0x04, 0x05
        /*002e*/ 	.short	(.L_842 - .L_841)
.L_841:
        /*0030*/ 	.word	0x00000100
        /*0034*/ 	.word	0x00000001
        /*0038*/ 	.word	0x00000001


	//----- nvinfo : EIATTR_CBANK_PARAM_SIZE
	.align		4
.L_842:
        /*003c*/ 	.byte	0x03, 0x19
        /*003e*/ 	.short	0x0288


	//----- nvinfo : EIATTR_PARAM_CBANK
	.align		4
        /*0040*/ 	.byte	0x04, 0x0a
        /*0042*/ 	.short	(.L_844 - .L_843)
	.align		4
.L_843:
        /*0044*/ 	.word	index@(.nv.constant0._ZN7cutlass13device_kernelIN5flash19enable_sm80_to_sm89INS1_16FlashAttnBwdSm80INS1_25CollectiveMainloopBwdSm80ILi2ELi2EN4cute5tupleIJNS5_1CILi64EEENS7_ILi128EEES9_EEENS_6half_tEfNS_4arch4Sm80ELb1ELb0ELb1ELb0ELb1ELb0ELb0ELb0ELi2ELi2ELi2ELi2ELb0EEENS1_21CollectiveEpilogueBwdISA_SB_SD_Li256ELb0ELb0ELi4EEENS1_25SingleTileBwdLPTSchedulerILb0ELi128ELb1EEEEEEEEEvNT_6ParamsE)
        /*0048*/ 	.short	0x0210
        /*004a*/ 	.short	0x0288


	//----- nvinfo : EIATTR_SW_WAR
	.align		4
.L_844:
        /*004c*/ 	.byte	0x04, 0x36
        /*004e*/ 	.short	(.L_846 - .L_845)
.L_845:
        /*0050*/ 	.word	0x00000008
.L_846:


//--------------------- .nv.info._ZN7cutlass13device_kernelIN5flash19enable_sm80_to_sm89INS1_16FlashAttnBwdSm80INS1_25CollectiveMainloopBwdSm80ILi2ELi2EN4cute5tupleIJNS5_1CILi64EEENS7_ILi128EEES9_EEENS_6half_tEfNS_4arch4Sm80ELb1ELb0ELb1ELb0ELb0ELb0ELb0ELb0ELi2ELi2ELi2ELi2ELb0EEENS1_24CollectiveEpilogueBwdGQAISA_fSD_Li256ELb0ELb0EEENS1_25SingleTileBwdLPTSchedulerILb0ELi128ELb0EEEEEEEEEvNT_6ParamsE --------------------------
	.section	.nv.info._ZN7cutlass13device_kernelIN5flash19enable_sm80_to_sm89INS1_16FlashAttnBwdSm80INS1_25CollectiveMainloopBwdSm80ILi2ELi2EN4cute5tupleIJNS5_1CILi64EEENS7_ILi128EEES9_EEENS_6half_tEfNS_4arch4Sm80ELb1ELb0ELb1ELb0ELb0ELb0ELb0ELb0ELi2ELi2ELi2ELi2ELb0EEENS1_24CollectiveEpilogueBwdGQAISA_fSD_Li256ELb0ELb0EEENS1_25SingleTileBwdLPTSchedulerILb0ELi128ELb0EEEEEEEEEvNT_6ParamsE,"",@"SHT_CUDA_INFO"
	.sectionflags	@""
	.align	4


	//----- nvinfo : EIATTR_CUDA_API_VERSION
	.align		4
        /*0000*/ 	.byte	0x04, 0x37
        /*0002*/ 	.short	(.L_848 - .L_847)
.L_847:
        /*0004*/ 	.word	0x00000082


	//----- nvinfo : EIATTR_KPARAM_INFO
	.align		4
.L_848:
        /*0008*/ 	.byte	0x04, 0x17
        /*000a*/ 	.short	(.L_850 - .L_849)
.L_849:
        /*000c*/ 	.word	0x00000000
        /*0010*/ 	.short	0x0000
        /*0012*/ 	.short	0x0000
        /*0014*/ 	.byte	0x00, 0xf0, 0x41, 0x0a


	//----- nvinfo : EIATTR_SPARSE_MMA_MASK
	.align		4
.L_850:
        /*0018*/ 	.byte	0x03, 0x50
        /*001a*/ 	.short	0x0000


	//----- nvinfo : EIATTR_MAXREG_COUNT
	.align		4
        /*001c*/ 	.byte	0x03, 0x1b
        /*001e*/ 	.short	0x00ff


	//----- nvinfo : EIATTR_MERCURY_ISA_VERSION
	.align		4
        /*0020*/ 	.byte	0x03, 0x5f
        /*0022*/ 	.short	0x0101


	//----- nvinfo : EIATTR_EXIT_INSTR_OFFSETS
	.align		4
        /*0024*/ 	.byte	0x04, 0x1c
        /*0026*/ 	.short	(.L_852 - .L_851)


	//   ....[0]....
.L_851:
        /*0028*/ 	.word	0x00000010


	//----- nvinfo : EIATTR_MAX_THREADS
	.align		4
.L_852:
        /*002c*/ 	.byte	0x04, 0x05
        /*002e*/ 	.short	(.L_854 - .L_853)
.L_853:
        /*0030*/ 	.word	0x00000100
        /*0034*/ 	.word	0x00000001
        /*0038*/ 	.word	0x00000001


	//----- nvinfo : EIATTR_CBANK_PARAM_SIZE
	.align		4
.L_854:
        /*003c*/ 	.byte	0x03, 0x19
        /*003e*/ 	.short	0x0290


	//----- nvinfo : EIATTR_PARAM_CBANK
	.align		4
        /*0040*/ 	.byte	0x04, 0x0a
        /*0042*/ 	.short	(.L_856 - .L_855)
	.align		4
.L_855:
        /*0044*/ 	.word	index@(.nv.constant0._ZN7cutlass13device_kernelIN5flash19enable_sm80_to_sm89INS1_16FlashAttnBwdSm80INS1_25CollectiveMainloopBwdSm80ILi2ELi2EN4cute5tupleIJNS5_1CILi64EEENS7_ILi128EEES9_EEENS_6half_tEfNS_4arch4Sm80ELb1ELb0ELb1ELb0ELb0ELb0ELb0ELb0ELi2ELi2ELi2ELi2ELb0EEENS1_24CollectiveEpilogueBwdGQAISA_fSD_Li256ELb0ELb0EEENS1_25SingleTileBwdLPTSchedulerILb0ELi128ELb0EEEEEEEEEvNT_6ParamsE)
        /*0048*/ 	.short	0x0210
        /*004a*/ 	.short	0x0290


	//----- nvinfo : EIATTR_SW_WAR
	.align		4
.L_856:
        /*004c*/ 	.byte	0x04, 0x36
        /*004e*/ 	.short	(.L_858 - .L_857)
.L_857:
        /*0050*/ 	.word	0x00000008
.L_858:


//--------------------- .nv.info._ZN7cutlass13device_kernelIN5flash19enable_sm80_to_sm89INS1_16FlashAttnBwdSm80INS1_25CollectiveMainloopBwdSm80ILi2ELi2EN4cute5tupleIJNS5_1CILi64EEENS7_ILi128EEES9_EEENS_6half_tEfNS_4arch4Sm80ELb1ELb0ELb1ELb0ELb1ELb0ELb0ELb0ELi2ELi2ELi2ELi2ELb0EEENS1_24CollectiveEpilogueBwdGQAISA_fSD_Li256ELb0ELb1EEENS1_25SingleTileBwdLPTSchedulerILb0ELi128ELb1EEEEEEEEEvNT_6ParamsE --------------------------
	.section	.nv.info._ZN7cutlass13device_kernelIN5flash19enable_sm80_to_sm89INS1_16FlashAttnBwdSm80INS1_25CollectiveMainloopBwdSm80ILi2ELi2EN4cute5tupleIJNS5_1CILi64EEENS7_ILi128EEES9_EEENS_6half_tEfNS_4arch4Sm80ELb1ELb0ELb1ELb0ELb1ELb0ELb0ELb0ELi2ELi2ELi2ELi2ELb0EEENS1_24CollectiveEpilogueBwdGQAISA_fSD_Li256ELb0ELb1EEENS1_25SingleTileBwdLPTSchedulerILb0ELi128ELb1EEEEEEEEEvNT_6ParamsE,"",@"SHT_CUDA_INFO"
	.sectionflags	@""
	.align	4


	//----- nvinfo : EIATTR_CUDA_API_VERSION
	.align		4
        /*0000*/ 	.byte	0x04, 0x37
        /*0002*/ 	.short	(.L_860 - .L_859)
.L_859:
        /*0004*/ 	.word	0x00000082


	//----- nvinfo : EIATTR_KPARAM_INFO
	.align		4
.L_860:
        /*0008*/ 	.byte	0x04, 0x17
        /*000a*/ 	.short	(.L_862 - .L_861)
.L_861:
        /*000c*/ 	.word	0x00000000
        /*0010*/ 	.short	0x0000
        /*0012*/ 	.short	0x0000
        /*0014*/ 	.byte	0x00, 0xf0, 0x41, 0x0a


	//----- nvinfo : EIATTR_SPARSE_MMA_MASK
	.align		4
.L_862:
        /*0018*/ 	.byte	0x03, 0x50
        /*001a*/ 	.short	0x0000


	//----- nvinfo : EIATTR_MAXREG_COUNT
	.align		4
        /*001c*/ 	.byte	0x03, 0x1b
        /*001e*/ 	.short	0x00ff


	//----- nvinfo : EIATTR_MERCURY_ISA_VERSION
	.align		4
        /*0020*/ 	.byte	0x03, 0x5f
        /*0022*/ 	.short	0x0101


	//----- nvinfo : EIATTR_EXIT_INSTR_OFFSETS
	.align		4
        /*0024*/ 	.byte	0x04, 0x1c
        /*0026*/ 	.short	(.L_864 - .L_863)


	//   ....[0]....
.L_863:
        /*0028*/ 	.word	0x00000010


	//----- nvinfo : EIATTR_MAX_THREADS
	.align		4
.L_864:
        /*002c*/ 	.byte	0x04, 0x05
        /*002e*/ 	.short	(.L_866 - .L_865)
.L_865:
        /*0030*/ 	.word	0x00000100
        /*0034*/ 	.word	0x00000001
        /*0038*/ 	.word	0x00000001


	//----- nvinfo : EIATTR_CBANK_PARAM_SIZE
	.align		4
.L_866:
        /*003c*/ 	.byte	0x03, 0x19
        /*003e*/ 	.short	0x0290


	//----- nvinfo : EIATTR_PARAM_CBANK
	.align		4
        /*0040*/ 	.byte	0x04, 0x0a
        /*0042*/ 	.short	(.L_868 - .L_867)
	.align		4
.L_867:
        /*0044*/ 	.word	index@(.nv.constant0._ZN7cutlass13device_kernelIN5flash19enable_sm80_to_sm89INS1_16FlashAttnBwdSm80INS1_25CollectiveMainloopBwdSm80ILi2ELi2EN4cute5tupleIJNS5_1CILi64EEENS7_ILi128EEES9_EEENS_6half_tEfNS_4arch4Sm80ELb1ELb0ELb1ELb0ELb1ELb0ELb0ELb0ELi2ELi2ELi2ELi2ELb0EEENS1_24CollectiveEpilogueBwdGQAISA_fSD_Li256ELb0ELb1EEENS1_25SingleTileBwdLPTSchedulerILb0ELi128ELb1EEEEEEEEEvNT_6ParamsE)
        /*0048*/ 	.short	0x0210
        /*004a*/ 	.short	0x0290


	//----- nvinfo : EIATTR_SW_WAR
	.align		4
.L_868:
        /*004c*/ 	.byte	0x04, 0x36
        /*004e*/ 	.short	(.L_870 - .L_869)
.L_869:
        /*0050*/ 	.word	0x00000008
.L_870:


//--------------------- .nv.info._ZN7cutlass13device_kernelIN5flash22FlashAttnBwdPreprocessIN4cute5tupleIJNS3_1CILi64EEENS5_ILi128EEEEEENS_6half_tEfNS_4arch4Sm80ELb1ELb0EEEEEvNT_6ParamsE --------------------------
	.section	.nv.info._ZN7cutlass13device_kernelIN5flash22FlashAttnBwdPreprocessIN4cute5tupleIJNS3_1CILi64EEENS5_ILi128EEEEEENS_6half_tEfNS_4arch4Sm80ELb1ELb0EEEEEvNT_6ParamsE,"",@"SHT_CUDA_INFO"
	.sectionflags	@""
	.align	4


	//----- nvinfo : EIATTR_CUDA_API_VERSION
	.align		4
        /*0000*/ 	.byte	0x04, 0x37
        /*0002*/ 	.short	(.L_872 - .L_871)
.L_871:
        /*0004*/ 	.word	0x00000082


	//----- nvinfo : EIATTR_KPARAM_INFO
	.align		4
.L_872:
        /*0008*/ 	.byte	0x04, 0x17
        /*000a*/ 	.short	(.L_874 - .L_873)
.L_873:
        /*000c*/ 	.word	0x00000000
        /*0010*/ 	.short	0x0000
        /*0012*/ 	.short	0x0000
        /*0014*/ 	.byte	0x00, 0xf0, 0xc1, 0x03


	//----- nvinfo : EIATTR_SPARSE_MMA_MASK
	.align		4
.L_874:
        /*0018*/ 	.byte	0x03, 0x50
        /*001a*/ 	.short	0x0000


	//----- nvinfo : EIATTR_MAXREG_COUNT
	.align		4
        /*001c*/ 	.byte	0x03, 0x1b
        /*001e*/ 	.short	0x0080


	//----- nvinfo : EIATTR_MERCURY_ISA_VERSION
	.align		4
        /*0020*/ 	.byte	0x03, 0x5f
        /*0022*/ 	.short	0x0101


	//----- nvinfo : EIATTR_COOP_GROUP_MASK_REGIDS
	.align		4
        /*0024*/ 	.byte	0x04, 0x29
        /*0026*/ 	.short	(.L_876 - .L_875)


	//   ....[0]....
.L_875:
        /*0028*/ 	.word	0xffffffff


	//   ....[1]....
        /*002c*/ 	.word	0xffffffff


	//   ....[2]....
        /*0030*/ 	.word	0xffffffff


	//   ....[3]....
        /*0034*/ 	.word	0xffffffff


	//   ....[4]....
        /*0038*/ 	.word	0xffffffff


	//   ....[5]....
        /*003c*/ 	.word	0xffffffff


	//   ....[6]....
        /*0040*/ 	.word	0xffffffff


	//   ....[7]....
        /*0044*/ 	.word	0xffffffff


	//   ....[8]....
        /*0048*/ 	.word	0xffffffff


	//   ....[9]....
        /*004c*/ 	.word	0xffffffff


	//   ....[10]....
        /*0050*/ 	.word	0xffffffff


	//   ....[11]....
        /*0054*/ 	.word	0xffffffff


	//   ....[12]....
        /*0058*/ 	.word	0xffffffff


	//   ....[13]....
        /*005c*/ 	.word	0xffffffff


	//   ....[14]....
        /*0060*/ 	.word	0xffffffff


	//   ....[15]....
        /*0064*/ 	.word	0xffffffff


	//----- nvinfo : EIATTR_COOP_GROUP_INSTR_OFFSETS
	.align		4
.L_876:
        /*0068*/ 	.byte	0x04, 0x28
        /*006a*/ 	.short	(.L_878 - .L_877)


	//   ....[0]....
.L_877:
        /*006c*/ 	.word	0x00001120


	//   ....[1]....
        /*0070*/ 	.word	0x00001130


	//   ....[2]....
        /*0074*/ 	.word	0x00001140


	//   ....[3]....
        /*0078*/ 	.word	0x00001150


	//   ....[4]....
        /*007c*/ 	.word	0x000011a0


	//   ....[5]....
        /*0080*/ 	.word	0x000011b0


	//   ....[6]....
        /*0084*/ 	.word	0x000011c0


	//   ....[7]....
        /*0088*/ 	.word	0x000011d0


	//   ....[8]....
        /*008c*/ 	.word	0x00001220


	//   ....[9]....
        /*0090*/ 	.word	0x00001230


	//   ....[10]....
        /*0094*/ 	.word	0x00001240


	//   ....[11]....
        /*0098*/ 	.word	0x00001250


	//   ....[12]....
        /*009c*/ 	.word	0x000012a0


	//   ....[13]....
        /*00a0*/ 	.word	0x000012c0


	//   ....[14]....
        /*00a4*/ 	.word	0x000012d0


	//   ....[15]....
        /*00a8*/ 	.word	0x000012f0


	//----- nvinfo : EIATTR_EXIT_INSTR_OFFSETS
	.align		4
.L_878:
        /*00ac*/ 	.byte	0x04, 0x1c
        /*00ae*/ 	.short	(.L_880 - .L_879)


	//   ....[0]....
.L_879:
        /*00b0*/ 	.word	0x000018b0


	//   ....[1]....
        /*00b4*/ 	.word	0x00001930


	//----- nvinfo : EIATTR_MAX_THREADS
	.align		4
.L_880:
        /*00b8*/ 	.byte	0x04, 0x05
        /*00ba*/ 	.short	(.L_882 - .L_881)
.L_881:
        /*00bc*/ 	.word	0x00000100
        /*00c0*/ 	.word	0x00000001
        /*00c4*/ 	.word	0x00000001


	//----- nvinfo : EIATTR_CRS_STACK_SIZE
	.align		4
.L_882:
        /*00c8*/ 	.byte	0x04, 0x1e
        /*00ca*/ 	.short	(.L_884 - .L_883)
.L_883:
        /*00cc*/ 	.word	0x00000000


	//----- nvinfo : EIATTR_CBANK_PARAM_SIZE
	.align		4
.L_884:
        /*00d0*/ 	.byte	0x03, 0x19
        /*00d2*/ 	.short	0x00f0


	//----- nvinfo : EIATTR_PARAM_CBANK
	.align		4
        /*00d4*/ 	.byte	0x04, 0x0a
        /*00d6*/ 	.short	(.L_886 - .L_885)
	.align		4
.L_885:
        /*00d8*/ 	.word	index@(.nv.constant0._ZN7cutlass13device_kernelIN5flash22FlashAttnBwdPreprocessIN4cute5tupleIJNS3_1CILi64EEENS5_ILi128EEEEEENS_6half_tEfNS_4arch4Sm80ELb1ELb0EEEEEvNT_6ParamsE)
        /*00dc*/ 	.short	0x0210
        /*00de*/ 	.short	0x00f0


	//----- nvinfo : EIATTR_SW_WAR
	.align		4
.L_886:
        /*00e0*/ 	.byte	0x04, 0x36
        /*00e2*/ 	.short	(.L_888 - .L_887)
.L_887:
        /*00e4*/ 	.word	0x00000008
.L_888:


//--------------------- .nv.info._ZN7cutlass13device_kernelIN5flash19enable_sm80_to_sm89INS1_16FlashAttnBwdSm80INS1_25CollectiveMainloopBwdSm80ILi2ELi2EN4cute5tupleIJNS5_1CILi64EEENS7_ILi128EEES9_EEENS_6half_tEfNS_4arch4Sm80ELb1ELb0ELb1ELb1ELb0ELb0ELb0ELb0ELi2ELi2ELi2ELi2ELb0EEENS1_21CollectiveEpilogueBwdISA_SB_SD_Li256ELb1ELb0ELi4EEENS1_25SingleTileBwdLPTSchedulerILb1ELi128ELb0EEEEEEEEEvNT_6ParamsE --------------------------
	.section	.nv.info._ZN7cutlass13device_kernelIN5flash19enable_sm80_to_sm89INS1_16FlashAttnBwdSm80INS1_25CollectiveMainloopBwdSm80ILi2ELi2EN4cute5tupleIJNS5_1CILi64EEENS7_ILi128EEES9_EEENS_6half_tEfNS_4arch4Sm80ELb1ELb0ELb1ELb1ELb0ELb0ELb0ELb0ELi2ELi2ELi2ELi2ELb0EEENS1_21CollectiveEpilogueBwdISA_SB_SD_Li256ELb1ELb0ELi4EEENS1_25SingleTileBwdLPTSchedulerILb1ELi128ELb0EEEEEEEEEvNT_6ParamsE,"",@"SHT_CUDA_INFO"
	.sectionflags	@""
	.align	4


	//----- nvinfo : EIATTR_CUDA_API_VERSION
	.align		4
        /*0000*/ 	.byte	0x04, 0x37
        /*0002*/ 	.short	(.L_890 - .L_889)
.L_889:
        /*0004*/ 	.word	0x00000082


	//----- nvinfo : EIATTR_KPARAM_INFO
	.align		4
.L_890:
        /*0008*/ 	.byte	0x04, 0x17
        /*000a*/ 	.short	(.L_892 - .L_891)
.L_891:
        /*000c*/ 	.word	0x00000000
        /*0010*/ 	.short	0x0000
        /*0012*/ 	.short	0x0000
        /*0014*/ 	.byte	0x00, 0xf0, 0x21, 0x0a


	//----- nvinfo : EIATTR_SPARSE_MMA_MASK
	.align		4
.L_892:
        /*0018*/ 	.byte	0x03, 0x50
        /*001a*/ 	.short	0x0000


	//----- nvinfo : EIATTR_MAXREG_COUNT
	.align		4
        /*001c*/ 	.byte	0x03, 0x1b
        /*001e*/ 	.short	0x00ff


	//----- nvinfo : EIATTR_MERCURY_ISA_VERSION
	.align		4
        /*0020*/ 	.byte	0x03, 0x5f
        /*0022*/ 	.short	0x0101


	//----- nvinfo : EIATTR_EXIT_INSTR_OFFSETS
	.align		4
        /*0024*/ 	.byte	0x04, 0x1c
        /*0026*/ 	.short	(.L_894 - .L_893)


	//   ....[0]....
.L_893:
        /*0028*/ 	.word	0x00000010


	//----- nvinfo : EIATTR_MAX_THREADS
	.align		4
.L_894:
        /*002c*/ 	.byte	0x04, 0x05
        /*002e*/ 	.short	(.L_896 - .L_895)
.L_895:
        /*0030*/ 	.word	0x00000100
        /*0034*/ 	.word	0x00000001
        /*0038*/ 	.word	0x00000001


	//----- nvinfo : EIATTR_CBANK_PARAM_SIZE
	.align		4
.L_896:
        /*003c*/ 	.byte	0x03, 0x19
        /*003e*/ 	.short	0x0288


	//----- nvinfo : EIATTR_PARAM_CBANK
	.align		4
        /*0040*/ 	.byte	0x04, 0x0a
        /*0042*/ 	.short	(.L_898 - .L_897)
	.align		4
.L_897:
        /*0044*/ 	.word	index@(.nv.constant0._ZN7cutlass13device_kernelIN5flash19enable_sm80_to_sm89INS1_16FlashAttnBwdSm80INS1_25CollectiveMainloopBwdSm80ILi2ELi2EN4cute5tupleIJNS5_1CILi64EEENS7_ILi128EEES9_EEENS_6half_tEfNS_4arch4Sm80ELb1ELb0ELb1ELb1ELb0ELb0ELb0ELb0ELi2ELi2ELi2ELi2ELb0EEENS1_21CollectiveEpilogueBwdISA_SB_SD_Li256ELb1ELb0ELi4EEENS1_25SingleTileBwdLPTSchedulerILb1ELi128ELb0EEEEEEEEEvNT_6ParamsE)
        /*0048*/ 	.short	0x0210
        /*004a*/ 	.short	0x0288


	//----- nvinfo : EIATTR_SW_WAR
	.align		4
.L_898:
        /*004c*/ 	.byte	0x04, 0x36
        /*004e*/ 	.short	(.L_900 - .L_899)
.L_899:
        /*0050*/ 	.word	0x00000008
.L_900:


//--------------------- .nv.info._ZN7cutlass13device_kernelIN5flash19enable_sm80_to_sm89INS1_16FlashAttnBwdSm80INS1_25CollectiveMainloopBwdSm80ILi2ELi2EN4cute5tupleIJNS5_1CILi64EEENS7_ILi128EEES9_EEENS_6half_tEfNS_4arch4Sm80ELb1ELb0ELb1ELb1ELb1ELb0ELb0ELb0ELi2ELi2ELi2ELi2ELb0EEENS1_21CollectiveEpilogueBwdISA_SB_SD_Li256ELb1ELb0ELi4EEENS1_25SingleTileBwdLPTSchedulerILb1ELi128ELb1EEEEEEEEEvNT_6ParamsE --------------------------
	.section	.nv.info._ZN7cutlass13device_kernelIN5flash19enable_sm80_to_sm89INS1_16FlashAttnBwdSm80INS1_25CollectiveMainloopBwdSm80ILi2ELi2EN4cute5tupleIJNS5_1CILi64EEENS7_ILi128EEES9_EEENS_6half_tEfNS_4arch4Sm80ELb1ELb0ELb1ELb1ELb1ELb0ELb0ELb0ELi2ELi2ELi2ELi2ELb0EEENS1_21CollectiveEpilogueBwdISA_SB_SD_Li256ELb1ELb0ELi4EEENS1_25SingleTileBwdLPTSchedulerILb1ELi128ELb1EEEEEEEEEvNT_6ParamsE,"",@"SHT_CUDA_INFO"
	.sectionflags	@""
	.align	4


	//----- nvinfo : EIATTR_CUDA_API_VERSION
	.align		4
        /*0000*/ 	.byte	0x04, 0x37
        /*0002*/ 	.short	(.L_902 - .L_901)
.L_901:
        /*0004*/ 	.word	0x00000082


	//----- nvinfo : EIATTR_KPARAM_INFO
	.align		4
.L_902:
        /*0008*/ 	.byte	0x04, 0x17
        /*000a*/ 	.short	(.L_904 - .L_903)
.L_903:
        /*000c*/ 	.word	0x00000000
        /*0010*/ 	.short	0x0000
        /*0012*/ 	.short	0x0000
        /*0014*/ 	.byte	0x00, 0xf0, 0x21, 0x0a


	//----- nvinfo : EIATTR_SPARSE_MMA_MASK
	.align		4
.L_904:
        /*0018*/ 	.byte	0x03, 0x50
        /*001a*/ 	.short	0x0000


	//----- nvinfo : EIATTR_MAXREG_COUNT
	.align		4
        /*001c*/ 	.byte	0x03, 0x1b
        /*001e*/ 	.short	0x00ff


	//----- nvinfo : EIATTR_MERCURY_ISA_VERSION
	.align		4
        /*0020*/ 	.byte	0x03, 0x5f
        /*0022*/ 	.short	0x0101


	//----- nvinfo : EIATTR_EXIT_INSTR_OFFSETS
	.align		4
        /*0024*/ 	.byte	0x04, 0x1c
        /*0026*/ 	.short	(.L_906 - .L_905)


	//   ....[0]....
.L_905:
        /*0028*/ 	.word	0x00000010


	//----- nvinfo : EIATTR_MAX_THREADS
	.align		4
.L_906:
        /*002c*/ 	.byte	0x04, 0x05
        /*002e*/ 	.short	(.L_908 - .L_907)
.L_907:
        /*0030*/ 	.word	0x00000100
        /*0034*/ 	.word	0x00000001
        /*0038*/ 	.word	0x00000001


	//----- nvinfo : EIATTR_CBANK_PARAM_SIZE
	.align		4
.L_908:
        /*003c*/ 	.byte	0x03, 0x19
        /*003e*/ 	.short	0x0288


	//----- nvinfo : EIATTR_PARAM_CBANK
	.align		4
        /*0040*/ 	.byte	0x04, 0x0a
        /*0042*/ 	.short	(.L_910 - .L_909)
	.align		4
.L_909:
        /*0044*/ 	.word	index@(.nv.constant0._ZN7cutlass13device_kernelIN5flash19enable_sm80_to_sm89INS1_16FlashAttnBwdSm80INS1_25CollectiveMainloopBwdSm80ILi2ELi2EN4cute5tupleIJNS5_1CILi64EEENS7_ILi128EEES9_EEENS_6half_tEfNS_4arch4Sm80ELb1ELb0ELb1ELb1ELb1ELb0ELb0ELb0ELi2ELi2ELi2ELi2ELb0EEENS1_21CollectiveEpilogueBwdISA_SB_SD_Li256ELb1ELb0ELi4EEENS1_25SingleTileBwdLPTSchedulerILb1ELi128ELb1EEEEEEEEEvNT_6ParamsE)
        /*0048*/ 	.short	0x0210
        /*004a*/ 	.short	0x0288


	//----- nvinfo : EIATTR_SW_WAR
	.align		4
.L_910:
        /*004c*/ 	.byte	0x04, 0x36
        /*004e*/ 	.short	(.L_912 - .L_911)
.L_911:
        /*0050*/ 	.word	0x00000008
.L_912:


//--------------------- .nv.info._ZN7cutlass13device_kernelIN5flash19enable_sm80_to_sm89INS1_16FlashAttnBwdSm80INS1_25CollectiveMainloopBwdSm80ILi2ELi2EN4cute5tupleIJNS5_1CILi64EEENS7_ILi128EEES9_EEENS_6half_tEfNS_4arch4Sm80ELb1ELb0ELb1ELb1ELb0ELb0ELb0ELb0ELi2ELi2ELi2ELi2ELb0EEENS1_24CollectiveEpilogueBwdGQAISA_fSD_Li256ELb1ELb0EEENS1_25SingleTileBwdLPTSchedulerILb1ELi128ELb0EEEEEEEEEvNT_6ParamsE --------------------------
	.section	.nv.info._ZN7cutlass13device_kernelIN5flash19enable_sm80_to_sm89INS1_16FlashAttnBwdSm80INS1_25CollectiveMainloopBwdSm80ILi2ELi2EN4cute5tupleIJNS5_1CILi64EEENS7_ILi128EEES9_EEENS_6half_tEfNS_4arch4Sm80ELb1ELb0ELb1ELb1ELb0ELb0ELb0ELb0ELi2ELi2ELi2ELi2ELb0EEENS1_24CollectiveEpilogueBwdGQAISA_fSD_Li256ELb1ELb0EEENS1_25SingleTileBwdLPTSchedulerILb1ELi128ELb0EEEEEEEEEvNT_6ParamsE,"",@"SHT_CUDA_INFO"
	.sectionflags	@""
	.align	4


	//----- nvinfo : EIATTR_CUDA_API_VERSION
	.align		4
        /*0000*/ 	.byte	0x04, 0x37
        /*0002*/ 	.short	(.L_914 - .L_913)
.L_913:
        /*0004*/ 	.word	0x00000082


	//----- nvinfo : EIATTR_KPARAM_INFO
	.align		4
.L_914:
        /*0008*/ 	.byte	0x04, 0x17
        /*000a*/ 	.short	(.L_916 - .L_915)
.L_915:
        /*000c*/ 	.word	0x00000000
        /*0010*/ 	.short	0x0000
        /*0012*/ 	.short	0x0000
        /*0014*/ 	.byte	0x00, 0xf0, 0x41, 0x0a


	//----- nvinfo : EIATTR_SPARSE_MMA_MASK
	.align		4
.L_916:
        /*0018*/ 	.byte	0x03, 0x50
        /*001a*/ 	.short	0x0000


	//----- nvinfo : EIATTR_MAXREG_COUNT
	.align		4
        /*001c*/ 	.byte	0x03, 0x1b
        /*001e*/ 	.short	0x00ff


	//----- nvinfo : EIATTR_MERCURY_ISA_VERSION
	.align		4
        /*0020*/ 	.byte	0x03, 0x5f
        /*0022*/ 	.short	0x0101


	//----- nvinfo : EIATTR_EXIT_INSTR_OFFSETS
	.align		4
        /*0024*/ 	.byte	0x04, 0x1c
        /*0026*/ 	.short	(.L_918 - .L_917)


	//   ....[0]....
.L_917:
        /*0028*/ 	.word	0x00000010


	//----- nvinfo : EIATTR_MAX_THREADS
	.align		4
.L_918:
        /*002c*/ 	.byte	0x04, 0x05
        /*002e*/ 	.short	(.L_920 - .L_919)
.L_919:
        /*0030*/ 	.word	0x00000100
        /*0034*/ 	.word	0x00000001
        /*0038*/ 	.word	0x00000001


	//----- nvinfo : EIATTR_CBANK_PARAM_SIZE
	.align		4
.L_920:
        /*003c*/ 	.byte	0x03, 0x19
        /*003e*/ 	.short	0x0290


	//----- nvinfo : EIATTR_PARAM_CBANK
	.align		4
        /*0040*/ 	.byte	0x04, 0x0a
        /*0042*/ 	.short	(.L_922 - .L_921)
	.align		4
.L_921:
        /*0044*/ 	.word	index@(.nv.constant0._ZN7cutlass13device_kernelIN5flash19enable_sm80_to_sm89INS1_16FlashAttnBwdSm80INS1_25CollectiveMainloopBwdSm80ILi2ELi2EN4cute5tupleIJNS5_1CILi64EEENS7_ILi128EEES9_EEENS_6half_tEfNS_4arch4Sm80ELb1ELb0ELb1ELb1ELb0ELb0ELb0ELb0ELi2ELi2ELi2ELi2ELb0EEENS1_24CollectiveEpilogueBwdGQAISA_fSD_Li256ELb1ELb0EEENS1_25SingleTileBwdLPTSchedulerILb1ELi128ELb0EEEEEEEEEvNT_6ParamsE)
        /*0048*/ 	.short	0x0210
        /*004a*/ 	.short	0x0290


	//----- nvinfo : EIATTR_SW_WAR
	.align		4
.L_922:
        /*004c*/ 	.byte	0x04, 0x36
        /*004e*/ 	.short	(.L_924 - .L_923)
.L_923:
        /*0050*/ 	.word	0x00000008
.L_924:


//--------------------- .nv.info._ZN7cutlass13device_kernelIN5flash32FlashAttnBwdPostprocessConvertdQIN4cute5tupleIJNS3_1CILi128EEES6_EEENS_6half_tEfNS_4arch4Sm80ELi256ENS3_8TiledMMAINS3_8MMA_AtomIJNS3_28SM80_16x8x16_F32F16F16F32_TNEEEENS3_6LayoutINS4_IJNS5_ILi2EEENS5_ILi4EEENS5_ILi1EEEEEENS4_IJSI_SG_NS5_ILi0EEEEEEEENS4_IJNS5_ILi32EEENS5_ILi64EEENS5_ILi16EEEEEEEELb0EEEEEvNT_6ParamsE --------------------------
	.section	.nv.info._ZN7cutlass13device_kernelIN5flash32FlashAttnBwdPostprocessConvertdQIN4cute5tupleIJNS3_1CILi128EEES6_EEENS_6half_tEfNS_4arch4Sm80ELi256ENS3_8TiledMMAINS3_8MMA_AtomIJNS3_28SM80_16x8x16_F32F16F16F32_TNEEEENS3_6LayoutINS4_IJNS5_ILi2EEENS5_ILi4EEENS5_ILi1EEEEEENS4_IJSI_SG_NS5_ILi0EEEEEEEENS4_IJNS5_ILi32EEENS5_ILi64EEENS5_ILi16EEEEEEEELb0EEEEEvNT_6ParamsE,"",@"SHT_CUDA_INFO"
	.sectionflags	@""
	.align	4


	//----- nvinfo : EIATTR_CUDA_API_VERSION
	.align		4
        /*0000*/ 	.byte	0x04, 0x37
        /*0002*/ 	.short	(.L_926 - .L_925)
.L_925:
        /*0004*/ 	.word	0x00000082


	//----- nvinfo : EIATTR_KPARAM_INFO
	.align		4
.L_926:
        /*0008*/ 	.byte	0x04, 0x17
        /*000a*/ 	.short	(.L_928 - .L_927)
.L_927:
        /*000c*/ 	.word	0x00000000
        /*0010*/ 	.short	0x0000
        /*0012*/ 	.short	0x0000
        /*0014*/ 	.byte	0x00, 0xf0, 0xc1, 0x01


	//----- nvinfo : EIATTR_SPARSE_MMA_MASK
	.align		4
.L_928:
        /*0018*/ 	.byte	0x03, 0x50
        /*001a*/ 	.short	0x0000


	//----- nvinfo : EIATTR_MAXREG_COUNT
	.align		4
        /*001c*/ 	.byte	0x03, 0x1b
        /*001e*/ 	.short	0x0080


	//----- nvinfo : EIATTR_NUM_BARRIERS
	.align		4
        /*0020*/ 	.byte	0x02, 0x4c
        /*0022*/ 	.byte	0x01
	.zero		1


	//----- nvinfo : EIATTR_MERCURY_ISA_VERSION
	.align		4
        /*0024*/ 	.byte	0x03, 0x5f
        /*0026*/ 	.short	0x0101


	//----- nvinfo : EIATTR_EXIT_INSTR_OFFSETS
	.align		4
        /*0028*/ 	.byte	0x04, 0x1c
        /*002a*/ 	.short	(.L_930 - .L_929)


	//   ....[0]....
.L_929:
        /*002c*/ 	.word	0x000001b0


	//   ....[1]....
        /*0030*/ 	.word	0x00001f80


	//   ....[2]....
        /*0034*/ 	.word	0x00002060


	//----- nvinfo : EIATTR_MAX_THREADS
	.align		4
.L_930:
        /*0038*/ 	.byte	0x04, 0x05
        /*003a*/ 	.short	(.L_932 - .L_931)
.L_931:
        /*003c*/ 	.word	0x00000100
        /*0040*/ 	.word	0x00000001
        /*0044*/ 	.word	0x00000001


	//----- nvinfo : EIATTR_CRS_STACK_SIZE
	.align		4
.L_932:
        /*0048*/ 	.byte	0x04, 0x1e
        /*004a*/ 	.short	(.L_934 - .L_933)
.L_933:
        /*004c*/ 	.word	0x00000000


	//----- nvinfo : EIATTR_CBANK_PARAM_SIZE
	.align		4
.L_934:
        /*0050*/ 	.byte	0x03, 0x19
        /*0052*/ 	.short	0x0070


	//----- nvinfo : EIATTR_PARAM_CBANK
	.align		4
        /*0054*/ 	.byte	0x04, 0x0a
        /*0056*/ 	.short	(.L_936 - .L_935)
	.align		4
.L_935:
        /*0058*/ 	.word	index@(.nv.constant0._ZN7cutlass13device_kernelIN5flash32FlashAttnBwdPostprocessConvertdQIN4cute5tupleIJNS3_1CILi128EEES6_EEENS_6half_tEfNS_4arch4Sm80ELi256ENS3_8TiledMMAINS3_8MMA_AtomIJNS3_28SM80_16x8x16_F32F16F16F32_TNEEEENS3_6LayoutINS4_IJNS5_ILi2EEENS5_ILi4EEENS5_ILi1EEEEEENS4_IJSI_SG_NS5_ILi0EEEEEEEENS4_IJNS5_ILi32EEENS5_ILi64EEENS5_ILi16EEEEEEEELb0EEEEEvNT_6ParamsE)
        /*005c*/ 	.short	0x0210
        /*005e*/ 	.short	0x0070


	//----- nvinfo : EIATTR_SW_WAR
	.align		4
.L_936:
        /*0060*/ 	.byte	0x04, 0x36
        /*0062*/ 	.short	(.L_938 - .L_937)
.L_937:
        /*0064*/ 	.word	0x00000008
.L_938:


//--------------------- .nv.info._ZN7cutlass13device_kernelIN5flash32FlashAttnBwdPostprocessConvertdQIN4cute5tupleIJNS3_1CILi64EEENS5_ILi128EEEEEENS_6half_tEfNS_4arch4Sm80ELi256ENS3_8TiledMMAINS3_8MMA_AtomIJNS3_28SM80_16x8x16_F32F16F16F32_TNEEEENS3_6LayoutINS4_IJNS5_ILi2EEENS5_ILi4EEENS5_ILi1EEEEEENS4_IJSJ_SH_NS5_ILi0EEEEEEEENS4_IJNS5_ILi32EEES6_NS5_ILi16EEEEEEEELb0EEEEEvNT_6ParamsE --------------------------
	.section	.nv.info._ZN7cutlass13device_kernelIN5flash32FlashAttnBwdPostprocessConvertdQIN4cute5tupleIJNS3_1CILi64EEENS5_ILi128EEEEEENS_6half_tEfNS_4arch4Sm80ELi256ENS3_8TiledMMAINS3_8MMA_AtomIJNS3_28SM80_16x8x16_F32F16F16F32_TNEEEENS3_6LayoutINS4_IJNS5_ILi2EEENS5_ILi4EEENS5_ILi1EEEEEENS4_IJSJ_SH_NS5_ILi0EEEEEEEENS4_IJNS5_ILi32EEES6_NS5_ILi16EEEEEEEELb0EEEEEvNT_6ParamsE,"",@"SHT_CUDA_INFO"
	.sectionflags	@""
	.align	4


	//----- nvinfo : EIATTR_CUDA_API_VERSION
	.align		4
        /*0000*/ 	.byte	0x04, 0x37
        /*0002*/ 	.short	(.L_940 - .L_939)
.L_939:
        /*0004*/ 	.word	0x00000082


	//----- nvinfo : EIATTR_KPARAM_INFO
	.align		4
.L_940:
        /*0008*/ 	.byte	0x04, 0x17
        /*000a*/ 	.short	(.L_942 - .L_941)
.L_941:
        /*000c*/ 	.word	0x00000000
        /*0010*/ 	.short	0x0000
        /*0012*/ 	.short	0x0000
        /*0014*/ 	.byte	0x00, 0xf0, 0xc1, 0x01


	//----- nvinfo : EIATTR_SPARSE_MMA_MASK
	.align		4
.L_942:
        /*0018*/ 	.byte	0x03, 0x50
        /*001a*/ 	.short	0x0000


	//----- nvinfo : EIATTR_MAXREG_COUNT
	.align		4
        /*001c*/ 	.byte	0x03, 0x1b
        /*001e*/ 	.short	0x0080


	//----- nvinfo : EIATTR_NUM_BARRIERS
	.align		4
        /*0020*/ 	.byte	0x02, 0x4c
        /*0022*/ 	.byte	0x01
	.zero		1


	//----- nvinfo : EIATTR_MERCURY_ISA_VERSION
	.align		4
        /*0024*/ 	.byte	0x03, 0x5f
        /*0026*/ 	.short	0x0101


	//----- nvinfo : EIATTR_EXIT_INSTR_OFFSETS
	.align		4
        /*0028*/ 	.byte	0x04, 0x1c
        /*002a*/ 	.short	(.L_944 - .L_943)


	//   ....[0]....
.L_943:
        /*002c*/ 	.word	0x000001b0


	//   ....[1]....
        /*0030*/ 	.word	0x000013c0


	//   ....[2]....
        /*0034*/ 	.word	0x000014a0


	//----- nvinfo : EIATTR_MAX_THREADS
	.align		4
.L_944:
        /*0038*/ 	.byte	0x04, 0x05
        /*003a*/ 	.short	(.L_946 - .L_945)
.L_945:
        /*003c*/ 	.word	0x00000100
        /*0040*/ 	.word	0x00000001
        /*0044*/ 	.word	0x00000001


	//----- nvinfo : EIATTR_CRS_STACK_SIZE
	.align		4
.L_946:
        /*0048*/ 	.byte	0x04, 0x1e
        /*004a*/ 	.short	(.L_948 - .L_947)
.L_947:
        /*004c*/ 	.word	0x00000000


	//----- nvinfo : EIATTR_CBANK_PARAM_SIZE
	.align		4
.L_948:
        /*0050*/ 	.byte	0x03, 0x19
        /*0052*/ 	.short	0x0070


	//----- nvinfo : EIATTR_PARAM_CBANK
	.align		4
        /*0054*/ 	.byte	0x04, 0x0a
        /*0056*/ 	.short	(.L_950 - .L_949)
	.align		4
.L_949:
        /*0058*/ 	.word	index@(.nv.constant0._ZN7cutlass13device_kernelIN5flash32FlashAttnBwdPostprocessConvertdQIN4cute5tupleIJNS3_1CILi64EEENS5_ILi128EEEEEENS_6half_tEfNS_4arch4Sm80ELi256ENS3_8TiledMMAINS3_8MMA_AtomIJNS3_28SM80_16x8x16_F32F16F16F32_TNEEEENS3_6LayoutINS4_IJNS5_ILi2EEENS5_ILi4EEENS5_ILi1EEEEEENS4_IJSJ_SH_NS5_ILi0EEEEEEEENS4_IJNS5_ILi32EEES6_NS5_ILi16EEEEEEEELb0EEEEEvNT_6ParamsE)
        /*005c*/ 	.short	0x0210
        /*005e*/ 	.short	0x0070


	//----- nvinfo : EIATTR_SW_WAR
	.align		4
.L_950:
        /*0060*/ 	.byte	0x04, 0x36
        /*0062*/ 	.short	(.L_952 - .L_951)
.L_951:
        /*0064*/ 	.word	0x00000008
.L_952:


//--------------------- .nv.info._ZN7cutlass13device_kernelIN5flash19enable_sm80_to_sm89INS1_16FlashAttnBwdSm80INS1_25CollectiveMainloopBwdSm80ILi2ELi2EN4cute5tupleIJNS5_1CILi64EEENS7_ILi128EEES9_EEENS_6half_tEfNS_4arch4Sm80ELb1ELb0ELb1ELb1ELb1ELb0ELb0ELb0ELi2ELi2ELi2ELi2ELb0EEENS1_24CollectiveEpilogueBwdGQAISA_fSD_Li256ELb1ELb1EEENS1_25SingleTileBwdLPTSchedulerILb1ELi128ELb1EEEEEEEEEvNT_6ParamsE --------------------------
	.section	.nv.info._ZN7cutlass13device_kernelIN5flash19enable_sm80_to_sm89INS1_16FlashAttnBwdSm80INS1_25CollectiveMainloopBwdSm80ILi2ELi2EN4cute5tupleIJNS5_1CILi64EEENS7_ILi128EEES9_EEENS_6half_tEfNS_4arch4Sm80ELb1ELb0ELb1ELb1ELb1ELb0ELb0ELb0ELi2ELi2ELi2ELi2ELb0EEENS1_24CollectiveEpilogueBwdGQAISA_fSD_Li256ELb1ELb1EEENS1_25SingleTileBwdLPTSchedulerILb1ELi128ELb1EEEEEEEEEvNT_6ParamsE,"",@"SHT_CUDA_INFO"
	.sectionflags	@""
	.align	4


	//----- nvinfo : EIATTR_CUDA_API_VERSION
	.align		4
        /*0000*/ 	.byte	0x04, 0x37
        /*0002*/ 	.short	(.L_954 - .L_953)
.L_953:
        /*0004*/ 	.word	0x00000082


	//----- nvinfo : EIATTR_KPARAM_INFO
	.align		4
.L_954:
        /*0008*/ 	.byte	0x04, 0x17
        /*000a*/ 	.short	(.L_956 - .L_955)
.L_955:
        /*000c*/ 	.word	0x00000000
        /*0010*/ 	.short	0x0000
        /*0012*/ 	.short	0x0000
        /*0014*/ 	.byte	0x00, 0xf0, 0x41, 0x0a


	//----- nvinfo : EIATTR_SPARSE_MMA_MASK
	.align		4
.L_956:
        /*0018*/ 	.byte	0x03, 0x50
        /*001a*/ 	.short	0x0000


	//----- nvinfo : EIATTR_MAXREG_COUNT
	.align		4
        /*001c*/ 	.byte	0x03, 0x1b
        /*001e*/ 	.short	0x00ff


	//----- nvinfo : EIATTR_MERCURY_ISA_VERSION
	.align		4
        /*0020*/ 	.byte	0x03, 0x5f
        /*0022*/ 	.short	0x0101


	//----- nvinfo : EIATTR_EXIT_INSTR_OFFSETS
	.align		4
        /*0024*/ 	.byte	0x04, 0x1c
        /*0026*/ 	.short	(.L_958 - .L_957)


	//   ....[0]....
.L_957:
        /*0028*/ 	.word	0x00000010


	//----- nvinfo : EIATTR_MAX_THREADS
	.align		4
.L_958:
        /*002c*/ 	.byte	0x04, 0x05
        /*002e*/ 	.short	(.L_960 - .L_959)
.L_959:
        /*0030*/ 	.word	0x00000100
        /*0034*/ 	.word	0x00000001
        /*0038*/ 	.word	0x00000001


	//----- nvinfo : EIATTR_CBANK_PARAM_SIZE
	.align		4
.L_960:
        /*003c*/ 	.byte	0x03, 0x19
        /*003e*/ 	.short	0x0290


	//----- nvinfo : EIATTR_PARAM_CBANK
	.align		4
        /*0040*/ 	.byte	0x04, 0x0a
        /*0042*/ 	.short	(.L_962 - .L_961)
	.align		4
.L_961:
        /*0044*/ 	.word	index@(.nv.constant0._ZN7cutlass13device_kernelIN5flash19enable_sm80_to_sm89INS1_16FlashAttnBwdSm80INS1_25CollectiveMainloopBwdSm80ILi2ELi2EN4cute5tupleIJNS5_1CILi64EEENS7_ILi128EEES9_EEENS_6half_tEfNS_4arch4Sm80ELb1ELb0ELb1ELb1ELb1ELb0ELb0ELb0ELi2ELi2ELi2ELi2ELb0EEENS1_24CollectiveEpilogueBwdGQAISA_fSD_Li256ELb1ELb1EEENS1_25SingleTileBwdLPTSchedulerILb1ELi128ELb1EEEEEEEEEvNT_6ParamsE)
        /*0048*/ 	.short	0x0210
        /*004a*/ 	.short	0x0290


	//----- nvinfo : EIATTR_SW_WAR
	.align		4
.L_962:
        /*004c*/ 	.byte	0x04, 0x36
        /*004e*/ 	.short	(.L_964 - .L_963)
.L_963:
        /*0050*/ 	.word	0x00000008
.L_964:


//--------------------- .nv.info._ZN7cutlass13device_kernelIN5flash22FlashAttnBwdPreprocessIN4cute5tupleIJNS3_1CILi64EEENS5_ILi128EEEEEENS_6half_tEfNS_4arch4Sm80ELb1ELb1EEEEEvNT_6ParamsE --------------------------
	.section	.nv.info._ZN7cutlass13device_kernelIN5flash22FlashAttnBwdPreprocessIN4cute5tupleIJNS3_1CILi64EEENS5_ILi128EEEEEENS_6half_tEfNS_4arch4Sm80ELb1ELb1EEEEEvNT_6ParamsE,"",@"SHT_CUDA_INFO"
	.sectionflags	@""
	.align	4


	//----- nvinfo : EIATTR_CUDA_API_VERSION
	.align		4
        /*0000*/ 	.byte	0x04, 0x37
        /*0002*/ 	.short	(.L_966 - .L_965)
.L_965:
        /*0004*/ 	.word	0x00000082


	//----- nvinfo : EIATTR_KPARAM_INFO
	.align		4
.L_966:
        /*0008*/ 	.byte	0x04, 0x17
        /*000a*/ 	.short	(.L_968 - .L_967)
.L_967:
        /*000c*/ 	.word	0x00000000
        /*0010*/ 	.short	0x0000
        /*0012*/ 	.short	0x0000
        /*0014*/ 	.byte	0x00, 0xf0, 0xc1, 0x03


	//----- nvinfo : EIATTR_SPARSE_MMA_MASK
	.align		4
.L_968:
        /*0018*/ 	.byte	0x03, 0x50
        /*001a*/ 	.short	0x0000


	//----- nvinfo : EIATTR_MAXREG_COUNT
	.align		4
        /*001c*/ 	.byte	0x03, 0x1b
        /*001e*/ 	.short	0x0080


	//----- nvinfo : EIATTR_MERCURY_ISA_VERSION
	.align		4
        /*0020*/ 	.byte	0x03, 0x5f
        /*0022*/ 	.short	0x0101


	//----- nvinfo : EIATTR_COOP_GROUP_MASK_REGIDS
	.align		4
        /*0024*/ 	.byte	0x04, 0x29
        /*0026*/ 	.short	(.L_970 - .L_969)


	//   ....[0]....
.L_969:
        /*0028*/ 	.word	0xffffffff


	//   ....[1]....
        /*002c*/ 	.word	0xffffffff


	//   ....[2]....
        /*0030*/ 	.word	0xffffffff


	//   ....[3]....
        /*0034*/ 	.word	0xffffffff


	//   ....[4]....
        /*0038*/ 	.word	0xffffffff


	//   ....[5]....
        /*003c*/ 	.word	0xffffffff


	//   ....[6]....
        /*0040*/ 	.word	0xffffffff


	//   ....[7]....
        /*0044*/ 	.word	0xffffffff


	//   ....[8]....
        /*0048*/ 	.word	0xffffffff


	//   ....[9]....
        /*004c*/ 	.word	0xffffffff


	//   ....[10]....
        /*0050*/ 	.word	0xffffffff


	//   ....[11]....
        /*0054*/ 	.word	0xffffffff


	//   ....[12]....
        /*0058*/ 	.word	0xffffffff


	//   ....[13]....
        /*005c*/ 	.word	0xffffffff


	//   ....[14]....
        /*0060*/ 	.word	0xffffffff


	//   ....[15]....
        /*0064*/ 	.word	0xffffffff


	//----- nvinfo : EIATTR_COOP_GROUP_INSTR_OFFSETS
	.align		4
.L_970:
        /*0068*/ 	.byte	0x04, 0x28
        /*006a*/ 	.short	(.L_972 - .L_971)


	//   ....[0]....
.L_971:
        /*006c*/ 	.word	0x00001390


	//   ....[1]....
        /*0070*/ 	.word	0x000013a0


	//   ....[2]....
        /*0074*/ 	.word	0x000013b0


	//   ....[3]....
        /*0078*/ 	.word	0x000013c0


	//   ....[4]....
        /*007c*/ 	.word	0x00001410


	//   ....[5]....
        /*0080*/ 	.word	0x00001420


	//   ....[6]....
        /*0084*/ 	.word	0x00001430


	//   ....[7]....
        /*0088*/ 	.word	0x00001440


	//   ....[8]....
        /*008c*/ 	.word	0x00001490


	//   ....[9]....
        /*0090*/ 	.word	0x000014a0


	//   ....[10]....
        /*0094*/ 	.word	0x000014b0


	//   ....[11]....
        /*0098*/ 	.word	0x000014c0


	//   ....[12]....
        /*009c*/ 	.word	0x00001510


	//   ....[13]....
        /*00a0*/ 	.word	0x00001530


	//   ....[14]....
        /*00a4*/ 	.word	0x00001540


	//   ....[15]....
        /*00a8*/ 	.word	0x00001550


	//----- nvinfo : EIATTR_EXIT_INSTR_OFFSETS
	.align		4
.L_972:
        /*00ac*/ 	.byte	0x04, 0x1c
        /*00ae*/ 	.short	(.L_974 - .L_973)


	//   ....[0]....
.L_973:
        /*00b0*/ 	.word	0x000001c0


	//   ....[1]....
        /*00b4*/ 	.word	0x00001bb0


	//   ....[2]....
        /*00b8*/ 	.word	0x00001c30


	//----- nvinfo : EIATTR_MAX_THREADS
	.align		4
.L_974:
        /*00bc*/ 	.byte	0x04, 0x05
        /*00be*/ 	.short	(.L_976 - .L_975)
.L_975:
        /*00c0*/ 	.word	0x00000100
        /*00c4*/ 	.word	0x00000001
        /*00c8*/ 	.word	0x00000001


	//----- nvinfo : EIATTR_CRS_STACK_SIZE
	.align		4
.L_976:
        /*00cc*/ 	.byte	0x04, 0x1e
        /*00ce*/ 	.short	(.L_978 - .L_977)
.L_977:
        /*00d0*/ 	.word	0x00000000


	//----- nvinfo : EIATTR_CBANK_PARAM_SIZE
	.align		4
.L_978:
        /*00d4*/ 	.byte	0x03, 0x19
        /*00d6*/ 	.short	0x00f0


	//----- nvinfo : EIATTR_PARAM_CBANK
	.align		4
        /*00d8*/ 	.byte	0x04, 0x0a
        /*00da*/ 	.short	(.L_980 - .L_979)
	.align		4
.L_979:
        /*00dc*/ 	.word	index@(.nv.constant0._ZN7cutlass13device_kernelIN5flash22FlashAttnBwdPreprocessIN4cute5tupleIJNS3_1CILi64EEENS5_ILi128EEEEEENS_6half_tEfNS_4arch4Sm80ELb1ELb1EEEEEvNT_6ParamsE)
        /*00e0*/ 	.short	0x0210
        /*00e2*/ 	.short	0x00f0


	//----- nvinfo : EIATTR_SW_WAR
	.align		4
.L_980:
        /*00e4*/ 	.byte	0x04, 0x36
        /*00e6*/ 	.short	(.L_982 - .L_981)
.L_981:
        /*00e8*/ 	.word	0x00000008
.L_982:


//--------------------- .nv.callgraph             --------------------------
	.section	.nv.callgraph,"",@"SHT_CUDA_CALLGRAPH"
	.align	4
	.sectionentsize	8
	.align		4
        /*0000*/ 	.word	0x00000000
	.align		4
        /*0004*/ 	.word	0xffffffff
	.align		4
        /*0008*/ 	.word	0x00000000
	.align		4
        /*000c*/ 	.word	0xfffffffe
	.align		4
        /*0010*/ 	.word	0x00000000
	.align		4
        /*0014*/ 	.word	0xfffffffd
	.align		4
        /*0018*/ 	.word	0x00000000
	.align		4
        /*001c*/ 	.word	0xfffffffc


//--------------------- .nv.constant4             --------------------------
	.section	.nv.constant4,"a",@progbits
	.align	8
	.align		8
.nv.constant4:
        /*0000*/ 	.dword	_ZN74_INTERNAL_a2c25548_38_flash_bwd_hdim128_fp16_softcap_sm80_cu_49158569_33114cuda3std3__45__cpo5beginE
	.align		8
        /*0008*/ 	.dword	_ZN74_INTERNAL_a2c25548_38_flash_bwd_hdim128_fp16_softcap_sm80_cu_49158569_33114cuda3std3__45__cpo3endE
	.align		8
        /*0010*/ 	.dword	_ZN74_INTERNAL_a2c25548_38_flash_bwd_hdim128_fp16_softcap_sm80_cu_49158569_33114cuda3std3__45__cpo6cbeginE
	.align		8
        /*0018*/ 	.dword	_ZN74_INTERNAL_a2c25548_38_flash_bwd_hdim128_fp16_softcap_sm80_cu_49158569_33114cuda3std3__45__cpo4cendE
	.align		8
        /*0020*/ 	.dword	_ZN74_INTERNAL_a2c25548_38_flash_bwd_hdim128_fp16_softcap_sm80_cu_49158569_33114cuda3std3__476_GLOBAL__N__a2c25548_38_flash_bwd_hdim128_fp16_softcap_sm80_cu_49158569_33116ignoreE
	.align		8
        /*0028*/ 	.dword	_ZN74_INTERNAL_a2c25548_38_flash_bwd_hdim128_fp16_softcap_sm80_cu_49158569_33114cuda3std3__419piecewise_constructE
	.align		8
        /*0030*/ 	.dword	_ZN74_INTERNAL_a2c25548_38_flash_bwd_hdim128_fp16_softcap_sm80_cu_49158569_33114cuda3std3__48in_placeE
	.align		8
        /*0038*/ 	.dword	_ZN74_INTERNAL_a2c25548_38_flash_bwd_hdim128_fp16_softcap_sm80_cu_49158569_33114cuda3std6ranges3__45__cpo4swapE
	.align		8
        /*0040*/ 	.dword	_ZN74_INTERNAL_a2c25548_38_flash_bwd_hdim128_fp16_softcap_sm80_cu_49158569_33114cuda3std6ranges3__45__cpo9iter_moveE
	.align		8
        /*0048*/ 	.dword	_ZN74_INTERNAL_a2c25548_38_flash_bwd_hdim128_fp16_softcap_sm80_cu_49158569_33114cute7productE
	.align		8
        /*0050*/ 	.dword	_ZN74_INTERNAL_a2c25548_38_flash_bwd_hdim128_fp16_softcap_sm80_cu_49158569_33114cute1_E


//--------------------- .text._ZN7cutlass13device_kernelIN5flash19enable_sm80_to_sm89INS1_16FlashAttnBwdSm80INS1_25CollectiveMainloopBwdSm80ILi2ELi1EN4cute5tupleIJNS5_1CILi64EEENS7_ILi96EEENS7_ILi128EEEEEENS_6half_tEfNS_4arch4Sm80ELb0ELb0ELb1ELb0ELb0ELb0ELb0ELb0ELi2ELi2ELi2ELi2ELb1EEENS1_21CollectiveEpilogueBwdISB_SC_SE_Li256ELb0ELb0ELi4EEENS1_19SingleTileSchedulerILb0ELb0ELb0ELi96EEEEEEEEEvNT_6ParamsE --------------------------
	.section	.text._ZN7cutlass13device_kernelIN5flash19enable_sm80_to_sm89INS1_16FlashAttnBwdSm80INS1_25CollectiveMainloopBwdSm80ILi2ELi1EN4cute5tupleIJNS5_1CILi64EEENS7_ILi96EEENS7_ILi128EEEEEENS_6half_tEfNS_4arch4Sm80ELb0ELb0ELb1ELb0ELb0ELb0ELb0ELb0ELi2ELi2ELi2ELi2ELb1EEENS1_21CollectiveEpilogueBwdISB_SC_SE_Li256ELb0ELb0ELi4EEENS1_19SingleTileSchedulerILb0ELb0ELb0ELi96EEEEEEEEEvNT_6ParamsE,"ax",@progbits
	.align	128
.text._ZN7cutlass13device_kernelIN5flash19enable_sm80_to_sm89INS1_16FlashAttnBwdSm80INS1_25CollectiveMainloopBwdSm80ILi2ELi1EN4cute5tupleIJNS5_1CILi64EEENS7_ILi96EEENS7_ILi128EEEEEENS_6half_tEfNS_4arch4Sm80ELb0ELb0ELb1ELb0ELb0ELb0ELb0ELb0ELi2ELi2ELi2ELi2ELb1EEENS1_21CollectiveEpilogueBwdISB_SC_SE_Li256ELb0ELb0ELi4EEENS1_19SingleTileSchedulerILb0ELb0ELb0ELi96EEEEEEEEEvNT_6ParamsE:
        .type           _ZN7cutlass13device_kernelIN5flash19enable_sm80_to_sm89INS1_16FlashAttnBwdSm80INS1_25CollectiveMainloopBwdSm80ILi2ELi1EN4cute5tupleIJNS5_1CILi64EEENS7_ILi96EEENS7_ILi128EEEEEENS_6half_tEfNS_4arch4Sm80ELb0ELb0ELb1ELb0ELb0ELb0ELb0ELb0ELi2ELi2ELi2ELi2ELb1EEENS1_21CollectiveEpilogueBwdISB_SC_SE_Li256ELb0ELb0ELi4EEENS1_19SingleTileSchedulerILb0ELb0ELb0ELi96EEEEEEEEEvNT_6ParamsE,@function
        .size           _ZN7cutlass13device_kernelIN5flash19enable_sm80_to_sm89INS1_16FlashAttnBwdSm80INS1_25CollectiveMainloopBwdSm80ILi2ELi1EN4cute5tupleIJNS5_1CILi64EEENS7_ILi96EEENS7_ILi128EEEEEENS_6half_tEfNS_4arch4Sm80ELb0ELb0ELb1ELb0ELb0ELb0ELb0ELb0ELi2ELi2ELi2ELi2ELb1EEENS1_21CollectiveEpilogueBwdISB_SC_SE_Li256ELb0ELb0ELi4EEENS1_19SingleTileSchedulerILb0ELb0ELb0ELi96EEEEEEEEEvNT_6ParamsE,(.L_x_97 - _ZN7cutlass13device_kernelIN5flash19enable_sm80_to_sm89INS1_16FlashAttnBwdSm80INS1_25CollectiveMainloopBwdSm80ILi2ELi1EN4cute5tupleIJNS5_1CILi64EEENS7_ILi96EEENS7_ILi128EEEEEENS_6half_tEfNS_4arch4Sm80ELb0ELb0ELb1ELb0ELb0ELb0ELb0ELb0ELi2ELi2ELi2ELi2ELb1EEENS1_21CollectiveEpilogueBwdISB_SC_SE_Li256ELb0ELb0ELi4EEENS1_19SingleTileSchedulerILb0ELb0ELb0ELi96EEEEEEEEEvNT_6ParamsE)
        .other          _ZN7cutlass13device_kernelIN5flash19enable_sm80_to_sm89INS1_16FlashAttnBwdSm80INS1_25CollectiveMainloopBwdSm80ILi2ELi1EN4cute5tupleIJNS5_1CILi64EEENS7_ILi96EEENS7_ILi128EEEEEENS_6half_tEfNS_4arch4Sm80ELb0ELb0ELb1ELb0ELb0ELb0ELb0ELb0ELi2ELi2ELi2ELi2ELb1EEENS1_21CollectiveEpilogueBwdISB_SC_SE_Li256ELb0ELb0ELi4EEENS1_19SingleTileSchedulerILb0ELb0ELb0ELi96EEEEEEEEEvNT_6ParamsE,@"STO_CUDA_ENTRY STV_DEFAULT"
_ZN7cutlass13device_kernelIN5flash19enable_sm80_to_sm89INS1_16FlashAttnBwdSm80INS1_25CollectiveMainloopBwdSm80ILi2ELi1EN4cute5tupleIJNS5_1CILi64EEENS7_ILi96EEENS7_ILi128EEEEEENS_6half_tEfNS_4arch4Sm80ELb0ELb0ELb1ELb0ELb0ELb0ELb0ELb0ELi2ELi2ELi2ELi2ELb1EEENS1_21CollectiveEpilogueBwdISB_SC_SE_Li256ELb0ELb0ELi4EEENS1_19SingleTileSchedulerILb0ELb0ELb0ELi96EEEEEEEEEvNT_6ParamsE:
[----:B------:R-:W-:Y:S01]  /*0000*/  LDC R1, c[0x0][0x28] ;  /* 0x00000a00ff017b82 */ /* 0x000fe20000000800 */
[----:B------:R-:W-:Y:S05]  /*0010*/  EXIT ;  /* 0x000000000000794d */ /* 0x000fea0003800000 */
.L_x_0:
[----:B------:R-:W-:-:S00]  /*0020*/  BRA `(.L_x_0) ;  /* 0xfffffffc00fc7947 */ /* 0x000fc0000383ffff */
[----:B------:R-:W-:-:S00]  /*0030*/  NOP ;  /* 0x0000000000007918 */ /* 0x000fc00000000000 */
        /* <DEDUP_REMOVED lines=12> */
.L_x_97:


//--------------------- .text._ZN7cutlass13device_kernelIN5flash19enable_sm80_to_sm89INS1_16FlashAttnBwdSm80INS1_25CollectiveMainloopBwdSm80ILi2ELi1EN4cute5tupleIJNS5_1CILi64EEENS7_ILi96EEENS7_ILi128EEEEEENS_6half_tEfNS_4arch4Sm80ELb0ELb0ELb1ELb0ELb1ELb0ELb0ELb0ELi2ELi2ELi2ELi2ELb1EEENS1_21CollectiveEpilogueBwdISB_SC_SE_Li256ELb0ELb0ELi4EEENS1_19SingleTileSchedulerILb0ELb0ELb0ELi96EEEEEEEEEvNT_6ParamsE --------------------------
	.section	.text._ZN7cutlass13device_kernelIN5flash19enable_sm80_to_sm89INS1_16FlashAttnBwdSm80INS1_25CollectiveMainloopBwdSm80ILi2ELi1EN4cute5tupleIJNS5_1CILi64EEENS7_ILi96EEENS7_ILi128EEEEEENS_6half_tEfNS_4arch4Sm80ELb0ELb0ELb1ELb0ELb1ELb0ELb0ELb0ELi2ELi2ELi2ELi2ELb1EEENS1_21CollectiveEpilogueBwdISB_SC_SE_Li256ELb0ELb0ELi4EEENS1_19SingleTileSchedulerILb0ELb0ELb0ELi96EEEEEEEEEvNT_6ParamsE,"ax",@progbits
	.align	128
.text._ZN7cutlass13device_kernelIN5flash19enable_sm80_to_sm89INS1_16FlashAttnBwdSm80INS1_25CollectiveMainloopBwdSm80ILi2ELi1EN4cute5tupleIJNS5_1CILi64EEENS7_ILi96EEENS7_ILi128EEEEEENS_6half_tEfNS_4arch4Sm80ELb0ELb0ELb1ELb0ELb1ELb0ELb0ELb0ELi2ELi2ELi2ELi2ELb1EEENS1_21CollectiveEpilogueBwdISB_SC_SE_Li256ELb0ELb0ELi4EEENS1_19SingleTileSchedulerILb0ELb0ELb0ELi96EEEEEEEEEvNT_6ParamsE:
        .type           _ZN7cutlass13device_kernelIN5flash19enable_sm80_to_sm89INS1_16FlashAttnBwdSm80INS1_25CollectiveMainloopBwdSm80ILi2ELi1EN4cute5tupleIJNS5_1CILi64EEENS7_ILi96EEENS7_ILi128EEEEEENS_6half_tEfNS_4arch4Sm80ELb0ELb0ELb1ELb0ELb1ELb0ELb0ELb0ELi2ELi2ELi2ELi2ELb1EEENS1_21CollectiveEpilogueBwdISB_SC_SE_Li256ELb0ELb0ELi4EEENS1_19SingleTileSchedulerILb0ELb0ELb0ELi96EEEEEEEEEvNT_6ParamsE,@function
        .size           _ZN7cutlass13device_kernelIN5flash19enable_sm80_to_sm89INS1_16FlashAttnBwdSm80INS1_25CollectiveMainloopBwdSm80ILi2ELi1EN4cute5tupleIJNS5_1CILi64EEENS7_ILi96EEENS7_ILi128EEEEEENS_6half_tEfNS_4arch4Sm80ELb0ELb0ELb1ELb0ELb1ELb0ELb0ELb0ELi2ELi2ELi2ELi2ELb1EEENS1_21CollectiveEpilogueBwdISB_SC_SE_Li256ELb0ELb0ELi4EEENS1_19SingleTileSchedulerILb0ELb0ELb0ELi96EEEEEEEEEvNT_6ParamsE,(.L_x_98 - _ZN7cutlass13device_kernelIN5flash19enable_sm80_to_sm89INS1_16FlashAttnBwdSm80INS1_25CollectiveMainloopBwdSm80ILi2ELi1EN4cute5tupleIJNS5_1CILi64EEENS7_ILi96EEENS7_ILi128EEEEEENS_6half_tEfNS_4arch4Sm80ELb0ELb0ELb1ELb0ELb1ELb0ELb0ELb0ELi2ELi2ELi2ELi2ELb1EEENS1_21CollectiveEpilogueBwdISB_SC_SE_Li256ELb0ELb0ELi4EEENS1_19SingleTileSchedulerILb0ELb0ELb0ELi96EEEEEEEEEvNT_6ParamsE)
        .other          _ZN7cutlass13device_kernelIN5flash19enable_sm80_to_sm89INS1_16FlashAttnBwdSm80INS1_25CollectiveMainloopBwdSm80ILi2ELi1EN4cute5tupleIJNS5_1CILi64EEENS7_ILi96EEENS7_ILi128EEEEEENS_6half_tEfNS_4arch4Sm80ELb0ELb0ELb1ELb0ELb1ELb0ELb0ELb0ELi2ELi2ELi2ELi2ELb1EEENS1_21CollectiveEpilogueBwdISB_SC_SE_Li256ELb0ELb0ELi4EEENS1_19SingleTileSchedulerILb0ELb0ELb0ELi96EEEEEEEEEvNT_6ParamsE,@"STO_CUDA_ENTRY STV_DEFAULT"
_ZN7cutlass13device_kernelIN5flash19enable_sm80_to_sm89INS1_16FlashAttnBwdSm80INS1_25CollectiveMainloopBwdSm80ILi2ELi1EN4cute5tupleIJNS5_1CILi64EEENS7_ILi96EEENS7_ILi128EEEEEENS_6half_tEfNS_4arch4Sm80ELb0ELb0ELb1ELb0ELb1ELb0ELb0ELb0ELi2ELi2ELi2ELi2ELb1EEENS1_21CollectiveEpilogueBwdISB_SC_SE_Li256ELb0ELb0ELi4EEENS1_19SingleTileSchedulerILb0ELb0ELb0ELi96EEEEEEEEEvNT_6ParamsE:
[----:B------:R-:W-:Y:S01]  /*0000*/  LDC R1, c[0x0][0x28] ;  /* 0x00000a00ff017b82 */ /* 0x000fe20000000800 */
[----:B------:R-:W-:Y:S05]  /*0010*/  EXIT ;  /* 0x000000000000794d */ /* 0x000fea0003800000 */
.L_x_1:
        /* <DEDUP_REMOVED lines=14> */
.L_x_98:


//--------------------- .text._ZN7cutlass13device_kernelIN5flash19enable_sm80_to_sm89INS1_16FlashAttnBwdSm80INS1_25CollectiveMainloopBwdSm80ILi2ELi1EN4cute5tupleIJNS5_1CILi64EEENS7_ILi96EEENS7_ILi128EEEEEENS_6half_tEfNS_4arch4Sm80ELb0ELb0ELb1ELb0ELb0ELb0ELb0ELb0ELi2ELi2ELi2ELi2ELb1EEENS1_24CollectiveEpilogueBwdGQAISB_fSE_Li256ELb0ELb0EEENS1_19SingleTileSchedulerILb0ELb0ELb0ELi96EEEEEEEEEvNT_6ParamsE --------------------------
	.section	.text._ZN7cutlass13device_kernelIN5flash19enable_sm80_to_sm89INS1_16FlashAttnBwdSm80INS1_25CollectiveMainloopBwdSm80ILi2ELi1EN4cute5tupleIJNS5_1CILi64EEENS7_ILi96EEENS7_ILi128EEEEEENS_6half_tEfNS_4arch4Sm80ELb0ELb0ELb1ELb0ELb0ELb0ELb0ELb0ELi2ELi2ELi2ELi2ELb1EEENS1_24CollectiveEpilogueBwdGQAISB_fSE_Li256ELb0ELb0EEENS1_19SingleTileSchedulerILb0ELb0ELb0ELi96EEEEEEEEEvNT_6ParamsE,"ax",@progbits
	.align	128
.text._ZN7cutlass13device_kernelIN5flash19enable_sm80_to_sm89INS1_16FlashAttnBwdSm80INS1_25CollectiveMainloopBwdSm80ILi2ELi1EN4cute5tupleIJNS5_1CILi64EEENS7_ILi96EEENS7_ILi128EEEEEENS_6half_tEfNS_4arch4Sm80ELb0ELb0ELb1ELb0ELb0ELb0ELb0ELb0ELi2ELi2ELi2ELi2ELb1EEENS1_24CollectiveEpilogueBwdGQAISB_fSE_Li256ELb0ELb0EEENS1_19SingleTileSchedulerILb0ELb0ELb0ELi96EEEEEEEEEvNT_6ParamsE:
        .type           _ZN7cutlass13device_kernelIN5flash19enable_sm80_to_sm89INS1_16FlashAttnBwdSm80INS1_25CollectiveMainloopBwdSm80ILi2ELi1EN4cute5tupleIJNS5_1CILi64EEENS7_ILi96EEENS7_ILi128EEEEEENS_6half_tEfNS_4arch4Sm80ELb0ELb0ELb1ELb0ELb0ELb0ELb0ELb0ELi2ELi2ELi2ELi2ELb1EEENS1_24CollectiveEpilogueBwdGQAISB_fSE_Li256ELb0ELb0EEENS1_19SingleTileSchedulerILb0ELb0ELb0ELi96EEEEEEEEEvNT_6ParamsE,@function
        .size           _ZN7cutlass13device_kernelIN5flash19enable_sm80_to_sm89INS1_16FlashAttnBwdSm80INS1_25CollectiveMainloopBwdSm80ILi2ELi1EN4cute5tupleIJNS5_1CILi64EEENS7_ILi96EEENS7_ILi128EEEEEENS_6half_tEfNS_4arch4Sm80ELb0ELb0ELb1ELb0ELb0ELb0ELb0ELb0ELi2ELi2ELi2ELi2ELb1EEENS1_24CollectiveEpilogueBwdGQAISB_fSE_Li256ELb0ELb0EEENS1_19SingleTileSchedulerILb0ELb0ELb0ELi96EEEEEEEEEvNT_6ParamsE,(.L_x_99 - _ZN7cutlass13device_kernelIN5flash19enable_sm80_to_sm89INS1_16FlashAttnBwdSm80INS1_25CollectiveMainloopBwdSm80ILi2ELi1EN4cute5tupleIJNS5_1CILi64EEENS7_ILi96EEENS7_ILi128EEEEEENS_6half_tEfNS_4arch4Sm80ELb0ELb0ELb1ELb0ELb0ELb0ELb0ELb0ELi2ELi2ELi2ELi2ELb1EEENS1_24CollectiveEpilogueBwdGQAISB_fSE_Li256ELb0ELb0EEENS1_19SingleTileSchedulerILb0ELb0ELb0ELi96EEEEEEEEEvNT_6ParamsE)
        .other          _ZN7cutlass13device_kernelIN5flash19enable_sm80_to_sm89INS1_16FlashAttnBwdSm80INS1_25CollectiveMainloopBwdSm80ILi2ELi1EN4cute5tupleIJNS5_1CILi64EEENS7_ILi96EEENS7_ILi128EEEEEENS_6half_tEfNS_4arch4Sm80ELb0ELb0ELb1ELb0ELb0ELb0ELb0ELb0ELi2ELi2ELi2ELi2ELb1EEENS1_24CollectiveEpilogueBwdGQAISB_fSE_Li256ELb0ELb0EEENS1_19SingleTileSchedulerILb0ELb0ELb0ELi96EEEEEEEEEvNT_6ParamsE,@"STO_CUDA_ENTRY STV_DEFAULT"
_ZN7cutlass13device_kernelIN5flash19enable_sm80_to_sm89INS1_16FlashAttnBwdSm80INS1_25CollectiveMainloopBwdSm80ILi2ELi1EN4cute5tupleIJNS5_1CILi64EEENS7_ILi96EEENS7_ILi128EEEEEENS_6half_tEfNS_4arch4Sm80ELb0ELb0ELb1ELb0ELb0ELb0ELb0ELb0ELi2ELi2ELi2ELi2ELb1EEENS1_24CollectiveEpilogueBwdGQAISB_fSE_Li256ELb0ELb0EEENS1_19SingleTileSchedulerILb0ELb0ELb0ELi96EEEEEEEEEvNT_6ParamsE:
[----:B------:R-:W-:Y:S01]  /*0000*/  LDC R1, c[0x0][0x28] ;  /* 0x00000a00ff017b82 */ /* 0x000fe20000000800 */
[----:B------:R-:W-:Y:S05]  /*0010*/  EXIT ;  /* 0x000000000000794d */ /* 0x000fea0003800000 */
.L_x_2:
        /* <DEDUP_REMOVED lines=14> */
.L_x_99:


//--------------------- .text._ZN7cutlass13device_kernelIN5flash19enable_sm80_to_sm89INS1_16FlashAttnBwdSm80INS1_25CollectiveMainloopBwdSm80ILi2ELi1EN4cute5tupleIJNS5_1CILi64EEENS7_ILi96EEENS7_ILi128EEEEEENS_6half_tEfNS_4arch4Sm80ELb0ELb0ELb1ELb0ELb1ELb0ELb0ELb0ELi2ELi2ELi2ELi2ELb1EEENS1_24CollectiveEpilogueBwdGQAISB_fSE_Li256ELb0ELb1EEENS1_19SingleTileSchedulerILb0ELb0ELb0ELi96EEEEEEEEEvNT_6ParamsE --------------------------
	.section	.text._ZN7cutlass13device_kernelIN5flash19enable_sm80_to_sm89INS1_16FlashAttnBwdSm80INS1_25CollectiveMainloopBwdSm80ILi2ELi1EN4cute5tupleIJNS5_1CILi64EEENS7_ILi96EEENS7_ILi128EEEEEENS_6half_tEfNS_4arch4Sm80ELb0ELb0ELb1ELb0ELb1ELb0ELb0ELb0ELi2ELi2ELi2ELi2ELb1EEENS1_24CollectiveEpilogueBwdGQAISB_fSE_Li256ELb0ELb1EEENS1_19SingleTileSchedulerILb0ELb0ELb0ELi96EEEEEEEEEvNT_6ParamsE,"ax",@progbits
	.align	128
.text._ZN7cutlass13device_kernelIN5flash19enable_sm80_to_sm89INS1_16FlashAttnBwdSm80INS1_25CollectiveMainloopBwdSm80ILi2ELi1EN4cute5tupleIJNS5_1CILi64EEENS7_ILi96EEENS7_ILi128EEEEEENS_6half_tEfNS_4arch4Sm80ELb0ELb0ELb1ELb0ELb1ELb0ELb0ELb0ELi2ELi2ELi2ELi2ELb1EEENS1_24CollectiveEpilogueBwdGQAISB_fSE_Li256ELb0ELb1EEENS1_19SingleTileSchedulerILb0ELb0ELb0ELi96EEEEEEEEEvNT_6ParamsE:
        .type           _ZN7cutlass13device_kernelIN5flash19enable_sm80_to_sm89INS1_16FlashAttnBwdSm80INS1_25CollectiveMainloopBwdSm80ILi2ELi1EN4cute5tupleIJNS5_1CILi64EEENS7_ILi96EEENS7_ILi128EEEEEENS_6half_tEfNS_4arch4Sm80ELb0ELb0ELb1ELb0ELb1ELb0ELb0ELb0ELi2ELi2ELi2ELi2ELb1EEENS1_24CollectiveEpilogueBwdGQAISB_fSE_Li256ELb0ELb1EEENS1_19SingleTileSchedulerILb0ELb0ELb0ELi96EEEEEEEEEvNT_6ParamsE,@function
        .size           _ZN7cutlass13device_kernelIN5flash19enable_sm80_to_sm89INS1_16FlashAttnBwdSm80INS1_25CollectiveMainloopBwdSm80ILi2ELi1EN4cute5tupleIJNS5_1CILi64EEENS7_ILi96EEENS7_ILi128EEEEEENS_6half_tEfNS_4arch4Sm80ELb0ELb0ELb1ELb0ELb1ELb0ELb0ELb0ELi2ELi2ELi2ELi2ELb1EEENS1_24CollectiveEpilogueBwdGQAISB_fSE_Li256ELb0ELb1EEENS1_19SingleTileSchedulerILb0ELb0ELb0ELi96EEEEEEEEEvNT_6ParamsE,(.L_x_100 - _ZN7cutlass13device_kernelIN5flash19enable_sm80_to_sm89INS1_16FlashAttnBwdSm80INS1_25CollectiveMainloopBwdSm80ILi2ELi1EN4cute5tupleIJNS5_1CILi64EEENS7_ILi96EEENS7_ILi128EEEEEENS_6half_tEfNS_4arch4Sm80ELb0ELb0ELb1ELb0ELb1ELb0ELb0ELb0ELi2ELi2ELi2ELi2ELb1EEENS1_24CollectiveEpilogueBwdGQAISB_fSE_Li256ELb0ELb1EEENS1_19SingleTileSchedulerILb0ELb0ELb0ELi96EEEEEEEEEvNT_6ParamsE)
        .other          _ZN7cutlass13device_kernelIN5flash19enable_sm80_to_sm89INS1_16FlashAttnBwdSm80INS1_25CollectiveMainloopBwdSm80ILi2ELi1EN4cute5tupleIJNS5_1CILi64EEENS7_ILi96EEENS7_ILi128EEEEEENS_6half_tEfNS_4arch4Sm80ELb0ELb0ELb1ELb0ELb1ELb0ELb0ELb0ELi2ELi2ELi2ELi2ELb1EEENS1_24CollectiveEpilogueBwdGQAISB_fSE_Li256ELb0ELb1EEENS1_19SingleTileSchedulerILb0ELb0ELb0ELi96EEEEEEEEEvNT_6ParamsE,@"STO_CUDA_ENTRY STV_DEFAULT"
_ZN7cutlass13device_kernelIN5flash19enable_sm80_to_sm89INS1_16FlashAttnBwdSm80INS1_25CollectiveMainloopBwdSm80ILi2ELi1EN4cute5tupleIJNS5_1CILi64EEENS7_ILi96EEENS7_ILi128EEEEEENS_6half_tEfNS_4arch4Sm80ELb0ELb0ELb1ELb0ELb1ELb0ELb0ELb0ELi2ELi2ELi2ELi2ELb1EEENS1_24CollectiveEpilogueBwdGQAISB_fSE_Li256ELb0ELb1EEENS1_19SingleTileSchedulerILb0ELb0ELb0ELi96EEEEEEEEEvNT_6ParamsE:
[----:B------:R-:W-:Y:S01]  /*0000*/  LDC R1, c[0x0][0x28] ;  /* 0x00000a00ff017b82 */ /* 0x000fe20000000800 */
[----:B------:R-:W-:Y:S05]  /*0010*/  EXIT ;  /* 0x000000000000794d */ /* 0x000fea0003800000 */
.L_x_3:
        /* <DEDUP_REMOVED lines=14> */
.L_x_100:


//--------------------- .text._ZN7cutlass13device_kernelIN5flash19enable_sm80_to_sm89INS1_16FlashAttnBwdSm80INS1_25CollectiveMainloopBwdSm80ILi2ELi1EN4cute5tupleIJNS5_1CILi64EEENS7_ILi96EEENS7_ILi128EEEEEENS_6half_tEfNS_4arch4Sm80ELb0ELb0ELb1ELb1ELb0ELb0ELb0ELb0ELi2ELi2ELi2ELi2ELb1EEENS1_21CollectiveEpilogueBwdISB_SC_SE_Li256ELb1ELb0ELi4EEENS1_19SingleTileSchedulerILb1ELb0ELb0ELi96EEEEEEEEEvNT_6ParamsE --------------------------
	.section	.text._ZN7cutlass13device_kernelIN5flash19enable_sm80_to_sm89INS1_16FlashAttnBwdSm80INS1_25CollectiveMainloopBwdSm80ILi2ELi1EN4cute5tupleIJNS5_1CILi64EEENS7_ILi96EEENS7_ILi128EEEEEENS_6half_tEfNS_4arch4Sm80ELb0ELb0ELb1ELb1ELb0ELb0ELb0ELb0ELi2ELi2ELi2ELi2ELb1EEENS1_21CollectiveEpilogueBwdISB_SC_SE_Li256ELb1ELb0ELi4EEENS1_19SingleTileSchedulerILb1ELb0ELb0ELi96EEEEEEEEEvNT_6ParamsE,"ax",@progbits
	.align	128
.text._ZN7cutlass13device_kernelIN5flash19enable_sm80_to_sm89INS1_16FlashAttnBwdSm80INS1_25CollectiveMainloopBwdSm80ILi2ELi1EN4cute5tupleIJNS5_1CILi64EEENS7_ILi96EEENS7_ILi128EEEEEENS_6half_tEfNS_4arch4Sm80ELb0ELb0ELb1ELb1ELb0ELb0ELb0ELb0ELi2ELi2ELi2ELi2ELb1EEENS1_21CollectiveEpilogueBwdISB_SC_SE_Li256ELb1ELb0ELi4EEENS1_19SingleTileSchedulerILb1ELb0ELb0ELi96EEEEEEEEEvNT_6ParamsE:
        .type           _ZN7cutlass13device_kernelIN5flash19enable_sm80_to_sm89INS1_16FlashAttnBwdSm80INS1_25CollectiveMainloopBwdSm80ILi2ELi1EN4cute5tupleIJNS5_1CILi64EEENS7_ILi96EEENS7_ILi128EEEEEENS_6half_tEfNS_4arch4Sm80ELb0ELb0ELb1ELb1ELb0ELb0ELb0ELb0ELi2ELi2ELi2ELi2ELb1EEENS1_21CollectiveEpilogueBwdISB_SC_SE_Li256ELb1ELb0ELi4EEENS1_19SingleTileSchedulerILb1ELb0ELb0ELi96EEEEEEEEEvNT_6ParamsE,@function
        .size           _ZN7cutlass13device_kernelIN5flash19enable_sm80_to_sm89INS1_16FlashAttnBwdSm80INS1_25CollectiveMainloopBwdSm80ILi2ELi1EN4cute5tupleIJNS5_1CILi64EEENS7_ILi96EEENS7_ILi128EEEEEENS_6half_tEfNS_4arch4Sm80ELb0ELb0ELb1ELb1ELb0ELb0ELb0ELb0ELi2ELi2ELi2ELi2ELb1EEENS1_21CollectiveEpilogueBwdISB_SC_SE_Li256ELb1ELb0ELi4EEENS1_19SingleTileSchedulerILb1ELb0ELb0ELi96EEEEEEEEEvNT_6ParamsE,(.L_x_101 - _ZN7cutlass13device_kernelIN5flash19enable_sm80_to_sm89INS1_16FlashAttnBwdSm80INS1_25CollectiveMainloopBwdSm80ILi2ELi1EN4cute5tupleIJNS5_1CILi64EEENS7_ILi96EEENS7_ILi128EEEEEENS_6half_tEfNS_4arch4Sm80ELb0ELb0ELb1ELb1ELb0ELb0ELb0ELb0ELi2ELi2ELi2ELi2ELb1EEENS1_21CollectiveEpilogueBwdISB_SC_SE_Li256ELb1ELb0ELi4EEENS1_19SingleTileSchedulerILb1ELb0ELb0ELi96EEEEEEEEEvNT_6ParamsE)
        .other          _ZN7cutlass13device_kernelIN5flash19enable_sm80_to_sm89INS1_16FlashAttnBwdSm80INS1_25CollectiveMainloopBwdSm80ILi2ELi1EN4cute5tupleIJNS5_1CILi64EEENS7_ILi96EEENS7_ILi128EEEEEENS_6half_tEfNS_4arch4Sm80ELb0ELb0ELb1ELb1ELb0ELb0ELb0ELb0ELi2ELi2ELi2ELi2ELb1EEENS1_21CollectiveEpilogueBwdISB_SC_SE_Li256ELb1ELb0ELi4EEENS1_19SingleTileSchedulerILb1ELb0ELb0ELi96EEEEEEEEEvNT_6ParamsE,@"STO_CUDA_ENTRY STV_DEFAULT"
_ZN7cutlass13device_kernelIN5flash19enable_sm80_to_sm89INS1_16FlashAttnBwdSm80INS1_25CollectiveMainloopBwdSm80ILi2ELi1EN4cute5tupleIJNS5_1CILi64EEENS7_ILi96EEENS7_ILi128EEEEEENS_6half_tEfNS_4arch4Sm80ELb0ELb0ELb1ELb1ELb0ELb0ELb0ELb0ELi2ELi2ELi2ELi2ELb1EEENS1_21CollectiveEpilogueBwdISB_SC_SE_Li256ELb1ELb0ELi4EEENS1_19SingleTileSchedulerILb1ELb0ELb0ELi96EEEEEEEEEvNT_6ParamsE:
[----:B------:R-:W-:Y:S01]  /*0000*/  LDC R1, c[0x0][0x28] ;  /* 0x00000a00ff017b82 */ /* 0x000fe20000000800 */
[----:B------:R-:W-:Y:S05]  /*0010*/  EXIT ;  /* 0x000000000000794d */ /* 0x000fea0003800000 */
.L_x_4:
        /* <DEDUP_REMOVED lines=14> */
.L_x_101:


//--------------------- .text._ZN7cutlass13device_kernelIN5flash19enable_sm80_to_sm89INS1_16FlashAttnBwdSm80INS1_25CollectiveMainloopBwdSm80ILi2ELi1EN4cute5tupleIJNS5_1CILi64EEENS7_ILi96EEENS7_ILi128EEEEEENS_6half_tEfNS_4arch4Sm80ELb0ELb0ELb1ELb1ELb1ELb0ELb0ELb0ELi2ELi2ELi2ELi2ELb1EEENS1_21CollectiveEpilogueBwdISB_SC_SE_Li256ELb1ELb0ELi4EEENS1_19SingleTileSchedulerILb1ELb0ELb0ELi96EEEEEEEEEvNT_6ParamsE --------------------------
	.section	.text._ZN7cutlass13device_kernelIN5flash19enable_sm80_to_sm89INS1_16FlashAttnBwdSm80INS1_25CollectiveMainloopBwdSm80ILi2ELi1EN4cute5tupleIJNS5_1CILi64EEENS7_ILi96EEENS7_ILi128EEEEEENS_6half_tEfNS_4arch4Sm80ELb0ELb0ELb1ELb1ELb1ELb0ELb0ELb0ELi2ELi2ELi2ELi2ELb1EEENS1_21CollectiveEpilogueBwdISB_SC_SE_Li256ELb1ELb0ELi4EEENS1_19SingleTileSchedulerILb1ELb0ELb0ELi96EEEEEEEEEvNT_6ParamsE,"ax",@progbits
	.align	128
.text._ZN7cutlass13device_kernelIN5flash19enable_sm80_to_sm89INS1_16FlashAttnBwdSm80INS1_25CollectiveMainloopBwdSm80ILi2ELi1EN4cute5tupleIJNS5_1CILi64EEENS7_ILi96EEENS7_ILi128EEEEEENS_6half_tEfNS_4arch4Sm80ELb0ELb0ELb1ELb1ELb1ELb0ELb0ELb0ELi2ELi2ELi2ELi2ELb1EEENS1_21CollectiveEpilogueBwdISB_SC_SE_Li256ELb1ELb0ELi4EEENS1_19SingleTileSchedulerILb1ELb0ELb0ELi96EEEEEEEEEvNT_6ParamsE:
        .type           _ZN7cutlass13device_kernelIN5flash19enable_sm80_to_sm89INS1_16FlashAttnBwdSm80INS1_25CollectiveMainloopBwdSm80ILi2ELi1EN4cute5tupleIJNS5_1CILi64EEENS7_ILi96EEENS7_ILi128EEEEEENS_6half_tEfNS_4arch4Sm80ELb0ELb0ELb1ELb1ELb1ELb0ELb0ELb0ELi2ELi2ELi2ELi2ELb1EEENS1_21CollectiveEpilogueBwdISB_SC_SE_Li256ELb1ELb0ELi4EEENS1_19SingleTileSchedulerILb1ELb0ELb0ELi96EEEEEEEEEvNT_6ParamsE,@function
        .size           _ZN7cutlass13device_kernelIN5flash19enable_sm80_to_sm89INS1_16FlashAttnBwdSm80INS1_25CollectiveMainloopBwdSm80ILi2ELi1EN4cute5tupleIJNS5_1CILi64EEENS7_ILi96EEENS7_ILi128EEEEEENS_6half_tEfNS_4arch4Sm80ELb0ELb0ELb1ELb1ELb1ELb0ELb0ELb0ELi2ELi2ELi2ELi2ELb1EEENS1_21CollectiveEpilogueBwdISB_SC_SE_Li256ELb1ELb0ELi4EEENS1_19SingleTileSchedulerILb1ELb0ELb0ELi96EEEEEEEEEvNT_6ParamsE,(.L_x_102 - _ZN7cutlass13device_kernelIN5flash19enable_sm80_to_sm89INS1_16FlashAttnBwdSm80INS1_25CollectiveMainloopBwdSm80ILi2ELi1EN4cute5tupleIJNS5_1CILi64EEENS7_ILi96EEENS7_ILi128EEEEEENS_6half_tEfNS_4arch4Sm80ELb0ELb0ELb1ELb1ELb1ELb0ELb0ELb0ELi2ELi2ELi2ELi2ELb1EEENS1_21CollectiveEpilogueBwdISB_SC_SE_Li256ELb1ELb0ELi4EEENS1_19SingleTileSchedulerILb1ELb0ELb0ELi96EEEEEEEEEvNT_6ParamsE)
        .other          _ZN7cutlass13device_kernelIN5flash19enable_sm80_to_sm89INS1_16FlashAttnBwdSm80INS1_25CollectiveMainloopBwdSm80ILi2ELi1EN4cute5tupleIJNS5_1CILi64EEENS7_ILi96EEENS7_ILi128EEEEEENS_6half_tEfNS_4arch4Sm80ELb0ELb0ELb1ELb1ELb1ELb0ELb0ELb0ELi2ELi2ELi2ELi2ELb1EEENS1_21CollectiveEpilogueBwdISB_SC_SE_Li256ELb1ELb0ELi4EEENS1_19SingleTileSchedulerILb1ELb0ELb0ELi96EEEEEEEEEvNT_6ParamsE,@"STO_CUDA_ENTRY STV_DEFAULT"
_ZN7cutlass13device_kernelIN5flash19enable_sm80_to_sm89INS1_16FlashAttnBwdSm80INS1_25CollectiveMainloopBwdSm80ILi2ELi1EN4cute5tupleIJNS5_1CILi64EEENS7_ILi96EEENS7_ILi128EEEEEENS_6half_tEfNS_4arch4Sm80ELb0ELb0ELb1ELb1ELb1ELb0ELb0ELb0ELi2ELi2ELi2ELi2ELb1EEENS1_21CollectiveEpilogueBwdISB_SC_SE_Li256ELb1ELb0ELi4EEENS1_19SingleTileSchedulerILb1ELb0ELb0ELi96EEEEEEEEEvNT_6ParamsE:
[----:B------:R-:W-:Y:S01]  /*0000*/  LDC R1, c[0x0][0x28] ;  /* 0x00000a00ff017b82 */ /* 0x000fe20000000800 */
[----:B------:R-:W-:Y:S05]  /*0010*/  EXIT ;  /* 0x000000000000794d */ /* 0x000fea0003800000 */
.L_x_5:
        /* <DEDUP_REMOVED lines=14> */
.L_x_102:


//--------------------- .text._ZN7cutlass13device_kernelIN5flash19enable_sm80_to_sm89INS1_16FlashAttnBwdSm80INS1_25CollectiveMainloopBwdSm80ILi2ELi1EN4cute5tupleIJNS5_1CILi64EEENS7_ILi96EEENS7_ILi128EEEEEENS_6half_tEfNS_4arch4Sm80ELb0ELb0ELb1ELb1ELb0ELb0ELb0ELb0ELi2ELi2ELi2ELi2ELb1EEENS1_24CollectiveEpilogueBwdGQAISB_fSE_Li256ELb1ELb0EEENS1_19SingleTileSchedulerILb1ELb0ELb0ELi96EEEEEEEEEvNT_6ParamsE --------------------------
	.section	.text._ZN7cutlass13device_kernelIN5flash19enable_sm80_to_sm89INS1_16FlashAttnBwdSm80INS1_25CollectiveMainloopBwdSm80ILi2ELi1EN4cute5tupleIJNS5_1CILi64EEENS7_ILi96EEENS7_ILi128EEEEEENS_6half_tEfNS_4arch4Sm80ELb0ELb0ELb1ELb1ELb0ELb0ELb0ELb0ELi2ELi2ELi2ELi2ELb1EEENS1_24CollectiveEpilogueBwdGQAISB_fSE_Li256ELb1ELb0EEENS1_19SingleTileSchedulerILb1ELb0ELb0ELi96EEEEEEEEEvNT_6ParamsE,"ax",@progbits
	.align	128
.text._ZN7cutlass13device_kernelIN5flash19enable_sm80_to_sm89INS1_16FlashAttnBwdSm80INS1_25CollectiveMainloopBwdSm80ILi2ELi1EN4cute5tupleIJNS5_1CILi64EEENS7_ILi96EEENS7_ILi128EEEEEENS_6half_tEfNS_4arch4Sm80ELb0ELb0ELb1ELb1ELb0ELb0ELb0ELb0ELi2ELi2ELi2ELi2ELb1EEENS1_24CollectiveEpilogueBwdGQAISB_fSE_Li256ELb1ELb0EEENS1_19SingleTileSchedulerILb1ELb0ELb0ELi96EEEEEEEEEvNT_6ParamsE:
        .type           _ZN7cutlass13device_kernelIN5flash19enable_sm80_to_sm89INS1_16FlashAttnBwdSm80INS1_25CollectiveMainloopBwdSm80ILi2ELi1EN4cute5tupleIJNS5_1CILi64EEENS7_ILi96EEENS7_ILi128EEEEEENS_6half_tEfNS_4arch4Sm80ELb0ELb0ELb1ELb1ELb0ELb0ELb0ELb0ELi2ELi2ELi2ELi2ELb1EEENS1_24CollectiveEpilogueBwdGQAISB_fSE_Li256ELb1ELb0EEENS1_19SingleTileSchedulerILb1ELb0ELb0ELi96EEEEEEEEEvNT_6ParamsE,@function
        .size           _ZN7cutlass13device_kernelIN5flash19enable_sm80_to_sm89INS1_16FlashAttnBwdSm80INS1_25CollectiveMainloopBwdSm80ILi2ELi1EN4cute5tupleIJNS5_1CILi64EEENS7_ILi96EEENS7_ILi128EEEEEENS_6half_tEfNS_4arch4Sm80ELb0ELb0ELb1ELb1ELb0ELb0ELb0ELb0ELi2ELi2ELi2ELi2ELb1EEENS1_24CollectiveEpilogueBwdGQAISB_fSE_Li256ELb1ELb0EEENS1_19SingleTileSchedulerILb1ELb0ELb0ELi96EEEEEEEEEvNT_6ParamsE,(.L_x_103 - _ZN7cutlass13device_kernelIN5flash19enable_sm80_to_sm89INS1_16FlashAttnBwdSm80INS1_25CollectiveMainloopBwdSm80ILi2ELi1EN4cute5tupleIJNS5_1CILi64EEENS7_ILi96EEENS7_ILi128EEEEEENS_6half_tEfNS_4arch4Sm80ELb0ELb0ELb1ELb1ELb0ELb0ELb0ELb0ELi2ELi2ELi2ELi2ELb1EEENS1_24CollectiveEpilogueBwdGQAISB_fSE_Li256ELb1ELb0EEENS1_19SingleTileSchedulerILb1ELb0ELb0ELi96EEEEEEEEEvNT_6ParamsE)
        .other          _ZN7cutlass13device_kernelIN5flash19enable_sm80_to_sm89INS1_16FlashAttnBwdSm80INS1_25CollectiveMainloopBwdSm80ILi2ELi1EN4cute5tupleIJNS5_1CILi64EEENS7_ILi96EEENS7_ILi128EEEEEENS_6half_tEfNS_4arch4Sm80ELb0ELb0ELb1ELb1ELb0ELb0ELb0ELb0ELi2ELi2ELi2ELi2ELb1EEENS1_24CollectiveEpilogueBwdGQAISB_fSE_Li256ELb1ELb0EEENS1_19SingleTileSchedulerILb1ELb0ELb0ELi96EEEEEEEEEvNT_6ParamsE,@"STO_CUDA_ENTRY STV_DEFAULT"
_ZN7cutlass13device_kernelIN5flash19enable_sm80_to_sm89INS1_16FlashAttnBwdSm80INS1_25CollectiveMainloopBwdSm80ILi2ELi1EN4cute5tupleIJNS5_1CILi64EEENS7_ILi96EEENS7_ILi128EEEEEENS_6half_tEfNS_4arch4Sm80ELb0ELb0ELb1ELb1ELb0ELb0ELb0ELb0ELi2ELi2ELi2ELi2ELb1EEENS1_24CollectiveEpilogueBwdGQAISB_fSE_Li256ELb1ELb0EEENS1_19SingleTileSchedulerILb1ELb0ELb0ELi96EEEEEEEEEvNT_6ParamsE:
[----:B------:R-:W-:Y:S01]  /*0000*/  LDC R1, c[0x0][0x28] ;  /* 0x00000a00ff017b82 */ /* 0x000fe20000000800 */
[----:B------:R-:W-:Y:S05]  /*0010*/  EXIT ;  /* 0x000000000000794d */ /* 0x000fea0003800000 */
.L_x_6:
        /* <DEDUP_REMOVED lines=14> */
.L_x_103:


//--------------------- .text._ZN7cutlass13device_kernelIN5flash19enable_sm80_to_sm89INS1_16FlashAttnBwdSm80INS1_25CollectiveMainloopBwdSm80ILi2ELi1EN4cute5tupleIJNS5_1CILi64EEENS7_ILi96EEENS7_ILi128EEEEEENS_6half_tEfNS_4arch4Sm80ELb0ELb0ELb1ELb1ELb1ELb0ELb0ELb0ELi2ELi2ELi2ELi2ELb1EEENS1_24CollectiveEpilogueBwdGQAISB_fSE_Li256ELb1ELb1EEENS1_19SingleTileSchedulerILb1ELb0ELb0ELi96EEEEEEEEEvNT_6ParamsE --------------------------
	.section	.text._ZN7cutlass13device_kernelIN5flash19enable_sm80_to_sm89INS1_16FlashAttnBwdSm80INS1_25CollectiveMainloopBwdSm80ILi2ELi1EN4cute5tupleIJNS5_1CILi64EEENS7_ILi96EEENS7_ILi128EEEEEENS_6half_tEfNS_4arch4Sm80ELb0ELb0ELb1ELb1ELb1ELb0ELb0ELb0ELi2ELi2ELi2ELi2ELb1EEENS1_24CollectiveEpilogueBwdGQAISB_fSE_Li256ELb1ELb1EEENS1_19SingleTileSchedulerILb1ELb0ELb0ELi96EEEEEEEEEvNT_6ParamsE,"ax",@progbits
	.align	128
.text._ZN7cutlass13device_kernelIN5flash19enable_sm80_to_sm89INS1_16FlashAttnBwdSm80INS1_25CollectiveMainloopBwdSm80ILi2ELi1EN4cute5tupleIJNS5_1CILi64EEENS7_ILi96EEENS7_ILi128EEEEEENS_6half_tEfNS_4arch4Sm80ELb0ELb0ELb1ELb1ELb1ELb0ELb0ELb0ELi2ELi2ELi2ELi2ELb1EEENS1_24CollectiveEpilogueBwdGQAISB_fSE_Li256ELb1ELb1EEENS1_19SingleTileSchedulerILb1ELb0ELb0ELi96EEEEEEEEEvNT_6ParamsE:
        .type           _ZN7cutlass13device_kernelIN5flash19enable_sm80_to_sm89INS1_16FlashAttnBwdSm80INS1_25CollectiveMainloopBwdSm80ILi2ELi1EN4cute5tupleIJNS5_1CILi64EEENS7_ILi96EEENS7_ILi128EEEEEENS_6half_tEfNS_4arch4Sm80ELb0ELb0ELb1ELb1ELb1ELb0ELb0ELb0ELi2ELi2ELi2ELi2ELb1EEENS1_24CollectiveEpilogueBwdGQAISB_fSE_Li256ELb1ELb1EEENS1_19SingleTileSchedulerILb1ELb0ELb0ELi96EEEEEEEEEvNT_6ParamsE,@function
        .size           _ZN7cutlass13device_kernelIN5flash19enable_sm80_to_sm89INS1_16FlashAttnBwdSm80INS1_25CollectiveMainloopBwdSm80ILi2ELi1EN4cute5tupleIJNS5_1CILi64EEENS7_ILi96EEENS7_ILi128EEEEEENS_6half_tEfNS_4arch4Sm80ELb0ELb0ELb1ELb1ELb1ELb0ELb0ELb0ELi2ELi2ELi2ELi2ELb1EEENS1_24CollectiveEpilogueBwdGQAISB_fSE_Li256ELb1ELb1EEENS1_19SingleTileSchedulerILb1ELb0ELb0ELi96EEEEEEEEEvNT_6ParamsE,(.L_x_104 - _ZN7cutlass13device_kernelIN5flash19enable_sm80_to_sm89INS1_16FlashAttnBwdSm80INS1_25CollectiveMainloopBwdSm80ILi2ELi1EN4cute5tupleIJNS5_1CILi64EEENS7_ILi96EEENS7_ILi128EEEEEENS_6half_tEfNS_4arch4Sm80ELb0ELb0ELb1ELb1ELb1ELb0ELb0ELb0ELi2ELi2ELi2ELi2ELb1EEENS1_24CollectiveEpilogueBwdGQAISB_fSE_Li256ELb1ELb1EEENS1_19SingleTileSchedulerILb1ELb0ELb0ELi96EEEEEEEEEvNT_6ParamsE)
        .other          _ZN7cutlass13device_kernelIN5flash19enable_sm80_to_sm89INS1_16FlashAttnBwdSm80INS1_25CollectiveMainloopBwdSm80ILi2ELi1EN4cute5tupleIJNS5_1CILi64EEENS7_ILi96EEENS7_ILi128EEEEEENS_6half_tEfNS_4arch4Sm80ELb0ELb0ELb1ELb1ELb1ELb0ELb0ELb0ELi2ELi2ELi2ELi2ELb1EEENS1_24CollectiveEpilogueBwdGQAISB_fSE_Li256ELb1ELb1EEENS1_19SingleTileSchedulerILb1ELb0ELb0ELi96EEEEEEEEEvNT_6ParamsE,@"STO_CUDA_ENTRY STV_DEFAULT"
_ZN7cutlass13device_kernelIN5flash19enable_sm80_to_sm89INS1_16FlashAttnBwdSm80INS1_25CollectiveMainloopBwdSm80ILi2ELi1EN4cute5tupleIJNS5_1CILi64EEENS7_ILi96EEENS7_ILi128EEEEEENS_6half_tEfNS_4arch4Sm80ELb0ELb0ELb1ELb1ELb1ELb0ELb0ELb0ELi2ELi2ELi2ELi2ELb1EEENS1_24CollectiveEpilogueBwdGQAISB_fSE_Li256ELb1ELb1EEENS1_19SingleTileSchedulerILb1ELb0ELb0ELi96EEEEEEEEEvNT_6ParamsE:
[----:B------:R-:W-:Y:S01]  /*0000*/  LDC R1, c[0x0][0x28] ;  /* 0x00000a00ff017b82 */ /* 0x000fe20000000800 */
[----:B------:R-:W-:Y:S05]  /*0010*/  EXIT ;  /* 0x000000000000794d */ /* 0x000fea0003800000 */
.L_x_7:
        /* <DEDUP_REMOVED lines=14> */
.L_x_104:


//--------------------- .text._ZN7cutlass13device_kernelIN5flash19enable_sm80_to_sm89INS1_16FlashAttnBwdSm80INS1_25CollectiveMainloopBwdSm80ILi2ELi1EN4cute5tupleIJNS5_1CILi64EEENS7_ILi96EEENS7_ILi128EEEEEENS_6half_tEfNS_4arch4Sm80ELb0ELb1ELb1ELb0ELb0ELb0ELb0ELb0ELi2ELi2ELi2ELi2ELb1EEENS1_21CollectiveEpilogueBwdISB_SC_SE_Li256ELb0ELb0ELi4EEENS1_19SingleTileSchedulerILb0ELb0ELb0ELi96EEEEEEEEEvNT_6ParamsE --------------------------
	.section	.text._ZN7cutlass13device_kernelIN5flash19enable_sm80_to_sm89INS1_16FlashAttnBwdSm80INS1_25CollectiveMainloopBwdSm80ILi2ELi1EN4cute5tupleIJNS5_1CILi64EEENS7_ILi96EEENS7_ILi128EEEEEENS_6half_tEfNS_4arch4Sm80ELb0ELb1ELb1ELb0ELb0ELb0ELb0ELb0ELi2ELi2ELi2ELi2ELb1EEENS1_21CollectiveEpilogueBwdISB_SC_SE_Li256ELb0ELb0ELi4EEENS1_19SingleTileSchedulerILb0ELb0ELb0ELi96EEEEEEEEEvNT_6ParamsE,"ax",@progbits
	.align	128
.text._ZN7cutlass13device_kernelIN5flash19enable_sm80_to_sm89INS1_16FlashAttnBwdSm80INS1_25CollectiveMainloopBwdSm80ILi2ELi1EN4cute5tupleIJNS5_1CILi64EEENS7_ILi96EEENS7_ILi128EEEEEENS_6half_tEfNS_4arch4Sm80ELb0ELb1ELb1ELb0ELb0ELb0ELb0ELb0ELi2ELi2ELi2ELi2ELb1EEENS1_21CollectiveEpilogueBwdISB_SC_SE_Li256ELb0ELb0ELi4EEENS1_19SingleTileSchedulerILb0ELb0ELb0ELi96EEEEEEEEEvNT_6ParamsE:
        .type           _ZN7cutlass13device_kernelIN5flash19enable_sm80_to_sm89INS1_16FlashAttnBwdSm80INS1_25CollectiveMainloopBwdSm80ILi2ELi1EN4cute5tupleIJNS5_1CILi64EEENS7_ILi96EEENS7_ILi128EEEEEENS_6half_tEfNS_4arch4Sm80ELb0ELb1ELb1ELb0ELb0ELb0ELb0ELb0ELi2ELi2ELi2ELi2ELb1EEENS1_21CollectiveEpilogueBwdISB_SC_SE_Li256ELb0ELb0ELi4EEENS1_19SingleTileSchedulerILb0ELb0ELb0ELi96EEEEEEEEEvNT_6ParamsE,@function
        .size           _ZN7cutlass13device_kernelIN5flash19enable_sm80_to_sm89INS1_16FlashAttnBwdSm80INS1_25CollectiveMainloopBwdSm80ILi2ELi1EN4cute5tupleIJNS5_1CILi64EEENS7_ILi96EEENS7_ILi128EEEEEENS_6half_tEfNS_4arch4Sm80ELb0ELb1ELb1ELb0ELb0ELb0ELb0ELb0ELi2ELi2ELi2ELi2ELb1EEENS1_21CollectiveEpilogueBwdISB_SC_SE_Li256ELb0ELb0ELi4EEENS1_19SingleTileSchedulerILb0ELb0ELb0ELi96EEEEEEEEEvNT_6ParamsE,(.L_x_105 - _ZN7cutlass13device_kernelIN5flash19enable_sm80_to_sm89INS1_16FlashAttnBwdSm80INS1_25CollectiveMainloopBwdSm80ILi2ELi1EN4cute5tupleIJNS5_1CILi64EEENS7_ILi96EEENS7_ILi128EEEEEENS_6half_tEfNS_4arch4Sm80ELb0ELb1ELb1ELb0ELb0ELb0ELb0ELb0ELi2ELi2ELi2ELi2ELb1EEENS1_21CollectiveEpilogueBwdISB_SC_SE_Li256ELb0ELb0ELi4EEENS1_19SingleTileSchedulerILb0ELb0ELb0ELi96EEEEEEEEEvNT_6ParamsE)
        .other          _ZN7cutlass13device_kernelIN5flash19enable_sm80_to_sm89INS1_16FlashAttnBwdSm80INS1_25CollectiveMainloopBwdSm80ILi2ELi1EN4cute5tupleIJNS5_1CILi64EEENS7_ILi96EEENS7_ILi128EEEEEENS_6half_tEfNS_4arch4Sm80ELb0ELb1ELb1ELb0ELb0ELb0ELb0ELb0ELi2ELi2ELi2ELi2ELb1EEENS1_21CollectiveEpilogueBwdISB_SC_SE_Li256ELb0ELb0ELi4EEENS1_19SingleTileSchedulerILb0ELb0ELb0ELi96EEEEEEEEEvNT_6ParamsE,@"STO_CUDA_ENTRY STV_DEFAULT"
_ZN7cutlass13device_kernelIN5flash19enable_sm80_to_sm89INS1_16FlashAttnBwdSm80INS1_25CollectiveMainloopBwdSm80ILi2ELi1EN4cute5tupleIJNS5_1CILi64EEENS7_ILi96EEENS7_ILi128EEEEEENS_6half_tEfNS_4arch4Sm80ELb0ELb1ELb1ELb0ELb0ELb0ELb0ELb0ELi2ELi2ELi2ELi2ELb1EEENS1_21CollectiveEpilogueBwdISB_SC_SE_Li256ELb0ELb0ELi4EEENS1_19SingleTileSchedulerILb0ELb0ELb0ELi96EEEEEEEEEvNT_6ParamsE:
[----:B------:R-:W-:Y:S01]  /*0000*/  LDC R1, c[0x0][0x28] ;  /* 0x00000a00ff017b82 */ /* 0x000fe20000000800 */
[----:B------:R-:W-:Y:S05]  /*0010*/  EXIT ;  /* 0x000000000000794d */ /* 0x000fea0003800000 */
.L_x_8:
        /* <DEDUP_REMOVED lines=14> */
.L_x_105:


//--------------------- .text._ZN7cutlass13device_kernelIN5flash19enable_sm80_to_sm89INS1_16FlashAttnBwdSm80INS1_25CollectiveMainloopBwdSm80ILi2ELi1EN4cute5tupleIJNS5_1CILi64EEENS7_ILi96EEENS7_ILi128EEEEEENS_6half_tEfNS_4arch4Sm80ELb0ELb1ELb1ELb0ELb1ELb0ELb0ELb0ELi2ELi2ELi2ELi2ELb1EEENS1_21CollectiveEpilogueBwdISB_SC_SE_Li256ELb0ELb0ELi4EEENS1_19SingleTileSchedulerILb0ELb0ELb0ELi96EEEEEEEEEvNT_6ParamsE --------------------------
	.section	.text._ZN7cutlass13device_kernelIN5flash19enable_sm80_to_sm89INS1_16FlashAttnBwdSm80INS1_25CollectiveMainloopBwdSm80ILi2ELi1EN4cute5tupleIJNS5_1CILi64EEENS7_ILi96EEENS7_ILi128EEEEEENS_6half_tEfNS_4arch4Sm80ELb0ELb1ELb1ELb0ELb1ELb0ELb0ELb0ELi2ELi2ELi2ELi2ELb1EEENS1_21CollectiveEpilogueBwdISB_SC_SE_Li256ELb0ELb0ELi4EEENS1_19SingleTileSchedulerILb0ELb0ELb0ELi96EEEEEEEEEvNT_6ParamsE,"ax",@progbits
	.align	128
.text._ZN7cutlass13device_kernelIN5flash19enable_sm80_to_sm89INS1_16FlashAttnBwdSm80INS1_25CollectiveMainloopBwdSm80ILi2ELi1EN4cute5tupleIJNS5_1CILi64EEENS7_ILi96EEENS7_ILi128EEEEEENS_6half_tEfNS_4arch4Sm80ELb0ELb1ELb1ELb0ELb1ELb0ELb0ELb0ELi2ELi2ELi2ELi2ELb1EEENS1_21CollectiveEpilogueBwdISB_SC_SE_Li256ELb0ELb0ELi4EEENS1_19SingleTileSchedulerILb0ELb0ELb0ELi96EEEEEEEEEvNT_6ParamsE:
        .type           _ZN7cutlass13device_kernelIN5flash19enable_sm80_to_sm89INS1_16FlashAttnBwdSm80INS1_25CollectiveMainloopBwdSm80ILi2ELi1EN4cute5tupleIJNS5_1CILi64EEENS7_ILi96EEENS7_ILi128EEEEEENS_6half_tEfNS_4arch4Sm80ELb0ELb1ELb1ELb0ELb1ELb0ELb0ELb0ELi2ELi2ELi2ELi2ELb1EEENS1_21CollectiveEpilogueBwdISB_SC_SE_Li256ELb0ELb0ELi4EEENS1_19SingleTileSchedulerILb0ELb0ELb0ELi96EEEEEEEEEvNT_6ParamsE,@function
        .size           _ZN7cutlass13device_kernelIN5flash19enable_sm80_to_sm89INS1_16FlashAttnBwdSm80INS1_25CollectiveMainloopBwdSm80ILi2ELi1EN4cute5tupleIJNS5_1CILi64EEENS7_ILi96EEENS7_ILi128EEEEEENS_6half_tEfNS_4arch4Sm80ELb0ELb1ELb1ELb0ELb1ELb0ELb0ELb0ELi2ELi2ELi2ELi2ELb1EEENS1_21CollectiveEpilogueBwdISB_SC_SE_Li256ELb0ELb0ELi4EEENS1_19SingleTileSchedulerILb0ELb0ELb0ELi96EEEEEEEEEvNT_6ParamsE,(.L_x_106 - _ZN7cutlass13device_kernelIN5flash19enable_sm80_to_sm89INS1_16FlashAttnBwdSm80INS1_25CollectiveMainloopBwdSm80ILi2ELi1EN4cute5tupleIJNS5_1CILi64EEENS7_ILi96EEENS7_ILi128EEEEEENS_6half_tEfNS_4arch4Sm80ELb0ELb1ELb1ELb0ELb1ELb0ELb0ELb0ELi2ELi2ELi2ELi2ELb1EEENS1_21CollectiveEpilogueBwdISB_SC_SE_Li256ELb0ELb0ELi4EEENS1_19SingleTileSchedulerILb0ELb0ELb0ELi96EEEEEEEEEvNT_6ParamsE)
        .other          _ZN7cutlass13device_kernelIN5flash19enable_sm80_to_sm89INS1_16FlashAttnBwdSm80INS1_25CollectiveMainloopBwdSm80ILi2ELi1EN4cute5tupleIJNS5_1CILi64EEENS7_ILi96EEENS7_ILi128EEEEEENS_6half_tEfNS_4arch4Sm80ELb0ELb1ELb1ELb0ELb1ELb0ELb0ELb0ELi2ELi2ELi2ELi2ELb1EEENS1_21CollectiveEpilogueBwdISB_SC_SE_Li256ELb0ELb0ELi4EEENS1_19SingleTileSchedulerILb0ELb0ELb0ELi96EEEEEEEEEvNT_6ParamsE,@"STO_CUDA_ENTRY STV_DEFAULT"
_ZN7cutlass13device_kernelIN5flash19enable_sm80_to_sm89INS1_16FlashAttnBwdSm80INS1_25CollectiveMainloopBwdSm80ILi2ELi1EN4cute5tupleIJNS5_1CILi64EEENS7_ILi96EEENS7_ILi128EEEEEENS_6half_tEfNS_4arch4Sm80ELb0ELb1ELb1ELb0ELb1ELb0ELb0ELb0ELi2ELi2ELi2ELi2ELb1EEENS1_21CollectiveEpilogueBwdISB_SC_SE_Li256ELb0ELb0ELi4EEENS1_19SingleTileSchedulerILb0ELb0ELb0ELi96EEEEEEEEEvNT_6ParamsE:
[----:B------:R-:W-:Y:S01]  /*0000*/  LDC R1, c[0x0][0x28] ;  /* 0x00000a00ff017b82 */ /* 0x000fe20000000800 */
[----:B------:R-:W-:Y:S05]  /*0010*/  EXIT ;  /* 0x000000000000794d */ /* 0x000fea0003800000 */
.L_x_9:
        /* <DEDUP_REMOVED lines=14> */
.L_x_106:


//--------------------- .text._ZN7cutlass13device_kernelIN5flash19enable_sm80_to_sm89INS1_16FlashAttnBwdSm80INS1_25CollectiveMainloopBwdSm80ILi2ELi1EN4cute5tupleIJNS5_1CILi64EEENS7_ILi96EEENS7_ILi128EEEEEENS_6half_tEfNS_4arch4Sm80ELb0ELb1ELb1ELb0ELb0ELb0ELb0ELb0ELi2ELi2ELi2ELi2ELb1EEENS1_24CollectiveEpilogueBwdGQAISB_fSE_Li256ELb0ELb0EEENS1_19SingleTileSchedulerILb0ELb0ELb0ELi96EEEEEEEEEvNT_6ParamsE --------------------------
	.section	.text._ZN7cutlass13device_kernelIN5flash19enable_sm80_to_sm89INS1_16FlashAttnBwdSm80INS1_25CollectiveMainloopBwdSm80ILi2ELi1EN4cute5tupleIJNS5_1CILi64EEENS7_ILi96EEENS7_ILi128EEEEEENS_6half_tEfNS_4arch4Sm80ELb0ELb1ELb1ELb0ELb0ELb0ELb0ELb0ELi2ELi2ELi2ELi2ELb1EEENS1_24CollectiveEpilogueBwdGQAISB_fSE_Li256ELb0ELb0EEENS1_19SingleTileSchedulerILb0ELb0ELb0ELi96EEEEEEEEEvNT_6ParamsE,"ax",@progbits
	.align	128
.text._ZN7cutlass13device_kernelIN5flash19enable_sm80_to_sm89INS1_16FlashAttnBwdSm80INS1_25CollectiveMainloopBwdSm80ILi2ELi1EN4cute5tupleIJNS5_1CILi64EEENS7_ILi96EEENS7_ILi128EEEEEENS_6half_tEfNS_4arch4Sm80ELb0ELb1ELb1ELb0ELb0ELb0ELb0ELb0ELi2ELi2ELi2ELi2ELb1EEENS1_24CollectiveEpilogueBwdGQAISB_fSE_Li256ELb0ELb0EEENS1_19SingleTileSchedulerILb0ELb0ELb0ELi96EEEEEEEEEvNT_6ParamsE:
        .type           _ZN7cutlass13device_kernelIN5flash19enable_sm80_to_sm89INS1_16FlashAttnBwdSm80INS1_25CollectiveMainloopBwdSm80ILi2ELi1EN4cute5tupleIJNS5_1CILi64EEENS7_ILi96EEENS7_ILi128EEEEEENS_6half_tEfNS_4arch4Sm80ELb0ELb1ELb1ELb0ELb0ELb0ELb0ELb0ELi2ELi2ELi2ELi2ELb1EEENS1_24CollectiveEpilogueBwdGQAISB_fSE_Li256ELb0ELb0EEENS1_19SingleTileSchedulerILb0ELb0ELb0ELi96EEEEEEEEEvNT_6ParamsE,@function
        .size           _ZN7cutlass13device_kernelIN5flash19enable_sm80_to_sm89INS1_16FlashAttnBwdSm80INS1_25CollectiveMainloopBwdSm80ILi2ELi1EN4cute5tupleIJNS5_1CILi64EEENS7_ILi96EEENS7_ILi128EEEEEENS_6half_tEfNS_4arch4Sm80ELb0ELb1ELb1ELb0ELb0ELb0ELb0ELb0ELi2ELi2ELi2ELi2ELb1EEENS1_24CollectiveEpilogueBwdGQAISB_fSE_Li256ELb0ELb0EEENS1_19SingleTileSchedulerILb0ELb0ELb0ELi96EEEEEEEEEvNT_6ParamsE,(.L_x_107 - _ZN7cutlass13device_kernelIN5flash19enable_sm80_to_sm89INS1_16FlashAttnBwdSm80INS1_25CollectiveMainloopBwdSm80ILi2ELi1EN4cute5tupleIJNS5_1CILi64EEENS7_ILi96EEENS7_ILi128EEEEEENS_6half_tEfNS_4arch4Sm80ELb0ELb1ELb1ELb0ELb0ELb0ELb0ELb0ELi2ELi2ELi2ELi2ELb1EEENS1_24CollectiveEpilogueBwdGQAISB_fSE_Li256ELb0ELb0EEENS1_19SingleTileSchedulerILb0ELb0ELb0ELi96EEEEEEEEEvNT_6ParamsE)
        .other          _ZN7cutlass13device_kernelIN5flash19enable_sm80_to_sm89INS1_16FlashAttnBwdSm80INS1_25CollectiveMainloopBwdSm80ILi2ELi1EN4cute5tupleIJNS5_1CILi64EEENS7_ILi96EEENS7_ILi128EEEEEENS_6half_tEfNS_4arch4Sm80ELb0ELb1ELb1ELb0ELb0ELb0ELb0ELb0ELi2ELi2ELi2ELi2ELb1EEENS1_24CollectiveEpilogueBwdGQAISB_fSE_Li256ELb0ELb0EEENS1_19SingleTileSchedulerILb0ELb0ELb0ELi96EEEEEEEEEvNT_6ParamsE,@"STO_CUDA_ENTRY STV_DEFAULT"
_ZN7cutlass13device_kernelIN5flash19enable_sm80_to_sm89INS1_16FlashAttnBwdSm80INS1_25CollectiveMainloopBwdSm80ILi2ELi1EN4cute5tupleIJNS5_1CILi64EEENS7_ILi96EEENS7_ILi128EEEEEENS_6half_tEfNS_4arch4Sm80ELb0ELb1ELb1ELb0ELb0ELb0ELb0ELb0ELi2ELi2ELi2ELi2ELb1EEENS1_24CollectiveEpilogueBwdGQAISB_fSE_Li256ELb0ELb0EEENS1_19SingleTileSchedulerILb0ELb0ELb0ELi96EEEEEEEEEvNT_6ParamsE:
[----:B------:R-:W-:Y:S01]  /*0000*/  LDC R1, c[0x0][0x28] ;  /* 0x00000a00ff017b82 */ /* 0x000fe20000000800 */
[----:B------:R-:W-:Y:S05]  /*0010*/  EXIT ;  /* 0x000000000000794d */ /* 0x000fea0003800000 */
.L_x_10:
        /* <DEDUP_REMOVED lines=14> */
.L_x_107:


//--------------------- .text._ZN7cutlass13device_kernelIN5flash19enable_sm80_to_sm89INS1_16FlashAttnBwdSm80INS1_25CollectiveMainloopBwdSm80ILi2ELi1EN4cute5tupleIJNS5_1CILi64EEENS7_ILi96EEENS7_ILi128EEEEEENS_6half_tEfNS_4arch4Sm80ELb0ELb1ELb1ELb0ELb1ELb0ELb0ELb0ELi2ELi2ELi2ELi2ELb1EEENS1_24CollectiveEpilogueBwdGQAISB_fSE_Li256ELb0ELb1EEENS1_19SingleTileSchedulerILb0ELb0ELb0ELi96EEEEEEEEEvNT_6ParamsE --------------------------
	.section	.text._ZN7cutlass13device_kernelIN5flash19enable_sm80_to_sm89INS1_16FlashAttnBwdSm80INS1_25CollectiveMainloopBwdSm80ILi2ELi1EN4cute5tupleIJNS5_1CILi64EEENS7_ILi96EEENS7_ILi128EEEEEENS_6half_tEfNS_4arch4Sm80ELb0ELb1ELb1ELb0ELb1ELb0ELb0ELb0ELi2ELi2ELi2ELi2ELb1EEENS1_24CollectiveEpilogueBwdGQAISB_fSE_Li256ELb0ELb1EEENS1_19SingleTileSchedulerILb0ELb0ELb0ELi96EEEEEEEEEvNT_6ParamsE,"ax",@progbits
	.align	128
.text._ZN7cutlass13device_kernelIN5flash19enable_sm80_to_sm89INS1_16FlashAttnBwdSm80INS1_25CollectiveMainloopBwdSm80ILi2ELi1EN4cute5tupleIJNS5_1CILi64EEENS7_ILi96EEENS7_ILi128EEEEEENS_6half_tEfNS_4arch4Sm80ELb0ELb1ELb1ELb0ELb1ELb0ELb0ELb0ELi2ELi2ELi2ELi2ELb1EEENS1_24CollectiveEpilogueBwdGQAISB_fSE_Li256ELb0ELb1EEENS1_19SingleTileSchedulerILb0ELb0ELb0ELi96EEEEEEEEEvNT_6ParamsE:
        .type           _ZN7cutlass13device_kernelIN5flash19enable_sm80_to_sm89INS1_16FlashAttnBwdSm80INS1_25CollectiveMainloopBwdSm80ILi2ELi1EN4cute5tupleIJNS5_1CILi64EEENS7_ILi96EEENS7_ILi128EEEEEENS_6half_tEfNS_4arch4Sm80ELb0ELb1ELb1ELb0ELb1ELb0ELb0ELb0ELi2ELi2ELi2ELi2ELb1EEENS1_24CollectiveEpilogueBwdGQAISB_fSE_Li256ELb0ELb1EEENS1_19SingleTileSchedulerILb0ELb0ELb0ELi96EEEEEEEEEvNT_6ParamsE,@function
        .size           _ZN7cutlass13device_kernelIN5flash19enable_sm80_to_sm89INS1_16FlashAttnBwdSm80INS1_25CollectiveMainloopBwdSm80ILi2ELi1EN4cute5tupleIJNS5_1CILi64EEENS7_ILi96EEENS7_ILi128EEEEEENS_6half_tEfNS_4arch4Sm80ELb0ELb1ELb1ELb0ELb1ELb0ELb0ELb0ELi2ELi2ELi2ELi2ELb1EEENS1_24CollectiveEpilogueBwdGQAISB_fSE_Li256ELb0ELb1EEENS1_19SingleTileSchedulerILb0ELb0ELb0ELi96EEEEEEEEEvNT_6ParamsE,(.L_x_108 - _ZN7cutlass13device_kernelIN5flash19enable_sm80_to_sm89INS1_16FlashAttnBwdSm80INS1_25CollectiveMainloopBwdSm80ILi2ELi1EN4cute5tupleIJNS5_1CILi64EEENS7_ILi96EEENS7_ILi128EEEEEENS_6half_tEfNS_4arch4Sm80ELb0ELb1ELb1ELb0ELb1ELb0ELb0ELb0ELi2ELi2ELi2ELi2ELb1EEENS1_24CollectiveEpilogueBwdGQAISB_fSE_Li256ELb0ELb1EEENS1_19SingleTileSchedulerILb0ELb0ELb0ELi96EEEEEEEEEvNT_6ParamsE)
        .other          _ZN7cutlass13device_kernelIN5flash19enable_sm80_to_sm89INS1_16FlashAttnBwdSm80INS1_25CollectiveMainloopBwdSm80ILi2ELi1EN4cute5tupleIJNS5_1CILi64EEENS7_ILi96EEENS7_ILi128EEEEEENS_6half_tEfNS_4arch4Sm80ELb0ELb1ELb1ELb0ELb1ELb0ELb0ELb0ELi2ELi2ELi2ELi2ELb1EEENS1_24CollectiveEpilogueBwdGQAISB_fSE_Li256ELb0ELb1EEENS1_19SingleTileSchedulerILb0ELb0ELb0ELi96EEEEEEEEEvNT_6ParamsE,@"STO_CUDA_ENTRY STV_DEFAULT"
_ZN7cutlass13device_kernelIN5flash19enable_sm80_to_sm89INS1_16FlashAttnBwdSm80INS1_25CollectiveMainloopBwdSm80ILi2ELi1EN4cute5tupleIJNS5_1CILi64EEENS7_ILi96EEENS7_ILi128EEEEEENS_6half_tEfNS_4arch4Sm80ELb0ELb1ELb1ELb0ELb1ELb0ELb0ELb0ELi2ELi2ELi2ELi2ELb1EEENS1_24CollectiveEpilogueBwdGQAISB_fSE_Li256ELb0ELb1EEENS1_19SingleTileSchedulerILb0ELb0ELb0ELi96EEEEEEEEEvNT_6ParamsE:
[----:B------:R-:W-:Y:S01]  /*0000*/  LDC R1, c[0x0][0x28] ;  /* 0x00000a00ff017b82 */ /* 0x000fe20000000800 */
[----:B------:R-:W-:Y:S05]  /*0010*/  EXIT ;  /* 0x000000000000794d */ /* 0x000fea0003800000 */
.L_x_11:
        /* <DEDUP_REMOVED lines=14> */
.L_x_108:


//--------------------- .text._ZN7cutlass13device_kernelIN5flash19enable_sm80_to_sm89INS1_16FlashAttnBwdSm80INS1_25CollectiveMainloopBwdSm80ILi2ELi1EN4cute5tupleIJNS5_1CILi64EEENS7_ILi96EEENS7_ILi128EEEEEENS_6half_tEfNS_4arch4Sm80ELb0ELb1ELb1ELb1ELb0ELb0ELb0ELb0ELi2ELi2ELi2ELi2ELb1EEENS1_21CollectiveEpilogueBwdISB_SC_SE_Li256ELb1ELb0ELi4EEENS1_19SingleTileSchedulerILb1ELb0ELb0ELi96EEEEEEEEEvNT_6ParamsE --------------------------
	.section	.text._ZN7cutlass13device_kernelIN5flash19enable_sm80_to_sm89INS1_16FlashAttnBwdSm80INS1_25CollectiveMainloopBwdSm80ILi2ELi1EN4cute5tupleIJNS5_1CILi64EEENS7_ILi96EEENS7_ILi128EEEEEENS_6half_tEfNS_4arch4Sm80ELb0ELb1ELb1ELb1ELb0ELb0ELb0ELb0ELi2ELi2ELi2ELi2ELb1EEENS1_21CollectiveEpilogueBwdISB_SC_SE_Li256ELb1ELb0ELi4EEENS1_19SingleTileSchedulerILb1ELb0ELb0ELi96EEEEEEEEEvNT_6ParamsE,"ax",@progbits
	.align	128
.text._ZN7cutlass13device_kernelIN5flash19enable_sm80_to_sm89INS1_16FlashAttnBwdSm80INS1_25CollectiveMainloopBwdSm80ILi2ELi1EN4cute5tupleIJNS5_1CILi64EEENS7_ILi96EEENS7_ILi128EEEEEENS_6half_tEfNS_4arch4Sm80ELb0ELb1ELb1ELb1ELb0ELb0ELb0ELb0ELi2ELi2ELi2ELi2ELb1EEENS1_21CollectiveEpilogueBwdISB_SC_SE_Li256ELb1ELb0ELi4EEENS1_19SingleTileSchedulerILb1ELb0ELb0ELi96EEEEEEEEEvNT_6ParamsE:
        .type           _ZN7cutlass13device_kernelIN5flash19enable_sm80_to_sm89INS1_16FlashAttnBwdSm80INS1_25CollectiveMainloopBwdSm80ILi2ELi1EN4cute5tupleIJNS5_1CILi64EEENS7_ILi96EEENS7_ILi128EEEEEENS_6half_tEfNS_4arch4Sm80ELb0ELb1ELb1ELb1ELb0ELb0ELb0ELb0ELi2ELi2ELi2ELi2ELb1EEENS1_21CollectiveEpilogueBwdISB_SC_SE_Li256ELb1ELb0ELi4EEENS1_19SingleTileSchedulerILb1ELb0ELb0ELi96EEEEEEEEEvNT_6ParamsE,@function
        .size           _ZN7cutlass13device_kernelIN5flash19enable_sm80_to_sm89INS1_16FlashAttnBwdSm80INS1_25CollectiveMainloopBwdSm80ILi2ELi1EN4cute5tupleIJNS5_1CILi64EEENS7_ILi96EEENS7_ILi128EEEEEENS_6half_tEfNS_4arch4Sm80ELb0ELb1ELb1ELb1ELb0ELb0ELb0ELb0ELi2ELi2ELi2ELi2ELb1EEENS1_21CollectiveEpilogueBwdISB_SC_SE_Li256ELb1ELb0ELi4EEENS1_19SingleTileSchedulerILb1ELb0ELb0ELi96EEEEEEEEEvNT_6ParamsE,(.L_x_109 - _ZN7cutlass13device_kernelIN5flash19enable_sm80_to_sm89INS1_16FlashAttnBwdSm80INS1_25CollectiveMainloopBwdSm80ILi2ELi1EN4cute5tupleIJNS5_1CILi64EEENS7_ILi96EEENS7_ILi128EEEEEENS_6half_tEfNS_4arch4Sm80ELb0ELb1ELb1ELb1ELb0ELb0ELb0ELb0ELi2ELi2ELi2ELi2ELb1EEENS1_21CollectiveEpilogueBwdISB_SC_SE_Li256ELb1ELb0ELi4EEENS1_19SingleTileSchedulerILb1ELb0ELb0ELi96EEEEEEEEEvNT_6ParamsE)
        .other          _ZN7cutlass13device_kernelIN5flash19enable_sm80_to_sm89INS1_16FlashAttnBwdSm80INS1_25CollectiveMainloopBwdSm80ILi2ELi1EN4cute5tupleIJNS5_1CILi64EEENS7_ILi96EEENS7_ILi128EEEEEENS_6half_tEfNS_4arch4Sm80ELb0ELb1ELb1ELb1ELb0ELb0ELb0ELb0ELi2ELi2ELi2ELi2ELb1EEENS1_21CollectiveEpilogueBwdISB_SC_SE_Li256ELb1ELb0ELi4EEENS1_19SingleTileSchedulerILb1ELb0ELb0ELi96EEEEEEEEEvNT_6ParamsE,@"STO_CUDA_ENTRY STV_DEFAULT"
_ZN7cutlass13device_kernelIN5flash19enable_sm80_to_sm89INS1_16FlashAttnBwdSm80INS1_25CollectiveMainloopBwdSm80ILi2ELi1EN4cute5tupleIJNS5_1CILi64EEENS7_ILi96EEENS7_ILi128EEEEEENS_6half_tEfNS_4arch4Sm80ELb0ELb1ELb1ELb1ELb0ELb0ELb0ELb0ELi2ELi2ELi2ELi2ELb1EEENS1_21CollectiveEpilogueBwdISB_SC_SE_Li256ELb1ELb0ELi4EEENS1_19SingleTileSchedulerILb1ELb0ELb0ELi96EEEEEEEEEvNT_6ParamsE:
[----:B------:R-:W-:Y:S01]  /*0000*/  LDC R1, c[0x0][0x28] ;  /* 0x00000a00ff017b82 */ /* 0x000fe20000000800 */
[----:B------:R-:W-:Y:S05]  /*0010*/  EXIT ;  /* 0x000000000000794d */ /* 0x000fea0003800000 */
.L_x_12:
        /* <DEDUP_REMOVED lines=14> */
.L_x_109:


//--------------------- .text._ZN7cutlass13device_kernelIN5flash19enable_sm80_to_sm89INS1_16FlashAttnBwdSm80INS1_25CollectiveMainloopBwdSm80ILi2ELi1EN4cute5tupleIJNS5_1CILi64EEENS7_ILi96EEENS7_ILi128EEEEEENS_6half_tEfNS_4arch4Sm80ELb0ELb1ELb1ELb1ELb1ELb0ELb0ELb0ELi2ELi2ELi2ELi2ELb1EEENS1_21CollectiveEpilogueBwdISB_SC_SE_Li256ELb1ELb0ELi4EEENS1_19SingleTileSchedulerILb1ELb0ELb0ELi96EEEEEEEEEvNT_6ParamsE --------------------------
	.section	.text._ZN7cutlass13device_kernelIN5flash19enable_sm80_to_sm89INS1_16FlashAttnBwdSm80INS1_25CollectiveMainloopBwdSm80ILi2ELi1EN4cute5tupleIJNS5_1CILi64EEENS7_ILi96EEENS7_ILi128EEEEEENS_6half_tEfNS_4arch4Sm80ELb0ELb1ELb1ELb1ELb1ELb0ELb0ELb0ELi2ELi2ELi2ELi2ELb1EEENS1_21CollectiveEpilogueBwdISB_SC_SE_Li256ELb1ELb0ELi4EEENS1_19SingleTileSchedulerILb1ELb0ELb0ELi96EEEEEEEEEvNT_6ParamsE,"ax",@progbits
	.align	128
.text._ZN7cutlass13device_kernelIN5flash19enable_sm80_to_sm89INS1_16FlashAttnBwdSm80INS1_25CollectiveMainloopBwdSm80ILi2ELi1EN4cute5tupleIJNS5_1CILi64EEENS7_ILi96EEENS7_ILi128EEEEEENS_6half_tEfNS_4arch4Sm80ELb0ELb1ELb1ELb1ELb1ELb0ELb0ELb0ELi2ELi2ELi2ELi2ELb1EEENS1_21CollectiveEpilogueBwdISB_SC_SE_Li256ELb1ELb0ELi4EEENS1_19SingleTileSchedulerILb1ELb0ELb0ELi96EEEEEEEEEvNT_6ParamsE:
        .type           _ZN7cutlass13device_kernelIN5flash19enable_sm80_to_sm89INS1_16FlashAttnBwdSm80INS1_25CollectiveMainloopBwdSm80ILi2ELi1EN4cute5tupleIJNS5_1CILi64EEENS7_ILi96EEENS7_ILi128EEEEEENS_6half_tEfNS_4arch4Sm80ELb0ELb1ELb1ELb1ELb1ELb0ELb0ELb0ELi2ELi2ELi2ELi2ELb1EEENS1_21CollectiveEpilogueBwdISB_SC_SE_Li256ELb1ELb0ELi4EEENS1_19SingleTileSchedulerILb1ELb0ELb0ELi96EEEEEEEEEvNT_6ParamsE,@function
        .size           _ZN7cutlass13device_kernelIN5flash19enable_sm80_to_sm89INS1_16FlashAttnBwdSm80INS1_25CollectiveMainloopBwdSm80ILi2ELi1EN4cute5tupleIJNS5_1CILi64EEENS7_ILi96EEENS7_ILi128EEEEEENS_6half_tEfNS_4arch4Sm80ELb0ELb1ELb1ELb1ELb1ELb0ELb0ELb0ELi2ELi2ELi2ELi2ELb1EEENS1_21CollectiveEpilogueBwdISB_SC_SE_Li256ELb1ELb0ELi4EEENS1_19SingleTileSchedulerILb1ELb0ELb0ELi96EEEEEEEEEvNT_6ParamsE,(.L_x_110 - _ZN7cutlass13device_kernelIN5flash19enable_sm80_to_sm89INS1_16FlashAttnBwdSm80INS1_25CollectiveMainloopBwdSm80ILi2ELi1EN4cute5tupleIJNS5_1CILi64EEENS7_ILi96EEENS7_ILi128EEEEEENS_6half_tEfNS_4arch4Sm80ELb0ELb1ELb1ELb1ELb1ELb0ELb0ELb0ELi2ELi2ELi2ELi2ELb1EEENS1_21CollectiveEpilogueBwdISB_SC_SE_Li256ELb1ELb0ELi4EEENS1_19SingleTileSchedulerILb1ELb0ELb0ELi96EEEEEEEEEvNT_6ParamsE)
        .other          _ZN7cutlass13device_kernelIN5flash19enable_sm80_to_sm89INS1_16FlashAttnBwdSm80INS1_25CollectiveMainloopBwdSm80ILi2ELi1EN4cute5tupleIJNS5_1CILi64EEENS7_ILi96EEENS7_ILi128EEEEEENS_6half_tEfNS_4arch4Sm80ELb0ELb1ELb1ELb1ELb1ELb0ELb0ELb0ELi2ELi2ELi2ELi2ELb1EEENS1_21CollectiveEpilogueBwdISB_SC_SE_Li256ELb1ELb0ELi4EEENS1_19SingleTileSchedulerILb1ELb0ELb0ELi96EEEEEEEEEvNT_6ParamsE,@"STO_CUDA_ENTRY STV_DEFAULT"
_ZN7cutlass13device_kernelIN5flash19enable_sm80_to_sm89INS1_16FlashAttnBwdSm80INS1_25CollectiveMainloopBwdSm80ILi2ELi1EN4cute5tupleIJNS5_1CILi64EEENS7_ILi96EEENS7_ILi128EEEEEENS_6half_tEfNS_4arch4Sm80ELb0ELb1ELb1ELb1ELb1ELb0ELb0ELb0ELi2ELi2ELi2ELi2ELb1EEENS1_21CollectiveEpilogueBwdISB_SC_SE_Li256ELb1ELb0ELi4EEENS1_19SingleTileSchedulerILb1ELb0ELb0ELi96EEEEEEEEEvNT_6ParamsE:
[----:B------:R-:W-:Y:S01]  /*0000*/  LDC R1, c[0x0][0x28] ;  /* 0x00000a00ff017b82 */ /* 0x000fe20000000800 */
[----:B------:R-:W-:Y:S05]  /*0010*/  EXIT ;  /* 0x000000000000794d */ /* 0x000fea0003800000 */
.L_x_13:
        /* <DEDUP_REMOVED lines=14> */
.L_x_110:


//--------------------- .text._ZN7cutlass13device_kernelIN5flash19enable_sm80_to_sm89INS1_16FlashAttnBwdSm80INS1_25CollectiveMainloopBwdSm80ILi2ELi1EN4cute5tupleIJNS5_1CILi64EEENS7_ILi96EEENS7_ILi128EEEEEENS_6half_tEfNS_4arch4Sm80ELb0ELb1ELb1ELb1ELb0ELb0ELb0ELb0ELi2ELi2ELi2ELi2ELb1EEENS1_24CollectiveEpilogueBwdGQAISB_fSE_Li256ELb1ELb0EEENS1_19SingleTileSchedulerILb1ELb0ELb0ELi96EEEEEEEEEvNT_6ParamsE --------------------------
	.section	.text._ZN7cutlass13device_kernelIN5flash19enable_sm80_to_sm89INS1_16FlashAttnBwdSm80INS1_25CollectiveMainloopBwdSm80ILi2ELi1EN4cute5tupleIJNS5_1CILi64EEENS7_ILi96EEENS7_ILi128EEEEEENS_6half_tEfNS_4arch4Sm80ELb0ELb1ELb1ELb1ELb0ELb0ELb0ELb0ELi2ELi2ELi2ELi2ELb1EEENS1_24CollectiveEpilogueBwdGQAISB_fSE_Li256ELb1ELb0EEENS1_19SingleTileSchedulerILb1ELb0ELb0ELi96EEEEEEEEEvNT_6ParamsE,"ax",@progbits
	.align	128
.text._ZN7cutlass13device_kernelIN5flash19enable_sm80_to_sm89INS1_16FlashAttnBwdSm80INS1_25CollectiveMainloopBwdSm80ILi2ELi1EN4cute5tupleIJNS5_1CILi64EEENS7_ILi96EEENS7_ILi128EEEEEENS_6half_tEfNS_4arch4Sm80ELb0ELb1ELb1ELb1ELb0ELb0ELb0ELb0ELi2ELi2ELi2ELi2ELb1EEENS1_24CollectiveEpilogueBwdGQAISB_fSE_Li256ELb1ELb0EEENS1_19SingleTileSchedulerILb1ELb0ELb0ELi96EEEEEEEEEvNT_6ParamsE:
        .type           _ZN7cutlass13device_kernelIN5flash19enable_sm80_to_sm89INS1_16FlashAttnBwdSm80INS1_25CollectiveMainloopBwdSm80ILi2ELi1EN4cute5tupleIJNS5_1CILi64EEENS7_ILi96EEENS7_ILi128EEEEEENS_6half_tEfNS_4arch4Sm80ELb0ELb1ELb1ELb1ELb0ELb0ELb0ELb0ELi2ELi2ELi2ELi2ELb1EEENS1_24CollectiveEpilogueBwdGQAISB_fSE_Li256ELb1ELb0EEENS1_19SingleTileSchedulerILb1ELb0ELb0ELi96EEEEEEEEEvNT_6ParamsE,@function
        .size           _ZN7cutlass13device_kernelIN5flash19enable_sm80_to_sm89INS1_16FlashAttnBwdSm80INS1_25CollectiveMainloopBwdSm80ILi2ELi1EN4cute5tupleIJNS5_1CILi64EEENS7_ILi96EEENS7_ILi128EEEEEENS_6half_tEfNS_4arch4Sm80ELb0ELb1ELb1ELb1ELb0ELb0ELb0ELb0ELi2ELi2ELi2ELi2ELb1EEENS1_24CollectiveEpilogueBwdGQAISB_fSE_Li256ELb1ELb0EEENS1_19SingleTileSchedulerILb1ELb0ELb0ELi96EEEEEEEEEvNT_6ParamsE,(.L_x_111 - _ZN7cutlass13device_kernelIN5flash19enable_sm80_to_sm89INS1_16FlashAttnBwdSm80INS1_25CollectiveMainloopBwdSm80ILi2ELi1EN4cute5tupleIJNS5_1CILi64EEENS7_ILi96EEENS7_ILi128EEEEEENS_6half_tEfNS_4arch4Sm80ELb0ELb1ELb1ELb1ELb0ELb0ELb0ELb0ELi2ELi2ELi2ELi2ELb1EEENS1_24CollectiveEpilogueBwdGQAISB_fSE_Li256ELb1ELb0EEENS1_19SingleTileSchedulerILb1ELb0ELb0ELi96EEEEEEEEEvNT_6ParamsE)
        .other          _ZN7cutlass13device_kernelIN5flash19enable_sm80_to_sm89INS1_16FlashAttnBwdSm80INS1_25CollectiveMainloopBwdSm80ILi2ELi1EN4cute5tupleIJNS5_1CILi64EEENS7_ILi96EEENS7_ILi128EEEEEENS_6half_tEfNS_4arch4Sm80ELb0ELb1ELb1ELb1ELb0ELb0ELb0ELb0ELi2ELi2ELi2ELi2ELb1EEENS1_24CollectiveEpilogueBwdGQAISB_fSE_Li256ELb1ELb0EEENS1_19SingleTileSchedulerILb1ELb0ELb0ELi96EEEEEEEEEvNT_6ParamsE,@"STO_CUDA_ENTRY STV_DEFAULT"
_ZN7cutlass13device_kernelIN5flash19enable_sm80_to_sm89INS1_16FlashAttnBwdSm80INS1_25CollectiveMainloopBwdSm80ILi2ELi1EN4cute5tupleIJNS5_1CILi64EEENS7_ILi96EEENS7_ILi128EEEEEENS_6half_tEfNS_4arch4Sm80ELb0ELb1ELb1ELb1ELb0ELb0ELb0ELb0ELi2ELi2ELi2ELi2ELb1EEENS1_24CollectiveEpilogueBwdGQAISB_fSE_Li256ELb1ELb0EEENS1_19SingleTileSchedulerILb1ELb0ELb0ELi96EEEEEEEEEvNT_6ParamsE:
[----:B------:R-:W-:Y:S01]  /*0000*/  LDC R1, c[0x0][0x28] ;  /* 0x00000a00ff017b82 */ /* 0x000fe20000000800 */
[----:B------:R-:W-:Y:S05]  /*0010*/  EXIT ;  /* 0x000000000000794d */ /* 0x000fea0003800000 */
.L_x_14:
        /* <DEDUP_REMOVED lines=14> */
.L_x_111:


//--------------------- .text._ZN7cutlass13device_kernelIN5flash19enable_sm80_to_sm89INS1_16FlashAttnBwdSm80INS1_25CollectiveMainloopBwdSm80ILi2ELi1EN4cute5tupleIJNS5_1CILi64EEENS7_ILi96EEENS7_ILi128EEEEEENS_6half_tEfNS_4arch4Sm80ELb0ELb1ELb1ELb1ELb1ELb0ELb0ELb0ELi2ELi2ELi2ELi2ELb1EEENS1_24CollectiveEpilogueBwdGQAISB_fSE_Li256ELb1ELb1EEENS1_19SingleTileSchedulerILb1ELb0ELb0ELi96EEEEEEEEEvNT_6ParamsE --------------------------
	.section	.text._ZN7cutlass13device_kernelIN5flash19enable_sm80_to_sm89INS1_16FlashAttnBwdSm80INS1_25CollectiveMainloopBwdSm80ILi2ELi1EN4cute5tupleIJNS5_1CILi64EEENS7_ILi96EEENS7_ILi128EEEEEENS_6half_tEfNS_4arch4Sm80ELb0ELb1ELb1ELb1ELb1ELb0ELb0ELb0ELi2ELi2ELi2ELi2ELb1EEENS1_24CollectiveEpilogueBwdGQAISB_fSE_Li256ELb1ELb1EEENS1_19SingleTileSchedulerILb1ELb0ELb0ELi96EEEEEEEEEvNT_6ParamsE,"ax",@progbits
	.align	128
.text._ZN7cutlass13device_kernelIN5flash19enable_sm80_to_sm89INS1_16FlashAttnBwdSm80INS1_25CollectiveMainloopBwdSm80ILi2ELi1EN4cute5tupleIJNS5_1CILi64EEENS7_ILi96EEENS7_ILi128EEEEEENS_6half_tEfNS_4arch4Sm80ELb0ELb1ELb1ELb1ELb1ELb0ELb0ELb0ELi2ELi2ELi2ELi2ELb1EEENS1_24CollectiveEpilogueBwdGQAISB_fSE_Li256ELb1ELb1EEENS1_19SingleTileSchedulerILb1ELb0ELb0ELi96EEEEEEEEEvNT_6ParamsE:
        .type           _ZN7cutlass13device_kernelIN5flash19enable_sm80_to_sm89INS1_16FlashAttnBwdSm80INS1_25CollectiveMainloopBwdSm80ILi2ELi1EN4cute5tupleIJNS5_1CILi64EEENS7_ILi96EEENS7_ILi128EEEEEENS_6half_tEfNS_4arch4Sm80ELb0ELb1ELb1ELb1ELb1ELb0ELb0ELb0ELi2ELi2ELi2ELi2ELb1EEENS1_24CollectiveEpilogueBwdGQAISB_fSE_Li256ELb1ELb1EEENS1_19SingleTileSchedulerILb1ELb0ELb0ELi96EEEEEEEEEvNT_6ParamsE,@function
        .size           _ZN7cutlass13device_kernelIN5flash19enable_sm80_to_sm89INS1_16FlashAttnBwdSm80INS1_25CollectiveMainloopBwdSm80ILi2ELi1EN4cute5tupleIJNS5_1CILi64EEENS7_ILi96EEENS7_ILi128EEEEEENS_6half_tEfNS_4arch4Sm80ELb0ELb1ELb1ELb1ELb1ELb0ELb0ELb0ELi2ELi2ELi2ELi2ELb1EEENS1_24CollectiveEpilogueBwdGQAISB_fSE_Li256ELb1ELb1EEENS1_19SingleTileSchedulerILb1ELb0ELb0ELi96EEEEEEEEEvNT_6ParamsE,(.L_x_112 - _ZN7cutlass13device_kernelIN5flash19enable_sm80_to_sm89INS1_16FlashAttnBwdSm80INS1_25CollectiveMainloopBwdSm80ILi2ELi1EN4cute5tupleIJNS5_1CILi64EEENS7_ILi96EEENS7_ILi128EEEEEENS_6half_tEfNS_4arch4Sm80ELb0ELb1ELb1ELb1ELb1ELb0ELb0ELb0ELi2ELi2ELi2ELi2ELb1EEENS1_24CollectiveEpilogueBwdGQAISB_fSE_Li256ELb1ELb1EEENS1_19SingleTileSchedulerILb1ELb0ELb0ELi96EEEEEEEEEvNT_6ParamsE)
        .other          _ZN7cutlass13device_kernelIN5flash19enable_sm80_to_sm89INS1_16FlashAttnBwdSm80INS1_25CollectiveMainloopBwdSm80ILi2ELi1EN4cute5tupleIJNS5_1CILi64EEENS7_ILi96EEENS7_ILi128EEEEEENS_6half_tEfNS_4arch4Sm80ELb0ELb1ELb1ELb1ELb1ELb0ELb0ELb0ELi2ELi2ELi2ELi2ELb1EEENS1_24CollectiveEpilogueBwdGQAISB_fSE_Li256ELb1ELb1EEENS1_19SingleTileSchedulerILb1ELb0ELb0ELi96EEEEEEEEEvNT_6ParamsE,@"STO_CUDA_ENTRY STV_DEFAULT"
_ZN7cutlass13device_kernelIN5flash19enable_sm80_to_sm89INS1_16FlashAttnBwdSm80INS1_25CollectiveMainloopBwdSm80ILi2ELi1EN4cute5tupleIJNS5_1CILi64EEENS7_ILi96EEENS7_ILi128EEEEEENS_6half_tEfNS_4arch4Sm80ELb0ELb1ELb1ELb1ELb1ELb0ELb0ELb0ELi2ELi2ELi2ELi2ELb1EEENS1_24CollectiveEpilogueBwdGQAISB_fSE_Li256ELb1ELb1EEENS1_19SingleTileSchedulerILb1ELb0ELb0ELi96EEEEEEEEEvNT_6ParamsE:
[----:B------:R-:W-:Y:S01]  /*0000*/  LDC R1, c[0x0][0x28] ;  /* 0x00000a00ff017b82 */ /* 0x000fe20000000800 */
[----:B------:R-:W-:Y:S05]  /*0010*/  EXIT ;  /* 0x000000000000794d */ /* 0x000fea0003800000 */
.L_x_15:
        /* <DEDUP_REMOVED lines=14> */
.L_x_112:


//--------------------- .text._ZN7cutlass13device_kernelIN5flash19enable_sm80_to_sm89INS1_16FlashAttnBwdSm80INS1_25CollectiveMainloopBwdSm80ILi2ELi1EN4cute5tupleIJNS5_1CILi64EEENS7_ILi96EEENS7_ILi128EEEEEENS_6half_tEfNS_4arch4Sm80ELb1ELb0ELb1ELb0ELb0ELb0ELb0ELb0ELi2ELi2ELi2ELi2ELb1EEENS1_21CollectiveEpilogueBwdISB_SC_SE_Li256ELb0ELb0ELi4EEENS1_25SingleTileBwdLPTSchedulerILb0ELi96ELb0EEEEEEEEEvNT_6ParamsE --------------------------
	.section	.text._ZN7cutlass13device_kernelIN5flash19enable_sm80_to_sm89INS1_16FlashAttnBwdSm80INS1_25CollectiveMainloopBwdSm80ILi2ELi1EN4cute5tupleIJNS5_1CILi64EEENS7_ILi96EEENS7_ILi128EEEEEENS_6half_tEfNS_4arch4Sm80ELb1ELb0ELb1ELb0ELb0ELb0ELb0ELb0ELi2ELi2ELi2ELi2ELb1EEENS1_21CollectiveEpilogueBwdISB_SC_SE_Li256ELb0ELb0ELi4EEENS1_25SingleTileBwdLPTSchedulerILb0ELi96ELb0EEEEEEEEEvNT_6ParamsE,"ax",@progbits
	.align	128
.text._ZN7cutlass13device_kernelIN5flash19enable_sm80_to_sm89INS1_16FlashAttnBwdSm80INS1_25CollectiveMainloopBwdSm80ILi2ELi1EN4cute5tupleIJNS5_1CILi64EEENS7_ILi96EEENS7_ILi128EEEEEENS_6half_tEfNS_4arch4Sm80ELb1ELb0ELb1ELb0ELb0ELb0ELb0ELb0ELi2ELi2ELi2ELi2ELb1EEENS1_21CollectiveEpilogueBwdISB_SC_SE_Li256ELb0ELb0ELi4EEENS1_25SingleTileBwdLPTSchedulerILb0ELi96ELb0EEEEEEEEEvNT_6ParamsE:
        .type           _ZN7cutlass13device_kernelIN5flash19enable_sm80_to_sm89INS1_16FlashAttnBwdSm80INS1_25CollectiveMainloopBwdSm80ILi2ELi1EN4cute5tupleIJNS5_1CILi64EEENS7_ILi96EEENS7_ILi128EEEEEENS_6half_tEfNS_4arch4Sm80ELb1ELb0ELb1ELb0ELb0ELb0ELb0ELb0ELi2ELi2ELi2ELi2ELb1EEENS1_21CollectiveEpilogueBwdISB_SC_SE_Li256ELb0ELb0ELi4EEENS1_25SingleTileBwdLPTSchedulerILb0ELi96ELb0EEEEEEEEEvNT_6ParamsE,@function
        .size           _ZN7cutlass13device_kernelIN5flash19enable_sm80_to_sm89INS1_16FlashAttnBwdSm80INS1_25CollectiveMainloopBwdSm80ILi2ELi1EN4cute5tupleIJNS5_1CILi64EEENS7_ILi96EEENS7_ILi128EEEEEENS_6half_tEfNS_4arch4Sm80ELb1ELb0ELb1ELb0ELb0ELb0ELb0ELb0ELi2ELi2ELi2ELi2ELb1EEENS1_21CollectiveEpilogueBwdISB_SC_SE_Li256ELb0ELb0ELi4EEENS1_25SingleTileBwdLPTSchedulerILb0ELi96ELb0EEEEEEEEEvNT_6ParamsE,(.L_x_113 - _ZN7cutlass13device_kernelIN5flash19enable_sm80_to_sm89INS1_16FlashAttnBwdSm80INS1_25CollectiveMainloopBwdSm80ILi2ELi1EN4cute5tupleIJNS5_1CILi64EEENS7_ILi96EEENS7_ILi128EEEEEENS_6half_tEfNS_4arch4Sm80ELb1ELb0ELb1ELb0ELb0ELb0ELb0ELb0ELi2ELi2ELi2ELi2ELb1EEENS1_21CollectiveEpilogueBwdISB_SC_SE_Li256ELb0ELb0ELi4EEENS1_25SingleTileBwdLPTSchedulerILb0ELi96ELb0EEEEEEEEEvNT_6ParamsE)
        .other          _ZN7cutlass13device_kernelIN5flash19enable_sm80_to_sm89INS1_16FlashAttnBwdSm80INS1_25CollectiveMainloopBwdSm80ILi2ELi1EN4cute5tupleIJNS5_1CILi64EEENS7_ILi96EEENS7_ILi128EEEEEENS_6half_tEfNS_4arch4Sm80ELb1ELb0ELb1ELb0ELb0ELb0ELb0ELb0ELi2ELi2ELi2ELi2ELb1EEENS1_21CollectiveEpilogueBwdISB_SC_SE_Li256ELb0ELb0ELi4EEENS1_25SingleTileBwdLPTSchedulerILb0ELi96ELb0EEEEEEEEEvNT_6ParamsE,@"STO_CUDA_ENTRY STV_DEFAULT"
_ZN7cutlass13device_kernelIN5flash19enable_sm80_to_sm89INS1_16FlashAttnBwdSm80INS1_25CollectiveMainloopBwdSm80ILi2ELi1EN4cute5tupleIJNS5_1CILi64EEENS7_ILi96EEENS7_ILi128EEEEEENS_6half_tEfNS_4arch4Sm80ELb1ELb0ELb1ELb0ELb0ELb0ELb0ELb0ELi2ELi2ELi2ELi2ELb1EEENS1_21CollectiveEpilogueBwdISB_SC_SE_Li256ELb0ELb0ELi4EEENS1_25SingleTileBwdLPTSchedulerILb0ELi96ELb0EEEEEEEEEvNT_6ParamsE:
[----:B------:R-:W-:Y:S01]  /*0000*/  LDC R1, c[0x0][0x28] ;  /* 0x00000a00ff017b82 */ /* 0x000fe20000000800 */
[----:B------:R-:W-:Y:S05]  /*0010*/  EXIT ;  /* 0x000000000000794d */ /* 0x000fea0003800000 */
.L_x_16:
        /* <DEDUP_REMOVED lines=14> */
.L_x_113:


//--------------------- .text._ZN7cutlass13device_kernelIN5flash19enable_sm80_to_sm89INS1_16FlashAttnBwdSm80INS1_25CollectiveMainloopBwdSm80ILi2ELi1EN4cute5tupleIJNS5_1CILi64EEENS7_ILi96EEENS7_ILi128EEEEEENS_6half_tEfNS_4arch4Sm80ELb1ELb0ELb1ELb0ELb1ELb0ELb0ELb0ELi2ELi2ELi2ELi2ELb1EEENS1_21CollectiveEpilogueBwdISB_SC_SE_Li256ELb0ELb0ELi4EEENS1_25SingleTileBwdLPTSchedulerILb0ELi96ELb1EEEEEEEEEvNT_6ParamsE --------------------------
	.section	.text._ZN7cutlass13device_kernelIN5flash19enable_sm80_to_sm89INS1_16FlashAttnBwdSm80INS1_25CollectiveMainloopBwdSm80ILi2ELi1EN4cute5tupleIJNS5_1CILi64EEENS7_ILi96EEENS7_ILi128EEEEEENS_6half_tEfNS_4arch4Sm80ELb1ELb0ELb1ELb0ELb1ELb0ELb0ELb0ELi2ELi2ELi2ELi2ELb1EEENS1_21CollectiveEpilogueBwdISB_SC_SE_Li256ELb0ELb0ELi4EEENS1_25SingleTileBwdLPTSchedulerILb0ELi96ELb1EEEEEEEEEvNT_6ParamsE,"ax",@progbits
	.align	128
.text._ZN7cutlass13device_kernelIN5flash19enable_sm80_to_sm89INS1_16FlashAttnBwdSm80INS1_25CollectiveMainloopBwdSm80ILi2ELi1EN4cute5tupleIJNS5_1CILi64EEENS7_ILi96EEENS7_ILi128EEEEEENS_6half_tEfNS_4arch4Sm80ELb1ELb0ELb1ELb0ELb1ELb0ELb0ELb0ELi2ELi2ELi2ELi2ELb1EEENS1_21CollectiveEpilogueBwdISB_SC_SE_Li256ELb0ELb0ELi4EEENS1_25SingleTileBwdLPTSchedulerILb0ELi96ELb1EEEEEEEEEvNT_6ParamsE:
        .type           _ZN7cutlass13device_kernelIN5flash19enable_sm80_to_sm89INS1_16FlashAttnBwdSm80INS1_25CollectiveMainloopBwdSm80ILi2ELi1EN4cute5tupleIJNS5_1CILi64EEENS7_ILi96EEENS7_ILi128EEEEEENS_6half_tEfNS_4arch4Sm80ELb1ELb0ELb1ELb0ELb1ELb0ELb0ELb0ELi2ELi2ELi2ELi2ELb1EEENS1_21CollectiveEpilogueBwdISB_SC_SE_Li256ELb0ELb0ELi4EEENS1_25SingleTileBwdLPTSchedulerILb0ELi96ELb1EEEEEEEEEvNT_6ParamsE,@function
        .size           _ZN7cutlass13device_kernelIN5flash19enable_sm80_to_sm89INS1_16FlashAttnBwdSm80INS1_25CollectiveMainloopBwdSm80ILi2ELi1EN4cute5tupleIJNS5_1CILi64EEENS7_ILi96EEENS7_ILi128EEEEEENS_6half_tEfNS_4arch4Sm80ELb1ELb0ELb1ELb0ELb1ELb0ELb0ELb0ELi2ELi2ELi2ELi2ELb1EEENS1_21CollectiveEpilogueBwdISB_SC_SE_Li256ELb0ELb0ELi4EEENS1_25SingleTileBwdLPTSchedulerILb0ELi96ELb1EEEEEEEEEvNT_6ParamsE,(.L_x_114 - _ZN7cutlass13device_kernelIN5flash19enable_sm80_to_sm89INS1_16FlashAttnBwdSm80INS1_25CollectiveMainloopBwdSm80ILi2ELi1EN4cute5tupleIJNS5_1CILi64EEENS7_ILi96EEENS7_ILi128EEEEEENS_6half_tEfNS_4arch4Sm80ELb1ELb0ELb1ELb0ELb1ELb0ELb0ELb0ELi2ELi2ELi2ELi2ELb1EEENS1_21CollectiveEpilogueBwdISB_SC_SE_Li256ELb0ELb0ELi4EEENS1_25SingleTileBwdLPTSchedulerILb0ELi96ELb1EEEEEEEEEvNT_6ParamsE)
        .other          _ZN7cutlass13device_kernelIN5flash19enable_sm80_to_sm89INS1_16FlashAttnBwdSm80INS1_25CollectiveMainloopBwdSm80ILi2ELi1EN4cute5tupleIJNS5_1CILi64EEENS7_ILi96EEENS7_ILi128EEEEEENS_6half_tEfNS_4arch4Sm80ELb1ELb0ELb1ELb0ELb1ELb0ELb0ELb0ELi2ELi2ELi2ELi2ELb1EEENS1_21CollectiveEpilogueBwdISB_SC_SE_Li256ELb0ELb0ELi4EEENS1_25SingleTileBwdLPTSchedulerILb0ELi96ELb1EEEEEEEEEvNT_6ParamsE,@"STO_CUDA_ENTRY STV_DEFAULT"
_ZN7cutlass13device_kernelIN5flash19enable_sm80_to_sm89INS1_16FlashAttnBwdSm80INS1_25CollectiveMainloopBwdSm80ILi2ELi1EN4cute5tupleIJNS5_1CILi64EEENS7_ILi96EEENS7_ILi128EEEEEENS_6half_tEfNS_4arch4Sm80ELb1ELb0ELb1ELb0ELb1ELb0ELb0ELb0ELi2ELi2ELi2ELi2ELb1EEENS1_21CollectiveEpilogueBwdISB_SC_SE_Li256ELb0ELb0ELi4EEENS1_25SingleTileBwdLPTSchedulerILb0ELi96ELb1EEEEEEEEEvNT_6ParamsE:
[----:B------:R-:W-:Y:S01]  /*0000*/  LDC R1, c[0x0][0x28] ;  /* 0x00000a00ff017b82 */ /* 0x000fe20000000800 */
[----:B------:R-:W-:Y:S05]  /*0010*/  EXIT ;  /* 0x000000000000794d */ /* 0x000fea0003800000 */
.L_x_17:
        /* <DEDUP_REMOVED lines=14> */
.L_x_114:


//--------------------- .text._ZN7cutlass13device_kernelIN5flash19enable_sm80_to_sm89INS1_16FlashAttnBwdSm80INS1_25CollectiveMainloopBwdSm80ILi2ELi1EN4cute5tupleIJNS5_1CILi64EEENS7_ILi96EEENS7_ILi128EEEEEENS_6half_tEfNS_4arch4Sm80ELb1ELb0ELb1ELb0ELb0ELb0ELb0ELb0ELi2ELi2ELi2ELi2ELb1EEENS1_24CollectiveEpilogueBwdGQAISB_fSE_Li256ELb0ELb0EEENS1_25SingleTileBwdLPTSchedulerILb0ELi96ELb0EEEEEEEEEvNT_6ParamsE --------------------------
	.section	.text._ZN7cutlass13device_kernelIN5flash19enable_sm80_to_sm89INS1_16FlashAttnBwdSm80INS1_25CollectiveMainloopBwdSm80ILi2ELi1EN4cute5tupleIJNS5_1CILi64EEENS7_ILi96EEENS7_ILi128EEEEEENS_6half_tEfNS_4arch4Sm80ELb1ELb0ELb1ELb0ELb0ELb0ELb0ELb0ELi2ELi2ELi2ELi2ELb1EEENS1_24CollectiveEpilogueBwdGQAISB_fSE_Li256ELb0ELb0EEENS1_25SingleTileBwdLPTSchedulerILb0ELi96ELb0EEEEEEEEEvNT_6ParamsE,"ax",@progbits
	.align	128
.text._ZN7cutlass13device_kernelIN5flash19enable_sm80_to_sm89INS1_16FlashAttnBwdSm80INS1_25CollectiveMainloopBwdSm80ILi2ELi1EN4cute5tupleIJNS5_1CILi64EEENS7_ILi96EEENS7_ILi128EEEEEENS_6half_tEfNS_4arch4Sm80ELb1ELb0ELb1ELb0ELb0ELb0ELb0ELb0ELi2ELi2ELi2ELi2ELb1EEENS1_24CollectiveEpilogueBwdGQAISB_fSE_Li256ELb0ELb0EEENS1_25SingleTileBwdLPTSchedulerILb0ELi96ELb0EEEEEEEEEvNT_6ParamsE:
        .type           _ZN7cutlass13device_kernelIN5flash19enable_sm80_to_sm89INS1_16FlashAttnBwdSm80INS1_25CollectiveMainloopBwdSm80ILi2ELi1EN4cute5tupleIJNS5_1CILi64EEENS7_ILi96EEENS7_ILi128EEEEEENS_6half_tEfNS_4arch4Sm80ELb1ELb0ELb1ELb0ELb0ELb0ELb0ELb0ELi2ELi2ELi2ELi2ELb1EEENS1_24CollectiveEpilogueBwdGQAISB_fSE_Li256ELb0ELb0EEENS1_25SingleTileBwdLPTSchedulerILb0ELi96ELb0EEEEEEEEEvNT_6ParamsE,@function
        .size           _ZN7cutlass13device_kernelIN5flash19enable_sm80_to_sm89INS1_16FlashAttnBwdSm80INS1_25CollectiveMainloopBwdSm80ILi2ELi1EN4cute5tupleIJNS5_1CILi64EEENS7_ILi96EEENS7_ILi128EEEEEENS_6half_tEfNS_4arch4Sm80ELb1ELb0ELb1ELb0ELb0ELb0ELb0ELb0ELi2ELi2ELi2ELi2ELb1EEENS1_24CollectiveEpilogueBwdGQAISB_fSE_Li256ELb0ELb0EEENS1_25SingleTileBwdLPTSchedulerILb0ELi96ELb0EEEEEEEEEvNT_6ParamsE,(.L_x_115 - _ZN7cutlass13device_kernelIN5flash19enable_sm80_to_sm89INS1_16FlashAttnBwdSm80INS1_25CollectiveMainloopBwdSm80ILi2ELi1EN4cute5tupleIJNS5_1CILi64EEENS7_ILi96EEENS7_ILi128EEEEEENS_6half_tEfNS_4arch4Sm80ELb1ELb0ELb1ELb0ELb0ELb0ELb0ELb0ELi2ELi2ELi2ELi2ELb1EEENS1_24CollectiveEpilogueBwdGQAISB_fSE_Li256ELb0ELb0EEENS1_25SingleTileBwdLPTSchedulerILb0ELi96ELb0EEEEEEEEEvNT_6ParamsE)
        .other          _ZN7cutlass13device_kernelIN5flash19enable_sm80_to_sm89INS1_16FlashAttnBwdSm80INS1_25CollectiveMainloopBwdSm80ILi2ELi1EN4cute5tupleIJNS5_1CILi64EEENS7_ILi96EEENS7_ILi128EEEEEENS_6half_tEfNS_4arch4Sm80ELb1ELb0ELb1ELb0ELb0ELb0ELb0ELb0ELi2ELi2ELi2ELi2ELb1EEENS1_24CollectiveEpilogueBwdGQAISB_fSE_Li256ELb0ELb0EEENS1_25SingleTileBwdLPTSchedulerILb0ELi96ELb0EEEEEEEEEvNT_6ParamsE,@"STO_CUDA_ENTRY STV_DEFAULT"
_ZN7cutlass13device_kernelIN5flash19enable_sm80_to_sm89INS1_16FlashAttnBwdSm80INS1_25CollectiveMainloopBwdSm80ILi2ELi1EN4cute5tupleIJNS5_1CILi64EEENS7_ILi96EEENS7_ILi128EEEEEENS_6half_tEfNS_4arch4Sm80ELb1ELb0ELb1ELb0ELb0ELb0ELb0ELb0ELi2ELi2ELi2ELi2ELb1EEENS1_24CollectiveEpilogueBwdGQAISB_fSE_Li256ELb0ELb0EEENS1_25SingleTileBwdLPTSchedulerILb0ELi96ELb0EEEEEEEEEvNT_6ParamsE:
[----:B------:R-:W-:Y:S01]  /*0000*/  LDC R1, c[0x0][0x28] ;  /* 0x00000a00ff017b82 */ /* 0x000fe20000000800 */
[----:B------:R-:W-:Y:S05]  /*0010*/  EXIT ;  /* 0x000000000000794d */ /* 0x000fea0003800000 */
.L_x_18:
        /* <DEDUP_REMOVED lines=14> */
.L_x_115:


//--------------------- .text._ZN7cutlass13device_kernelIN5flash19enable_sm80_to_sm89INS1_16FlashAttnBwdSm80INS1_25CollectiveMainloopBwdSm80ILi2ELi1EN4cute5tupleIJNS5_1CILi64EEENS7_ILi96EEENS7_ILi128EEEEEENS_6half_tEfNS_4arch4Sm80ELb1ELb0ELb1ELb0ELb1ELb0ELb0ELb0ELi2ELi2ELi2ELi2ELb1EEENS1_24CollectiveEpilogueBwdGQAISB_fSE_Li256ELb0ELb1EEENS1_25SingleTileBwdLPTSchedulerILb0ELi96ELb1EEEEEEEEEvNT_6ParamsE --------------------------
	.section	.text._ZN7cutlass13device_kernelIN5flash19enable_sm80_to_sm89INS1_16FlashAttnBwdSm80INS1_25CollectiveMainloopBwdSm80ILi2ELi1EN4cute5tupleIJNS5_1CILi64EEENS7_ILi96EEENS7_ILi128EEEEEENS_6half_tEfNS_4arch4Sm80ELb1ELb0ELb1ELb0ELb1ELb0ELb0ELb0ELi2ELi2ELi2ELi2ELb1EEENS1_24CollectiveEpilogueBwdGQAISB_fSE_Li256ELb0ELb1EEENS1_25SingleTileBwdLPTSchedulerILb0ELi96ELb1EEEEEEEEEvNT_6ParamsE,"ax",@progbits
	.align	128
.text._ZN7cutlass13device_kernelIN5flash19enable_sm80_to_sm89INS1_16FlashAttnBwdSm80INS1_25CollectiveMainloopBwdSm80ILi2ELi1EN4cute5tupleIJNS5_1CILi64EEENS7_ILi96EEENS7_ILi128EEEEEENS_6half_tEfNS_4arch4Sm80ELb1ELb0ELb1ELb0ELb1ELb0ELb0ELb0ELi2ELi2ELi2ELi2ELb1EEENS1_24CollectiveEpilogueBwdGQAISB_fSE_Li256ELb0ELb1EEENS1_25SingleTileBwdLPTSchedulerILb0ELi96ELb1EEEEEEEEEvNT_6ParamsE:
        .type           _ZN7cutlass13device_kernelIN5flash19enable_sm80_to_sm89INS1_16FlashAttnBwdSm80INS1_25CollectiveMainloopBwdSm80ILi2ELi1EN4cute5tupleIJNS5_1CILi64EEENS7_ILi96EEENS7_ILi128EEEEEENS_6half_tEfNS_4arch4Sm80ELb1ELb0ELb1ELb0ELb1ELb0ELb0ELb0ELi2ELi2ELi2ELi2ELb1EEENS1_24CollectiveEpilogueBwdGQAISB_fSE_Li256ELb0ELb1EEENS1_25SingleTileBwdLPTSchedulerILb0ELi96ELb1EEEEEEEEEvNT_6ParamsE,@function
        .size           _ZN7cutlass13device_kernelIN5flash19enable_sm80_to_sm89INS1_16FlashAttnBwdSm80INS1_25CollectiveMainloopBwdSm80ILi2ELi1EN4cute5tupleIJNS5_1CILi64EEENS7_ILi96EEENS7_ILi128EEEEEENS_6half_tEfNS_4arch4Sm80ELb1ELb0ELb1ELb0ELb1ELb0ELb0ELb0ELi2ELi2ELi2ELi2ELb1EEENS1_24CollectiveEpilogueBwdGQAISB_fSE_Li256ELb0ELb1EEENS1_25SingleTileBwdLPTSchedulerILb0ELi96ELb1EEEEEEEEEvNT_6ParamsE,(.L_x_116 - _ZN7cutlass13device_kernelIN5flash19enable_sm80_to_sm89INS1_16FlashAttnBwdSm80INS1_25CollectiveMainloopBwdSm80ILi2ELi1EN4cute5tupleIJNS5_1CILi64EEENS7_ILi96EEENS7_ILi128EEEEEENS_6half_tEfNS_4arch4Sm80ELb1ELb0ELb1ELb0ELb1ELb0ELb0ELb0ELi2ELi2ELi2ELi2ELb1EEENS1_24CollectiveEpilogueBwdGQAISB_fSE_Li256ELb0ELb1EEENS1_25SingleTileBwdLPTSchedulerILb0ELi96ELb1EEEEEEEEEvNT_6ParamsE)
        .other          _ZN7cutlass13device_kernelIN5flash19enable_sm80_to_sm89INS1_16FlashAttnBwdSm80INS1_25CollectiveMainloopBwdSm80ILi2ELi1EN4cute5tupleIJNS5_1CILi64EEENS7_ILi96EEENS7_ILi128EEEEEENS_6half_tEfNS_4arch4Sm80ELb1ELb0ELb1ELb0ELb1ELb0ELb0ELb0ELi2ELi2ELi2ELi2ELb1EEENS1_24CollectiveEpilogueBwdGQAISB_fSE_Li256ELb0ELb1EEENS1_25SingleTileBwdLPTSchedulerILb0ELi96ELb1EEEEEEEEEvNT_6ParamsE,@"STO_CUDA_ENTRY STV_DEFAULT"
_ZN7cutlass13device_kernelIN5flash19enable_sm80_to_sm89INS1_16FlashAttnBwdSm80INS1_25CollectiveMainloopBwdSm80ILi2ELi1EN4cute5tupleIJNS5_1CILi64EEENS7_ILi96EEENS7_ILi128EEEEEENS_6half_tEfNS_4arch4Sm80ELb1ELb0ELb1ELb0ELb1ELb0ELb0ELb0ELi2ELi2ELi2ELi2ELb1EEENS1_24CollectiveEpilogueBwdGQAISB_fSE_Li256ELb0ELb1EEENS1_25SingleTileBwdLPTSchedulerILb0ELi96ELb1EEEEEEEEEvNT_6ParamsE:
[----:B------:R-:W-:Y:S01]  /*0000*/  LDC R1, c[0x0][0x28] ;  /* 0x00000a00ff017b82 */ /* 0x000fe20000000800 */
[----:B------:R-:W-:Y:S05]  /*0010*/  EXIT ;  /* 0x000000000000794d */ /* 0x000fea0003800000 */
.L_x_19:
        /* <DEDUP_REMOVED lines=14> */
.L_x_116:


//--------------------- .text._ZN7cutlass13device_kernelIN5flash19enable_sm80_to_sm89INS1_16FlashAttnBwdSm80INS1_25CollectiveMainloopBwdSm80ILi2ELi1EN4cute5tupleIJNS5_1CILi64EEENS7_ILi96EEENS7_ILi128EEEEEENS_6half_tEfNS_4arch4Sm80ELb1ELb0ELb1ELb1ELb0ELb0ELb0ELb0ELi2ELi2ELi2ELi2ELb1EEENS1_21CollectiveEpilogueBwdISB_SC_SE_Li256ELb1ELb0ELi4EEENS1_25SingleTileBwdLPTSchedulerILb1ELi96ELb0EEEEEEEEEvNT_6ParamsE --------------------------
	.section	.text._ZN7cutlass13device_kernelIN5flash19enable_sm80_to_sm89INS1_16FlashAttnBwdSm80INS1_25CollectiveMainloopBwdSm80ILi2ELi1EN4cute5tupleIJNS5_1CILi64EEENS7_ILi96EEENS7_ILi128EEEEEENS_6half_tEfNS_4arch4Sm80ELb1ELb0ELb1ELb1ELb0ELb0ELb0ELb0ELi2ELi2ELi2ELi2ELb1EEENS1_21CollectiveEpilogueBwdISB_SC_SE_Li256ELb1ELb0ELi4EEENS1_25SingleTileBwdLPTSchedulerILb1ELi96ELb0EEEEEEEEEvNT_6ParamsE,"ax",@progbits
	.align	128
.text._ZN7cutlass13device_kernelIN5flash19enable_sm80_to_sm89INS1_16FlashAttnBwdSm80INS1_25CollectiveMainloopBwdSm80ILi2ELi1EN4cute5tupleIJNS5_1CILi64EEENS7_ILi96EEENS7_ILi128EEEEEENS_6half_tEfNS_4arch4Sm80ELb1ELb0ELb1ELb1ELb0ELb0ELb0ELb0ELi2ELi2ELi2ELi2ELb1EEENS1_21CollectiveEpilogueBwdISB_SC_SE_Li256ELb1ELb0ELi4EEENS1_25SingleTileBwdLPTSchedulerILb1ELi96ELb0EEEEEEEEEvNT_6ParamsE:
        .type           _ZN7cutlass13device_kernelIN5flash19enable_sm80_to_sm89INS1_16FlashAttnBwdSm80INS1_25CollectiveMainloopBwdSm80ILi2ELi1EN4cute5tupleIJNS5_1CILi64EEENS7_ILi96EEENS7_ILi128EEEEEENS_6half_tEfNS_4arch4Sm80ELb1ELb0ELb1ELb1ELb0ELb0ELb0ELb0ELi2ELi2ELi2ELi2ELb1EEENS1_21CollectiveEpilogueBwdISB_SC_SE_Li256ELb1ELb0ELi4EEENS1_25SingleTileBwdLPTSchedulerILb1ELi96ELb0EEEEEEEEEvNT_6ParamsE,@function
        .size           _ZN7cutlass13device_kernelIN5flash19enable_sm80_to_sm89INS1_16FlashAttnBwdSm80INS1_25CollectiveMainloopBwdSm80ILi2ELi1EN4cute5tupleIJNS5_1CILi64EEENS7_ILi96EEENS7_ILi128EEEEEENS_6half_tEfNS_4arch4Sm80ELb1ELb0ELb1ELb1ELb0ELb0ELb0ELb0ELi2ELi2ELi2ELi2ELb1EEENS1_21CollectiveEpilogueBwdISB_SC_SE_Li256ELb1ELb0ELi4EEENS1_25SingleTileBwdLPTSchedulerILb1ELi96ELb0EEEEEEEEEvNT_6ParamsE,(.L_x_117 - _ZN7cutlass13device_kernelIN5flash19enable_sm80_to_sm89INS1_16FlashAttnBwdSm80INS1_25CollectiveMainloopBwdSm80ILi2ELi1EN4cute5tupleIJNS5_1CILi64EEENS7_ILi96EEENS7_ILi128EEEEEENS_6half_tEfNS_4arch4Sm80ELb1ELb0ELb1ELb1ELb0ELb0ELb0ELb0ELi2ELi2ELi2ELi2ELb1EEENS1_21CollectiveEpilogueBwdISB_SC_SE_Li256ELb1ELb0ELi4EEENS1_25SingleTileBwdLPTSchedulerILb1ELi96ELb0EEEEEEEEEvNT_6ParamsE)
        .other          _ZN7cutlass13device_kernelIN5flash19enable_sm80_to_sm89INS1_16FlashAttnBwdSm80INS1_25CollectiveMainloopBwdSm80ILi2ELi1EN4cute5tupleIJNS5_1CILi64EEENS7_ILi96EEENS7_ILi128EEEEEENS_6half_tEfNS_4arch4Sm80ELb1ELb0ELb1ELb1ELb0ELb0ELb0ELb0ELi2ELi2ELi2ELi2ELb1EEENS1_21CollectiveEpilogueBwdISB_SC_SE_Li256ELb1ELb0ELi4EEENS1_25SingleTileBwdLPTSchedulerILb1ELi96ELb0EEEEEEEEEvNT_6ParamsE,@"STO_CUDA_ENTRY STV_DEFAULT"
_ZN7cutlass13device_kernelIN5flash19enable_sm80_to_sm89INS1_16FlashAttnBwdSm80INS1_25CollectiveMainloopBwdSm80ILi2ELi1EN4cute5tupleIJNS5_1CILi64EEENS7_ILi96EEENS7_ILi128EEEEEENS_6half_tEfNS_4arch4Sm80ELb1ELb0ELb1ELb1ELb0ELb0ELb0ELb0ELi2ELi2ELi2ELi2ELb1EEENS1_21CollectiveEpilogueBwdISB_SC_SE_Li256ELb1ELb0ELi4EEENS1_25SingleTileBwdLPTSchedulerILb1ELi96ELb0EEEEEEEEEvNT_6ParamsE:
[----:B------:R-:W-:Y:S01]  /*0000*/  LDC R1, c[0x0][0x28] ;  /* 0x00000a00ff017b82 */ /* 0x000fe20000000800 */
[----:B------:R-:W-:Y:S05]  /*0010*/  EXIT ;  /* 0x000000000000794d */ /* 0x000fea0003800000 */
.L_x_20:
        /* <DEDUP_REMOVED lines=14> */
.L_x_117:


//--------------------- .text._ZN7cutlass13device_kernelIN5flash19enable_sm80_to_sm89INS1_16FlashAttnBwdSm80INS1_25CollectiveMainloopBwdSm80ILi2ELi1EN4cute5tupleIJNS5_1CILi64EEENS7_ILi96EEENS7_ILi128EEEEEENS_6half_tEfNS_4arch4Sm80ELb1ELb0ELb1ELb1ELb1ELb0ELb0ELb0ELi2ELi2ELi2ELi2ELb1EEENS1_21CollectiveEpilogueBwdISB_SC_SE_Li256ELb1ELb0ELi4EEENS1_25SingleTileBwdLPTSchedulerILb1ELi96ELb1EEEEEEEEEvNT_6ParamsE --------------------------
	.section	.text._ZN7cutlass13device_kernelIN5flash19enable_sm80_to_sm89INS1_16FlashAttnBwdSm80INS1_25CollectiveMainloopBwdSm80ILi2ELi1EN4cute5tupleIJNS5_1CILi64EEENS7_ILi96EEENS7_ILi128EEEEEENS_6half_tEfNS_4arch4Sm80ELb1ELb0ELb1ELb1ELb1ELb0ELb0ELb0ELi2ELi2ELi2ELi2ELb1EEENS1_21CollectiveEpilogueBwdISB_SC_SE_Li256ELb1ELb0ELi4EEENS1_25SingleTileBwdLPTSchedulerILb1ELi96ELb1EEEEEEEEEvNT_6ParamsE,"ax",@progbits
	.align	128
.text._ZN7cutlass13device_kernelIN5flash19enable_sm80_to_sm89INS1_16FlashAttnBwdSm80INS1_25CollectiveMainloopBwdSm80ILi2ELi1EN4cute5tupleIJNS5_1CILi64EEENS7_ILi96EEENS7_ILi128EEEEEENS_6half_tEfNS_4arch4Sm80ELb1ELb0ELb1ELb1ELb1ELb0ELb0ELb0ELi2ELi2ELi2ELi2ELb1EEENS1_21CollectiveEpilogueBwdISB_SC_SE_Li256ELb1ELb0ELi4EEENS1_25SingleTileBwdLPTSchedulerILb1ELi96ELb1EEEEEEEEEvNT_6ParamsE:
        .type           _ZN7cutlass13device_kernelIN5flash19enable_sm80_to_sm89INS1_16FlashAttnBwdSm80INS1_25CollectiveMainloopBwdSm80ILi2ELi1EN4cute5tupleIJNS5_1CILi64EEENS7_ILi96EEENS7_ILi128EEEEEENS_6half_tEfNS_4arch4Sm80ELb1ELb0ELb1ELb1ELb1ELb0ELb0ELb0ELi2ELi2ELi2ELi2ELb1EEENS1_21CollectiveEpilogueBwdISB_SC_SE_Li256ELb1ELb0ELi4EEENS1_25SingleTileBwdLPTSchedulerILb1ELi96ELb1EEEEEEEEEvNT_6ParamsE,@function
        .size           _ZN7cutlass13device_kernelIN5flash19enable_sm80_to_sm89INS1_16FlashAttnBwdSm80INS1_25CollectiveMainloopBwdSm80ILi2ELi1EN4cute5tupleIJNS5_1CILi64EEENS7_ILi96EEENS7_ILi128EEEEEENS_6half_tEfNS_4arch4Sm80ELb1ELb0ELb1ELb1ELb1ELb0ELb0ELb0ELi2ELi2ELi2ELi2ELb1EEENS1_21CollectiveEpilogueBwdISB_SC_SE_Li256ELb1ELb0ELi4EEENS1_25SingleTileBwdLPTSchedulerILb1ELi96ELb1EEEEEEEEEvNT_6ParamsE,(.L_x_118 - _ZN7cutlass13device_kernelIN5flash19enable_sm80_to_sm89INS1_16FlashAttnBwdSm80INS1_25CollectiveMainloopBwdSm80ILi2ELi1EN4cute5tupleIJNS5_1CILi64EEENS7_ILi96EEENS7_ILi128EEEEEENS_6half_tEfNS_4arch4Sm80ELb1ELb0ELb1ELb1ELb1ELb0ELb0ELb0ELi2ELi2ELi2ELi2ELb1EEENS1_21CollectiveEpilogueBwdISB_SC_SE_Li256ELb1ELb0ELi4EEENS1_25SingleTileBwdLPTSchedulerILb1ELi96ELb1EEEEEEEEEvNT_6ParamsE)
        .other          _ZN7cutlass13device_kernelIN5flash19enable_sm80_to_sm89INS1_16FlashAttnBwdSm80INS1_25CollectiveMainloopBwdSm80ILi2ELi1EN4cute5tupleIJNS5_1CILi64EEENS7_ILi96EEENS7_ILi128EEEEEENS_6half_tEfNS_4arch4Sm80ELb1ELb0ELb1ELb1ELb1ELb0ELb0ELb0ELi2ELi2ELi2ELi2ELb1EEENS1_21CollectiveEpilogueBwdISB_SC_SE_Li256ELb1ELb0ELi4EEENS1_25SingleTileBwdLPTSchedulerILb1ELi96ELb1EEEEEEEEEvNT_6ParamsE,@"STO_CUDA_ENTRY STV_DEFAULT"
_ZN7cutlass13device_kernelIN5flash19enable_sm80_to_sm89INS1_16FlashAttnBwdSm80INS1_25CollectiveMainloopBwdSm80ILi2ELi1EN4cute5tupleIJNS5_1CILi64EEENS7_ILi96EEENS7_ILi128EEEEEENS_6half_tEfNS_4arch4Sm80ELb1ELb0ELb1ELb1ELb1ELb0ELb0ELb0ELi2ELi2ELi2ELi2ELb1EEENS1_21CollectiveEpilogueBwdISB_SC_SE_Li256ELb1ELb0ELi4EEENS1_25SingleTileBwdLPTSchedulerILb1ELi96ELb1EEEEEEEEEvNT_6ParamsE:
[----:B------:R-:W-:Y:S01]  /*0000*/  LDC R1, c[0x0][0x28] ;  /* 0x00000a00ff017b82 */ /* 0x000fe20000000800 */
[----:B------:R-:W-:Y:S05]  /*0010*/  EXIT ;  /* 0x000000000000794d */ /* 0x000fea0003800000 */
.L_x_21:
        /* <DEDUP_REMOVED lines=14> */
.L_x_118:


//--------------------- .text._ZN7cutlass13device_kernelIN5flash19enable_sm80_to_sm89INS1_16FlashAttnBwdSm80INS1_25CollectiveMainloopBwdSm80ILi2ELi1EN4cute5tupleIJNS5_1CILi64EEENS7_ILi96EEENS7_ILi128EEEEEENS_6half_tEfNS_4arch4Sm80ELb1ELb0ELb1ELb1ELb0ELb0ELb0ELb0ELi2ELi2ELi2ELi2ELb1EEENS1_24CollectiveEpilogueBwdGQAISB_fSE_Li256ELb1ELb0EEENS1_25SingleTileBwdLPTSchedulerILb1ELi96ELb0EEEEEEEEEvNT_6ParamsE --------------------------
	.section	.text._ZN7cutlass13device_kernelIN5flash19enable_sm80_to_sm89INS1_16FlashAttnBwdSm80INS1_25CollectiveMainloopBwdSm80ILi2ELi1EN4cute5tupleIJNS5_1CILi64EEENS7_ILi96EEENS7_ILi128EEEEEENS_6half_tEfNS_4arch4Sm80ELb1ELb0ELb1ELb1ELb0ELb0ELb0ELb0ELi2ELi2ELi2ELi2ELb1EEENS1_24CollectiveEpilogueBwdGQAISB_fSE_Li256ELb1ELb0EEENS1_25SingleTileBwdLPTSchedulerILb1ELi96ELb0EEEEEEEEEvNT_6ParamsE,"ax",@progbits
	.align	128
.text._ZN7cutlass13device_kernelIN5flash19enable_sm80_to_sm89INS1_16FlashAttnBwdSm80INS1_25CollectiveMainloopBwdSm80ILi2ELi1EN4cute5tupleIJNS5_1CILi64EEENS7_ILi96EEENS7_ILi128EEEEEENS_6half_tEfNS_4arch4Sm80ELb1ELb0ELb1ELb1ELb0ELb0ELb0ELb0ELi2ELi2ELi2ELi2ELb1EEENS1_24CollectiveEpilogueBwdGQAISB_fSE_Li256ELb1ELb0EEENS1_25SingleTileBwdLPTSchedulerILb1ELi96ELb0EEEEEEEEEvNT_6ParamsE:
        .type           _ZN7cutlass13device_kernelIN5flash19enable_sm80_to_sm89INS1_16FlashAttnBwdSm80INS1_25CollectiveMainloopBwdSm80ILi2ELi1EN4cute5tupleIJNS5_1CILi64EEENS7_ILi96EEENS7_ILi128EEEEEENS_6half_tEfNS_4arch4Sm80ELb1ELb0ELb1ELb1ELb0ELb0ELb0ELb0ELi2ELi2ELi2ELi2ELb1EEENS1_24CollectiveEpilogueBwdGQAISB_fSE_Li256ELb1ELb0EEENS1_25SingleTileBwdLPTSchedulerILb1ELi96ELb0EEEEEEEEEvNT_6ParamsE,@function
        .size           _ZN7cutlass13device_kernelIN5flash19enable_sm80_to_sm89INS1_16FlashAttnBwdSm80INS1_25CollectiveMainloopBwdSm80ILi2ELi1EN4cute5tupleIJNS5_1CILi64EEENS7_ILi96EEENS7_ILi128EEEEEENS_6half_tEfNS_4arch4Sm80ELb1ELb0ELb1ELb1ELb0ELb0ELb0ELb0ELi2ELi2ELi2ELi2ELb1EEENS1_24CollectiveEpilogueBwdGQAISB_fSE_Li256ELb1ELb0EEENS1_25SingleTileBwdLPTSchedulerILb1ELi96ELb0EEEEEEEEEvNT_6ParamsE,(.L_x_119 - _ZN7cutlass13device_kernelIN5flash19enable_sm80_to_sm89INS1_16FlashAttnBwdSm80INS1_25CollectiveMainloopBwdSm80ILi2ELi1EN4cute5tupleIJNS5_1CILi64EEENS7_ILi96EEENS7_ILi128EEEEEENS_6half_tEfNS_4arch4Sm80ELb1ELb0ELb1ELb1ELb0ELb0ELb0ELb0ELi2ELi2ELi2ELi2ELb1EEENS1_24CollectiveEpilogueBwdGQAISB_fSE_Li256ELb1ELb0EEENS1_25SingleTileBwdLPTSchedulerILb1ELi96ELb0EEEEEEEEEvNT_6ParamsE)
        .other          _ZN7cutlass13device_kernelIN5flash19enable_sm80_to_sm89INS1_16FlashAttnBwdSm80INS1_25CollectiveMainloopBwdSm80ILi2ELi1EN4cute5tupleIJNS5_1CILi64EEENS7_ILi96EEENS7_ILi128EEEEEENS_6half_tEfNS_4arch4Sm80ELb1ELb0ELb1ELb1ELb0ELb0ELb0ELb0ELi2ELi2ELi2ELi2ELb1EEENS1_24CollectiveEpilogueBwdGQAISB_fSE_Li256ELb1ELb0EEENS1_25SingleTileBwdLPTSchedulerILb1ELi96ELb0EEEEEEEEEvNT_6ParamsE,@"STO_CUDA_ENTRY STV_DEFAULT"
_ZN7cutlass13device_kernelIN5flash19enable_sm80_to_sm89INS1_16FlashAttnBwdSm80INS1_25CollectiveMainloopBwdSm80ILi2ELi1EN4cute5tupleIJNS5_1CILi64EEENS7_ILi96EEENS7_ILi128EEEEEENS_6half_tEfNS_4arch4Sm80ELb1ELb0ELb1ELb1ELb0ELb0ELb0ELb0ELi2ELi2ELi2ELi2ELb1EEENS1_24CollectiveEpilogueBwdGQAISB_fSE_Li256ELb1ELb0EEENS1_25SingleTileBwdLPTSchedulerILb1ELi96ELb0EEEEEEEEEvNT_6ParamsE:
[----:B------:R-:W-:Y:S01]  /*0000*/  LDC R1, c[0x0][0x28] ;  /* 0x00000a00ff017b82 */ /* 0x000fe20000000800 */
[----:B------:R-:W-:Y:S05]  /*0010*/  EXIT ;  /* 0x000000000000794d */ /* 0x000fea0003800000 */
.L_x_22:
        /* <DEDUP_REMOVED lines=14> */
.L_x_119:


//--------------------- .text._ZN7cutlass13device_kernelIN5flash32FlashAttnBwdPostprocessConvertdQIN4cute5tupleIJNS3_1CILi96EEENS5_ILi128EEEEEENS_6half_tEfNS_4arch4Sm80ELi256ENS3_8TiledMMAINS3_8MMA_AtomIJNS3_28SM80_16x8x16_F32F16F16F32_TNEEEENS3_6LayoutINS4_IJNS5_ILi2EEENS5_ILi4EEENS5_ILi1EEEEEENS4_IJSJ_SH_NS5_ILi0EEEEEEEENS4_IJNS5_ILi32EEENS5_ILi64EEENS5_ILi16EEEEEEEELb0EEEEEvNT_6ParamsE --------------------------
	.section	.text._ZN7cutlass13device_kernelIN5flash32FlashAttnBwdPostprocessConvertdQIN4cute5tupleIJNS3_1CILi96EEENS5_ILi128EEEEEENS_6half_tEfNS_4arch4Sm80ELi256ENS3_8TiledMMAINS3_8MMA_AtomIJNS3_28SM80_16x8x16_F32F16F16F32_TNEEEENS3_6LayoutINS4_IJNS5_ILi2EEENS5_ILi4EEENS5_ILi1EEEEEENS4_IJSJ_SH_NS5_ILi0EEEEEEEENS4_IJNS5_ILi32EEENS5_ILi64EEENS5_ILi16EEEEEEEELb0EEEEEvNT_6ParamsE,"ax",@progbits
	.align	128
.text._ZN7cutlass13device_kernelIN5flash32FlashAttnBwdPostprocessConvertdQIN4cute5tupleIJNS3_1CILi96EEENS5_ILi128EEEEEENS_6half_tEfNS_4arch4Sm80ELi256ENS3_8TiledMMAINS3_8MMA_AtomIJNS3_28SM80_16x8x16_F32F16F16F32_TNEEEENS3_6LayoutINS4_IJNS5_ILi2EEENS5_ILi4EEENS5_ILi1EEEEEENS4_IJSJ_SH_NS5_ILi0EEEEEEEENS4_IJNS5_ILi32EEENS5_ILi64EEENS5_ILi16EEEEEEEELb0EEEEEvNT_6ParamsE:
        .type           _ZN7cutlass13device_kernelIN5flash32FlashAttnBwdPostprocessConvertdQIN4cute5tupleIJNS3_1CILi96EEENS5_ILi128EEEEEENS_6half_tEfNS_4arch4Sm80ELi256ENS3_8TiledMMAINS3_8MMA_AtomIJNS3_28SM80_16x8x16_F32F16F16F32_TNEEEENS3_6LayoutINS4_IJNS5_ILi2EEENS5_ILi4EEENS5_ILi1EEEEEENS4_IJSJ_SH_NS5_ILi0EEEEEEEENS4_IJNS5_ILi32EEENS5_ILi64EEENS5_ILi16EEEEEEEELb0EEEEEvNT_6ParamsE,@function
        .size           _ZN7cutlass13device_kernelIN5flash32FlashAttnBwdPostprocessConvertdQIN4cute5tupleIJNS3_1CILi96EEENS5_ILi128EEEEEENS_6half_tEfNS_4arch4Sm80ELi256ENS3_8TiledMMAINS3_8MMA_AtomIJNS3_28SM80_16x8x16_F32F16F16F32_TNEEEENS3_6LayoutINS4_IJNS5_ILi2EEENS5_ILi4EEENS5_ILi1EEEEEENS4_IJSJ_SH_NS5_ILi0EEEEEEEENS4_IJNS5_ILi32EEENS5_ILi64EEENS5_ILi16EEEEEEEELb0EEEEEvNT_6ParamsE,(.L_x_120 - _ZN7cutlass13device_kernelIN5flash32FlashAttnBwdPostprocessConvertdQIN4cute5tupleIJNS3_1CILi96EEENS5_ILi128EEEEEENS_6half_tEfNS_4arch4Sm80ELi256ENS3_8TiledMMAINS3_8MMA_AtomIJNS3_28SM80_16x8x16_F32F16F16F32_TNEEEENS3_6LayoutINS4_IJNS5_ILi2EEENS5_ILi4EEENS5_ILi1EEEEEENS4_IJSJ_SH_NS5_ILi0EEEEEEEENS4_IJNS5_ILi32EEENS5_ILi64EEENS5_ILi16EEEEEEEELb0EEEEEvNT_6ParamsE)
        .other          _ZN7cutlass13device_kernelIN5flash32FlashAttnBwdPostprocessConvertdQIN4cute5tupleIJNS3_1CILi96EEENS5_ILi128EEEEEENS_6half_tEfNS_4arch4Sm80ELi256ENS3_8TiledMMAINS3_8MMA_AtomIJNS3_28SM80_16x8x16_F32F16F16F32_TNEEEENS3_6LayoutINS4_IJNS5_ILi2EEENS5_ILi4EEENS5_ILi1EEEEEENS4_IJSJ_SH_NS5_ILi0EEEEEEEENS4_IJNS5_ILi32EEENS5_ILi64EEENS5_ILi16EEEEEEEELb0EEEEEvNT_6ParamsE,@"STO_CUDA_ENTRY STV_DEFAULT"
_ZN7cutlass13device_kernelIN5flash32FlashAttnBwdPostprocessConvertdQIN4cute5tupleIJNS3_1CILi96EEENS5_ILi128EEEEEENS_6half_tEfNS_4arch4Sm80ELi256ENS3_8TiledMMAINS3_8MMA_AtomIJNS3_28SM80_16x8x16_F32F16F16F32_TNEEEENS3_6LayoutINS4_IJNS5_ILi2EEENS5_ILi4EEENS5_ILi1EEEEEENS4_IJSJ_SH_NS5_ILi0EEEEEEEENS4_IJNS5_ILi32EEENS5_ILi64EEENS5_ILi16EEEEEEEELb0EEEEEvNT_6ParamsE:
[----:B------:R-:W-:Y:S08]  /*0000*/  LDC R1, c[0x0][0x28] ;  /* 0x00000a00ff017b82 */ /* 0x000ff00000000800 */
[----:B------:R-:W0:Y:S01]  /*0010*/  LDC.64 R6, c[0x0][0x278] ;  /* 0x00009e00ff067b82 */ /* 0x000e220000000a00 */
[----:B------:R-:W1:Y:S01]  /*0020*/  S2R R11, SR_CTAID.Z ;  /* 0x00000000000b7919 */ /* 0x000e620000002700 */
[----:B------:R-:W-:Y:S01]  /*0030*/  ULDC.64 UR4, c[0x0][0x270] ;  /* 0x00009c0000047ab9 */ /* 0x000fe20000000a00 */
[----:B------:R-:W-:Y:S01]  /*0040*/  ULDC.64 UR6, c[0x0][0x208] ;  /* 0x0000820000067ab9 */ /* 0x000fe20000000a00 */
[----:B------:R-:W-:-:S04]  /*0050*/  ISETP.NE.U32.AND P0, PT, RZ, UR4, PT ;  /* 0x00000004ff007c0c */ /* 0x000fc8000bf05070 */
[----:B------:R-:W1:Y:S01]  /*0060*/  LDC.64 R4, c[0x0][0x270] ;  /* 0x00009c00ff047b82 */ /* 0x000e620000000a00 */
[----:B------:R-:W-:Y:S02]  /*0070*/  ISETP.NE.AND.EX P0, PT, RZ, UR5, PT, P0 ;  /* 0x00000005ff007c0c */ /* 0x000fe4000bf05300 */
[----:B0-----:R-:W-:-:S04]  /*0080*/  ISETP.NE.U32.AND P1, PT, R6, RZ, PT ;  /* 0x000000ff0600720c */ /* 0x001fc80003f25070 */
[----:B------:R-:W-:Y:S01]  /*0090*/  ISETP.NE.AND.EX P1, PT, R7, RZ, PT, P1 ;  /* 0x000000ff0700720c */ /* 0x000fe20003f25310 */
[----:B------:R-:W0:Y:S01]  /*00a0*/  LDC R3, c[0x0][0x240] ;  /* 0x00009000ff037b82 */ /* 0x000e220000000800 */
[----:B-1----:R-:W-:-:S05]  /*00b0*/  IMAD.WIDE R4, R11, 0x4, R4 ;  /* 0x000000040b047825 */ /* 0x002fca00078e0204 */
[----:B------:R1:W5:Y:S06]  /*00c0*/  @P0 LDG.E R2, desc[UR6][R4.64] ;  /* 0x0000000604020981 */ /* 0x00036c000c1e1900 */
[----:B------:R-:W2:Y:S01]  /*00d0*/  @P1 LDC.64 R6, c[0x0][0x278] ;  /* 0x00009e00ff061b82 */ /* 0x000ea20000000a00 */
[----:B------:R-:W3:Y:S01]  /*00e0*/  S2R R0, SR_CTAID.X ;  /* 0x0000000000007919 */ /* 0x000ee20000002500 */
[----:B--2---:R-:W-:-:S05]  /*00f0*/  @P1 IMAD.WIDE R6, R11, 0x4, R6 ;  /* 0x000000040b061825 */ /* 0x004fca00078e0206 */
[----:B0-----:R1:W5:Y:S01]  /*0100*/  @P1 LDG.E R3, desc[UR6][R6.64] ;  /* 0x0000000606031981 */ /* 0x001362000c1e1900 */
[----:B---3--:R-:W-:Y:S01]  /*0110*/  IMAD R8, R0, 0x60, RZ ;  /* 0x0000006000087824 */ /* 0x008fe200078e02ff */
[----:B------:R-:W-:Y:S06]  /*0120*/  @P1 BRA `(.L_x_23) ;  /* 0x0000000000101947 */ /* 0x000fec0003800000 */
[----:B------:R-:W-:Y:S05]  /*0130*/  @!P0 BRA `(.L_x_23) ;  /* 0x00000000000c8947 */ /* 0x000fea0003800000 */
[----:B-1----:R-:W2:Y:S04]  /*0140*/  LDG.E R6, desc[UR6][R4.64] ;  /* 0x0000000604067981 */ /* 0x002ea8000c1e1900 */
[----:B-----5:R-:W2:Y:S02]  /*0150*/  LDG.E R3, desc[UR6][R4.64+0x4] ;  /* 0x0000040604037981 */ /* 0x020ea4000c1e1900 */
[----:B--2---:R-:W-:-:S07]  /*0160*/  IMAD.IADD R3, R3, 0x1, -R6 ;  /* 0x0000000103037824 */ /* 0x004fce00078e0a06 */
.L_x_23:
[----:B------:R-:W-:Y:S02]  /*0170*/  ISETP.NE.U32.AND P1, PT, RZ, UR4, PT ;  /* 0x00000004ff007c0c */ /* 0x000fe4000bf25070 */
[----:B-----5:R-:W-:Y:S02]  /*0180*/  ISETP.GE.AND P2, PT, R8, R3, PT ;  /* 0x000000030800720c */ /* 0x020fe40003f46270 */
[----:B------:R-:W-:-:S13]  /*0190*/  ISETP.NE.AND.EX P1, PT, RZ, UR5, PT, P1 ;  /* 0x00000005ff007c0c */ /* 0x000fda000bf25310 */
[----:B------:R-:W-:Y:S05]  /*01a0*/  @P1 EXIT P2 ;  /* 0x000000000000194d */ /* 0x000fea0001000000 */
[----:B------:R-:W0:Y:S01]  /*01b0*/  S2R R59, SR_TID.X ;  /* 0x00000000003b7919 */ /* 0x000e220000002100 */
[C---:B-1----:R-:W-:Y:S01]  /*01c0*/  @P0 IMAD R4, R11.reuse, 0x60, R2 ;  /* 0x000000600b040824 */ /* 0x042fe200078e0202 */
[----:B------:R-:W1:Y:S01]  /*01d0*/  S2UR UR8, SR_CTAID.Y ;  /* 0x00000000000879c3 */ /* 0x000e620000002600 */
[----:B------:R-:W-:Y:S01]  /*01e0*/  IMAD R9, R0, 0x3000, RZ ;  /* 0x0000300000097824 */ /* 0x000fe200078e02ff */
[----:B------:R-:W-:Y:S01]  /*01f0*/  SHF.R.S32.HI R53, RZ, 0x1f, R11 ;  /* 0x0000001fff357819 */ /* 0x000fe2000001140b */
[----:B------:R-:W-:Y:S01]  /*0200*/  @P0 IMAD.HI R4, R4, 0x2aaaaaab, RZ ;  /* 0x2aaaaaab04040827 */ /* 0x000fe200078e02ff */
[----:B------:R-:W-:Y:S01]  /*0210*/  ULDC.64 UR4, c[0x0][0x230] ;  /* 0x00008c0000047ab9 */ /* 0x000fe20000000a00 */
[----:B------:R-:W-:Y:S02]  /*0220*/  SEL R54, R11, RZ, !P1 ;  /* 0x000000ff0b367207 */ /* 0x000fe40004800000 */
[----:B------:R-:W-:Y:S01]  /*0230*/  SEL R53, R53, RZ, !P1 ;  /* 0x000000ff35357207 */ /* 0x000fe20004800000 */
[----:B------:R-:W2:Y:S01]  /*0240*/  LDC.64 R12, c[0x0][0x228] ;  /* 0x00008a00ff0c7b82 */ /* 0x000ea20000000a00 */
[----:B------:R-:W-:-:S04]  /*0250*/  @P0 SHF.R.U32.HI R5, RZ, 0x1f, R4 ;  /* 0x0000001fff050819 */ /* 0x000fc80000011604 */
[----:B------:R-:W-:-:S05]  /*0260*/  @P0 LEA.HI.SX32 R5, R4, R5, 0x1c ;  /* 0x0000000504050211 */ /* 0x000fca00078fe2ff */
[----:B------:R-:W-:Y:S01]  /*0270*/  @P0 IMAD R7, R5, 0x3000, RZ ;  /* 0x0000300005070824 */ /* 0x000fe200078e02ff */
[----:B------:R-:W-:-:S03]  /*0280*/  CS2R R4, SRZ ;  /* 0x0000000000047805 */ /* 0x000fc6000001ff00 */
[--C-:B------:R-:W-:Y:S01]  /*0290*/  @P0 IMAD.MOV.U32 R4, RZ, RZ, R7.reuse ;  /* 0x000000ffff040224 */ /* 0x100fe200078e0007 */
[----:B------:R-:W-:Y:S01]  /*02a0*/  @P0 SHF.R.S32.HI R5, RZ, 0x1f, R7 ;  /* 0x0000001fff050819 */ /* 0x000fe20000011407 */
[----:B-1----:R-:W-:Y:S01]  /*02b0*/  USHF.R.S32.HI UR9, URZ, 0x1f, UR8 ;  /* 0x0000001f3f097899 */ /* 0x002fe20008011408 */
[----:B------:R-:W-:Y:S01]  /*02c0*/  SHF.R.S32.HI R7, RZ, 0x1f, R9 ;  /* 0x0000001fff077819 */ /* 0x000fe20000011409 */
[----:B0-----:R-:W-:-:S04]  /*02d0*/  IMAD.SHL.U32 R52, R59, 0x4, RZ ;  /* 0x000000043b347824 */ /* 0x001fc800078e00ff */
[----:B--2---:R-:W-:Y:S01]  /*02e0*/  IMAD R8, R12, UR9, RZ ;  /* 0x000000090c087c24 */ /* 0x004fe2000f8e02ff */
[----:B------:R-:W-:Y:S01]  /*02f0*/  IADD3 R4, P2, P3, R4, R52, R9 ;  /* 0x0000003404047210 */ /* 0x000fe20007b5e009 */
[----:B------:R-:W-:Y:S01]  /*0300*/  IMAD R9, R53, UR4, RZ ;  /* 0x0000000435097c24 */ /* 0x000fe2000f8e02ff */
[----:B------:R-:W-:-:S03]  /*0310*/  SHF.R.S32.HI R6, RZ, 0x1f, R52 ;  /* 0x0000001fff067819 */ /* 0x000fc60000011434 */
[----:B------:R-:W-:Y:S01]  /*0320*/  IMAD R9, R54, UR5, R9 ;  /* 0x0000000536097c24 */ /* 0x000fe2000f8e0209 */
[----:B------:R-:W-:Y:S01]  /*0330*/  IADD3.X R5, R5, R6, R7, P2, P3 ;  /* 0x0000000605057210 */ /* 0x000fe200017e6407 */
[----:B------:R-:W-:Y:S02]  /*0340*/  IMAD R7, R13, UR8, R8 ;  /* 0x000000080d077c24 */ /* 0x000fe4000f8e0208 */
[----:B------:R-:W-:-:S05]  /*0350*/  IMAD.WIDE.U32 R4, R12, UR8, R4 ;  /* 0x000000080c047c25 */ /* 0x000fca000f8e0004 */
[----:B------:R-:W-:-:S03]  /*0360*/  IADD3 R5, R5, R7, RZ ;  /* 0x0000000705057210 */ /* 0x000fc60007ffe0ff */
[----:B------:R-:W-:Y:S01]  /*0370*/  IMAD.WIDE.U32 R4, R54, UR4, R4 ;  /* 0x0000000436047c25 */ /* 0x000fe2000f8e0004 */
[----:B------:R-:W-:-:S03]  /*0380*/  ULDC.64 UR4, c[0x0][0x210] ;  /* 0x0000840000047ab9 */ /* 0x000fc60000000a00 */
[----:B------:R-:W-:Y:S01]  /*0390*/  IMAD.IADD R5, R5, 0x1, R9 ;  /* 0x0000000105057824 */ /* 0x000fe200078e0209 */
[----:B------:R-:W-:-:S04]  /*03a0*/  LEA R62, P1, R4, UR4, 0x2 ;  /* 0x00000004043e7c11 */ /* 0x000fc8000f8210ff */
[----:B------:R-:W-:-:S05]  /*03b0*/  LEA.HI.X R63, R4, UR5, R5, 0x2, P1 ;  /* 0x00000005043f7c11 */ /* 0x000fca00088f1405 */
[----:B------:R-:W2:Y:S04]  /*03c0*/  LDG.E.128 R4, desc[UR6][R62.64] ;  /* 0x000000063e047981 */ /* 0x000ea8000c1e1d00 */
[----:B------:R-:W3:Y:S04]  /*03d0*/  LDG.E.128 R8, desc[UR6][R62.64+0x1000] ;  /* 0x001000063e087981 */ /* 0x000ee8000c1e1d00 */
[----:B------:R-:W4:Y:S04]  /*03e0*/  LDG.E.128 R12, desc[UR6][R62.64+0x2000] ;  /* 0x002000063e0c7981 */ /* 0x000f28000c1e1d00 */
[----:B------:R-:W5:Y:S04]  /*03f0*/  LDG.E.128 R16, desc[UR6][R62.64+0x3000] ;  /* 0x003000063e107981 */ /* 0x000f68000c1e1d00 */
[----:B------:R-:W5:Y:S04]  /*0400*/  LDG.E.128 R20, desc[UR6][R62.64+0x4000] ;  /* 0x004000063e147981 */ /* 0x000f68000c1e1d00 */
[----:B------:R-:W5:Y:S04]  /*0410*/  LDG.E.128 R24, desc[UR6][R62.64+0x5000] ;  /* 0x005000063e187981 */ /* 0x000f68000c1e1d00 */
[----:B------:R-:W5:Y:S04]  /*0420*/  LDG.E.128 R28, desc[UR6][R62.64+0x6000] ;  /* 0x006000063e1c7981 */ /* 0x000f68000c1e1d00 */
[----:B------:R-:W5:Y:S04]  /*0430*/  LDG.E.128 R32, desc[UR6][R62.64+0x7000] ;  /* 0x007000063e207981 */ /* 0x000f68000c1e1d00 */
[----:B------:R-:W5:Y:S04]  /*0440*/  LDG.E.128 R36, desc[UR6][R62.64+0x8000] ;  /* 0x008000063e247981 */ /* 0x000f68000c1e1d00 */
[----:B------:R-:W5:Y:S04]  /*0450*/  LDG.E.128 R40, desc[UR6][R62.64+0x9000] ;  /* 0x009000063e287981 */ /* 0x000f68000c1e1d00 */
[----:B------:R-:W5:Y:S04]  /*0460*/  LDG.E.128 R44, desc[UR6][R62.64+0xa000] ;  /* 0x00a000063e2c7981 */ /* 0x000f68000c1e1d00 */
[----:B------:R0:W5:Y:S01]  /*0470*/  LDG.E.128 R48, desc[UR6][R62.64+0xb000] ;  /* 0x00b000063e307981 */ /* 0x000162000c1e1d00 */
[----:B------:R-:W1:Y:S01]  /*0480*/  S2UR UR5, SR_CgaCtaId ;  /* 0x00000000000579c3 */ /* 0x000e620000008800 */
[----:B------:R-:W-:Y:S01]  /*0490*/  SHF.R.S32.HI R56, RZ, 0x1f, R59 ;  /* 0x0000001fff387819 */ /* 0x000fe2000001143b */
[----:B------:R-:W-:Y:S01]  /*04a0*/  UMOV UR4, 0x400 ;  /* 0x0000040000047882 */ /* 0x000fe20000000000 */
[----:B------:R-:W-:Y:S01]  /*04b0*/  IMAD R3, R0, -0x60, R3 ;  /* 0xffffffa000037824 */ /* 0x000fe200078e0203 */
[----:B------:R-:W-:Y:S01]  /*04c0*/  BSSY B0, `(.L_x_24) ;  /* 0x0000108000007945 */ /* 0x000fe20003800000 */
[----:B------:R-:W-:-:S02]  /*04d0*/  LEA.HI R58, R56, R59, RZ, 0x2 ;  /* 0x0000003b383a7211 */ /* 0x000fc400078f10ff */
[CC--:B------:R-:W-:Y:S02]  /*04e0*/  LEA.HI R55, R56.reuse, R59.reuse, RZ, 0x4 ;  /* 0x0000003b38377211 */ /* 0x0c0fe400078f20ff */
[CC--:B------:R-:W-:Y:S02]  /*04f0*/  LEA.HI R69, R56.reuse, R59.reuse, RZ, 0x5 ;  /* 0x0000003b38457211 */ /* 0x0c0fe400078f28ff */
[CC--:B------:R-:W-:Y:S02]  /*0500*/  LEA.HI R57, R56.reuse, R59.reuse, RZ, 0x7 ;  /* 0x0000003b38397211 */ /* 0x0c0fe400078f38ff */
[----:B------:R-:W-:Y:S02]  /*0510*/  LEA.HI R67, R56, R59, RZ, 0x6 ;  /* 0x0000003b38437211 */ /* 0x000fe400078f30ff */
[--C-:B------:R-:W-:Y:S02]  /*0520*/  SHF.R.S32.HI R61, RZ, 0x2, R58.reuse ;  /* 0x00000002ff3d7819 */ /* 0x100fe4000001143a */
[----:B0-----:R-:W-:-:S02]  /*0530*/  SHF.R.S32.HI R62, RZ, 0x1f, R58 ;  /* 0x0000001fff3e7819 */ /* 0x001fc4000001143a */
[----:B------:R-:W-:Y:S02]  /*0540*/  LOP3.LUT R64, R58, 0x7ffffffc, RZ, 0xc0, !PT ;  /* 0x7ffffffc3a407812 */ /* 0x000fe400078ec0ff */
[----:B------:R-:W-:Y:S02]  /*0550*/  LOP3.LUT R56, R55, 0xfffffff0, RZ, 0xc0, !PT ;  /* 0xfffffff037387812 */ /* 0x000fe400078ec0ff */
[----:B------:R-:W-:Y:S01]  /*0560*/  LEA.HI R63, R62, R61, RZ, 0x3 ;  /* 0x0000003d3e3f7211 */ /* 0x000fe200078f18ff */
[----:B-1----:R-:W-:Y:S01]  /*0570*/  ULEA UR4, UR5, UR4, 0x18 ;  /* 0x0000000405047291 */ /* 0x002fe2000f8ec03f */
[C---:B------:R-:W-:Y:S01]  /*0580*/  IMAD.IADD R62, R59.reuse, 0x1, -R64 ;  /* 0x000000013b3e7824 */ /* 0x040fe200078e0a40 */
[----:B------:R-:W-:Y:S01]  /*0590*/  SHF.R.S32.HI R60, RZ, 0x5, R69 ;  /* 0x00000005ff3c7819 */ /* 0x000fe20000011445 */
[C---:B------:R-:W-:Y:S01]  /*05a0*/  IMAD.IADD R56, R59.reuse, 0x1, -R56 ;  /* 0x000000013b387824 */ /* 0x040fe200078e0a38 */
[----:B------:R-:W-:Y:S01]  /*05b0*/  SHF.R.S32.HI R58, RZ, 0x6, R67 ;  /* 0x00000006ff3a7819 */ /* 0x000fe20000011443 */
[----:B------:R-:W-:Y:S01]  /*05c0*/  ULDC UR5, c[0x0][0x268] ;  /* 0x00009a0000057ab9 */ /* 0x000fe20000000800 */
[----:B------:R-:W-:-:S02]  /*05d0*/  LEA R59, R59, UR4, 0x4 ;  /* 0x000000043b3b7c11 */ /* 0x000fc4000f8e20ff */
[----:B------:R-:W-:Y:S02]  /*05e0*/  LEA.HI R64, R69, R60, RZ, 0x1 ;  /* 0x0000003c45407211 */ /* 0x000fe400078f08ff */
[----:B------:R-:W-:Y:S02]  /*05f0*/  LEA.HI R67, R67, R58, RZ, 0x1 ;  /* 0x0000003a43437211 */ /* 0x000fe400078f08ff */
[----:B------:R-:W-:Y:S02]  /*0600*/  LOP3.LUT R66, R63, 0xfffffff8, RZ, 0xc0, !PT ;  /* 0xfffffff83f427812 */ /* 0x000fe400078ec0ff */
[----:B------:R-:W-:Y:S02]  /*0610*/  LOP3.LUT R63, R64, 0xfffffe, RZ, 0xc0, !PT ;  /* 0x00fffffe403f7812 */ /* 0x000fe400078ec0ff */
[----:B------:R-:W-:Y:S02]  /*0620*/  LOP3.LUT R67, R67, 0xfffffffe, RZ, 0xc0, !PT ;  /* 0xfffffffe43437812 */ /* 0x000fe400078ec0ff */
[----:B------:R-:W-:Y:S01]  /*0630*/  IADD3 R61, R61, -R66, RZ ;  /* 0x800000423d3d7210 */ /* 0x000fe20007ffe0ff */
[----:B------:R-:W-:Y:S01]  /*0640*/  IMAD.IADD R63, R60, 0x1, -R63 ;  /* 0x000000013c3f7824 */ /* 0x000fe200078e0a3f */
[----:B------:R-:W-:Y:S01]  /*0650*/  SHF.R.S32.HI R65, RZ, 0x7, R57 ;  /* 0x00000007ff417819 */ /* 0x000fe20000011439 */
[----:B------:R-:W-:Y:S01]  /*0660*/  IMAD.IADD R60, R58, 0x1, -R67 ;  /* 0x000000013a3c7824 */ /* 0x000fe200078e0a43 */
[----:B------:R-:W-:-:S02]  /*0670*/  SHF.R.S32.HI R58, RZ, 0x4, R55 ;  /* 0x00000004ff3a7819 */ /* 0x000fc40000011437 */
[----:B------:R-:W-:Y:S01]  /*0680*/  SHF.R.S32.HI R55, RZ, 0x1f, R55 ;  /* 0x0000001fff377819 */ /* 0x000fe20000011437 */
[----:B------:R-:W-:-:S03]  /*0690*/  IMAD R62, R65, 0x300, R62 ;  /* 0x00000300413e7824 */ /* 0x000fc600078e023e */
[----:B------:R-:W-:Y:S01]  /*06a0*/  LEA.HI R55, R55, R58, RZ, 0x2 ;  /* 0x0000003a37377211 */ /* 0x000fe200078f10ff */
[----:B------:R-:W-:-:S03]  /*06b0*/  IMAD R63, R63, 0x80, R62 ;  /* 0x000000803f3f7824 */ /* 0x000fc600078e023e */
[----:B------:R-:W-:-:S05]  /*06c0*/  LOP3.LUT R55, R55, 0xffffffc, RZ, 0xc0, !PT ;  /* 0x0ffffffc37377812 */ /* 0x000fca00078ec0ff */
[----:B------:R-:W-:Y:S01]  /*06d0*/  IMAD.IADD R55, R58, 0x1, -R55 ;  /* 0x000000013a377824 */ /* 0x000fe200078e0a37 */
[----:B--2---:R0:W-:Y:S04]  /*06e0*/  STS.128 [R59], R4 ;  /* 0x000000043b007388 */ /* 0x0041e80000000c00 */
[----:B---3--:R-:W-:Y:S04]  /*06f0*/  STS.128 [R59+0x1000], R8 ;  /* 0x001000083b007388 */ /* 0x008fe80000000c00 */
[----:B----4-:R1:W-:Y:S04]  /*0700*/  STS.128 [R59+0x2000], R12 ;  /* 0x0020000c3b007388 */ /* 0x0103e80000000c00 */
[----:B-----5:R2:W-:Y:S04]  /*0710*/  STS.128 [R59+0x3000], R16 ;  /* 0x003000103b007388 */ /* 0x0205e80000000c00 */
[----:B------:R3:W-:Y:S01]  /*0720*/  STS.128 [R59+0x4000], R20 ;  /* 0x004000143b007388 */ /* 0x0007e20000000c00 */
[C---:B0-----:R-:W-:Y:S01]  /*0730*/  SHF.L.U32 R7, R60.reuse, 0x6, RZ ;  /* 0x000000063c077819 */ /* 0x041fe200000006ff */
[----:B------:R-:W-:Y:S01]  /*0740*/  IMAD.SHL.U32 R60, R60, 0x8, RZ ;  /* 0x000000083c3c7824 */ /* 0x000fe200078e00ff */
[C---:B------:R-:W-:Y:S01]  /*0750*/  LEA.HI R5, R56.reuse, R56, RZ, 0x1 ;  /* 0x0000003838057211 */ /* 0x040fe200078f08ff */
[----:B------:R-:W-:Y:S01]  /*0760*/  STS.128 [R59+0x5000], R24 ;  /* 0x005000183b007388 */ /* 0x000fe20000000c00 */
[----:B------:R-:W-:Y:S01]  /*0770*/  IMAD.SHL.U32 R56, R56, 0x8, RZ ;  /* 0x0000000838387824 */ /* 0x000fe200078e00ff */
[----:B------:R-:W-:-:S02]  /*0780*/  LOP3.LUT R7, R7, 0x40, RZ, 0xc0, !PT ;  /* 0x0000004007077812 */ /* 0x000fc400078ec0ff */
[----:B------:R-:W-:Y:S01]  /*0790*/  STS.128 [R59+0x6000], R28 ;  /* 0x0060001c3b007388 */ /* 0x000fe20000000c00 */
[----:B------:R-:W-:Y:S02]  /*07a0*/  SHF.R.S32.HI R4, RZ, 0x1f, R61 ;  /* 0x0000001fff047819 */ /* 0x000fe4000001143d */
[----:B-1----:R-:W-:Y:S01]  /*07b0*/  LOP3.LUT R15, R7, 0x8, R56, 0xf8, !PT ;  /* 0x00000008070f7812 */ /* 0x002fe200078ef838 */
[----:B------:R-:W-:Y:S01]  /*07c0*/  STS.128 [R59+0x7000], R32 ;  /* 0x007000203b007388 */ /* 0x000fe20000000c00 */
[----:B------:R-:W-:Y:S02]  /*07d0*/  LEA.HI R4, R4, R61, RZ, 0x2 ;  /* 0x0000003d04047211 */ /* 0x000fe400078f10ff */
[----:B--2---:R-:W-:Y:S01]  /*07e0*/  LOP3.LUT R16, R57, 0xffffff80, RZ, 0xc0, !PT ;  /* 0xffffff8039107812 */ /* 0x004fe200078ec0ff */
[----:B------:R-:W-:Y:S01]  /*07f0*/  STS.128 [R59+0x8000], R36 ;  /* 0x008000243b007388 */ /* 0x000fe20000000c00 */
[----:B---3--:R-:W-:Y:S01]  /*0800*/  SHF.R.U32.HI R20, RZ, 0x3, R7 ;  /* 0x00000003ff147819 */ /* 0x008fe20000011607 */
[C---:B------:R-:W-:Y:S01]  /*0810*/  IMAD.SHL.U32 R7, R4.reuse, 0x10, RZ ;  /* 0x0000001004077824 */ /* 0x040fe200078e00ff */
[----:B------:R-:W-:Y:S01]  /*0820*/  SHF.R.S32.HI R5, RZ, 0x1, R5 ;  /* 0x00000001ff057819 */ /* 0x000fe20000011405 */
[----:B------:R-:W-:Y:S01]  /*0830*/  STS.128 [R59+0x9000], R40 ;  /* 0x009000283b007388 */ /* 0x000fe20000000c00 */
[----:B------:R-:W-:Y:S01]  /*0840*/  LOP3.LUT R15, R15, R20, RZ, 0x3c, !PT ;  /* 0x000000140f0f7212 */ /* 0x000fe200078e3cff */
[----:B------:R-:W-:Y:S01]  /*0850*/  IMAD R18, R55, 0x10, R16 ;  /* 0x0000001037127824 */ /* 0x000fe200078e0210 */
[----:B------:R-:W-:Y:S01]  /*0860*/  LOP3.LUT R7, R7, 0x40, RZ, 0xc0, !PT ;  /* 0x0000004007077812 */ /* 0x000fe200078ec0ff */
[----:B------:R-:W-:Y:S01]  /*0870*/  STS.128 [R59+0xa000], R44 ;  /* 0x00a0002c3b007388 */ /* 0x000fe20000000c00 */
[----:B------:R-:W-:Y:S01]  /*0880*/  LOP3.LUT R16, R4, 0x7fffffc, RZ, 0xc0, !PT ;  /* 0x07fffffc04107812 */ /* 0x000fe200078ec0ff */
[----:B------:R-:W-:Y:S01]  /*0890*/  IMAD R18, R5, 0x600, R18 ;  /* 0x0000060005127824 */ /* 0x000fe200078e0212 */
[----:B------:R-:W-:Y:S01]  /*08a0*/  LOP3.LUT R60, R7, 0x8, R60, 0xf8, !PT ;  /* 0x00000008073c7812 */ /* 0x000fe200078ef83c */
[----:B------:R-:W-:Y:S01]  /*08b0*/  STS.128 [R59+0xb000], R48 ;  /* 0x00b000303b007388 */ /* 0x000fe20000000c00 */
[----:B------:R-:W-:-:S02]  /*08c0*/  SHF.R.U32.HI R7, RZ, 0x3, R7 ;  /* 0x00000003ff077819 */ /* 0x000fc40000011607 */
[----:B------:R-:W-:Y:S02]  /*08d0*/  CS2R R4, SRZ ;  /* 0x0000000000047805 */ /* 0x000fe4000001ff00 */
[----:B------:R-:W-:Y:S01]  /*08e0*/  IADD3 R16, R61, -R16, RZ ;  /* 0x800000103d107210 */ /* 0x000fe20007ffe0ff */
[----:B------:R-:W-:Y:S01]  /*08f0*/  BAR.SYNC.DEFER_BLOCKING 0x0 ;  /* 0x0000000000007b1d */ /* 0x000fe20000010000 */
[----:B------:R-:W-:Y:S01]  /*0900*/  LOP3.LUT R60, R60, R7, RZ, 0x3c, !PT ;  /* 0x000000073c3c7212 */ /* 0x000fe200078e3cff */
[--C-:B------:R-:W-:Y:S01]  /*0910*/  @P0 IMAD.MOV.U32 R4, RZ, RZ, R2.reuse ;  /* 0x000000ffff040224 */ /* 0x100fe200078e0002 */
[----:B------:R-:W-:Y:S01]  /*0920*/  @P0 SHF.R.S32.HI R5, RZ, 0x1f, R2 ;  /* 0x0000001fff050819 */ /* 0x000fe20000011402 */
[----:B------:R-:W-:Y:S01]  /*0930*/  IMAD.IADD R2, R18, 0x1, R15 ;  /* 0x0000000112027824 */ /* 0x000fe200078e020f */
[----:B------:R-:W-:Y:S02]  /*0940*/  LEA R63, R16, R63, 0x3 ;  /* 0x0000003f103f7211 */ /* 0x000fe400078e18ff */
[----:B------:R-:W-:-:S02]  /*0950*/  IADD3 R4, P0, R58, R4, RZ ;  /* 0x000000043a047210 */ /* 0x000fc40007f1e0ff */
[----:B------:R-:W-:Y:S02]  /*0960*/  SHF.R.S32.HI R57, RZ, 0x1f, R56 ;  /* 0x0000001fff397819 */ /* 0x000fe40000011438 */
[----:B------:R-:W-:-:S03]  /*0970*/  LEA.HI.X.SX32 R5, R58, R5, 0x1, P0 ;  /* 0x000000053a057211 */ /* 0x000fc600000f0eff */
[----:B------:R-:W-:Y:S01]  /*0980*/  IMAD.WIDE R4, R0, 0x60, R4 ;  /* 0x0000006000047825 */ /* 0x000fe200078e0204 */
[----:B------:R-:W0:Y:S04]  /*0990*/  LDS R6, [R52+UR4] ;  /* 0x0000000434067984 */ /* 0x000e280008000800 */
[----:B------:R-:W1:Y:S04]  /*09a0*/  LDS R8, [R52+UR4+0x400] ;  /* 0x0004000434087984 */ /* 0x000e680008000800 */
[----:B------:R-:W2:Y:S04]  /*09b0*/  LDS R9, [R52+UR4+0x800] ;  /* 0x0008000434097984 */ /* 0x000ea80008000800 */
[----:B------:R-:W3:Y:S04]  /*09c0*/  LDS R10, [R52+UR4+0xc00] ;  /* 0x000c0004340a7984 */ /* 0x000ee80008000800 */
[----:B------:R-:W4:Y:S04]  /*09d0*/  LDS R11, [R52+UR4+0x1000] ;  /* 0x00100004340b7984 */ /* 0x000f280008000800 */
[----:B------:R-:W5:Y:S04]  /*09e0*/  LDS R12, [R52+UR4+0x1400] ;  /* 0x00140004340c7984 */ /* 0x000f680008000800 */
[----:B------:R-:W5:Y:S04]  /*09f0*/  LDS R13, [R52+UR4+0x1800] ;  /* 0x00180004340d7984 */ /* 0x000f680008000800 */
[----:B------:R-:W5:Y:S04]  /*0a00*/  LDS R14, [R52+UR4+0x1c00] ;  /* 0x001c0004340e7984 */ /* 0x000f680008000800 */
[----:B------:R-:W5:Y:S04]  /*0a10*/  LDS R26, [R52+UR4+0x3000] ;  /* 0x00300004341a7984 */ /* 0x000f680008000800 */
[----:B------:R-:W5:Y:S04]  /*0a20*/  LDS R27, [R52+UR4+0x3400] ;  /* 0x00340004341b7984 */ /* 0x000f680008000800 */
[----:B------:R-:W5:Y:S01]  /*0a30*/  LDS R20, [R52+UR4+0x2000] ;  /* 0x0020000434147984 */ /* 0x000f620008000800 */
[----:B0-----:R-:W-:Y:S01]  /*0a40*/  FMUL.FTZ R7, R6, UR5 ;  /* 0x0000000506077c20 */ /* 0x001fe20008410000 */
[----:B------:R-:W-:-:S02]  /*0a50*/  IMAD.U32 R6, R63, 0x2, R60 ;  /* 0x000000023f067824 */ /* 0x000fc400078e003c */
[----:B------:R-:W0:Y:S01]  /*0a60*/  LDS R21, [R52+UR4+0x2400] ;  /* 0x0024000434157984 */ /* 0x000e220008000800 */
[----:B-1----:R-:W-:-:S03]  /*0a70*/  FMUL.FTZ R8, R8, UR5 ;  /* 0x0000000508087c20 */ /* 0x002fc60008410000 */
[----:B------:R-:W1:Y:S01]  /*0a80*/  LDS R31, [R52+UR4+0x3800] ;  /* 0x00380004341f7984 */ /* 0x000e620008000800 */
[----:B--2---:R-:W-:Y:S01]  /*0a90*/  FMUL.FTZ R9, R9, UR5 ;  /* 0x0000000509097c20 */ /* 0x004fe20008410000 */
[----:B------:R-:W-:Y:S02]  /*0aa0*/  F2FP.F16.F32.PACK_AB R7, R8, R7 ;  /* 0x000000070807723e */ /* 0x000fe400000000ff */
[----:B------:R-:W2:Y:S01]  /*0ab0*/  LDS R19, [R52+UR4+0x3c00] ;  /* 0x003c000434137984 */ /* 0x000ea20008000800 */
[----:B---3--:R-:W-:-:S03]  /*0ac0*/  FMUL.FTZ R10, R10, UR5 ;  /* 0x000000050a0a7c20 */ /* 0x008fc60008410000 */
[----:B------:R-:W3:Y:S01]  /*0ad0*/  LDS R22, [R52+UR4+0x2800] ;  /* 0x0028000434167984 */ /* 0x000ee20008000800 */
[----:B----4-:R-:W-:Y:S01]  /*0ae0*/  FMUL.FTZ R11, R11, UR5 ;  /* 0x000000050b0b7c20 */ /* 0x010fe20008410000 */
[----:B------:R-:W-:Y:S02]  /*0af0*/  F2FP.F16.F32.PACK_AB R8, R10, R9 ;  /* 0x000000090a08723e */ /* 0x000fe400000000ff */
[----:B------:R-:W4:Y:S01]  /*0b00*/  LDS R23, [R52+UR4+0x2c00] ;  /* 0x002c000434177984 */ /* 0x000f220008000800 */
[----:B-----5:R-:W-:-:S03]  /*0b10*/  FMUL.FTZ R12, R12, UR5 ;  /* 0x000000050c0c7c20 */ /* 0x020fc60008410000 */
[----:B------:R-:W5:Y:S01]  /*0b20*/  LDS R40, [R52+UR4+0x4000] ;  /* 0x0040000434287984 */ /* 0x000f620008000800 */
[----:B------:R-:W-:Y:S01]  /*0b30*/  FMUL.FTZ R13, R13, UR5 ;  /* 0x000000050d0d7c20 */ /* 0x000fe20008410000 */
[----:B------:R-:W-:Y:S02]  /*0b40*/  F2FP.F16.F32.PACK_AB R9, R12, R11 ;  /* 0x0000000b0c09723e */ /* 0x000fe400000000ff */
[----:B------:R-:W5:Y:S01]  /*0b50*/  LDS R41, [R52+UR4+0x4400] ;  /* 0x0044000434297984 */ /* 0x000f620008000800 */
[----:B------:R-:W-:-:S03]  /*0b60*/  FMUL.FTZ R14, R14, UR5 ;  /* 0x000000050e0e7c20 */ /* 0x000fc60008410000 */
        /* <DEDUP_REMOVED lines=9> */
[----:B0-----:R-:W-:-:S03]  /*0c00*/  FMUL.FTZ R21, R21, UR5 ;  /* 0x0000000515157c20 */ /* 0x001fc60008410000 */
[----:B------:R-:W0:Y:S01]  /*0c10*/  LDS R17, [R52+UR4+0x5c00] ;  /* 0x005c000434117984 */ /* 0x000e220008000800 */
[----:B-1----:R-:W-:Y:S01]  /*0c20*/  FMUL.FTZ R37, R31, UR5 ;  /* 0x000000051f257c20 */ /* 0x002fe20008410000 */
[----:B------:R-:W-:Y:S02]  /*0c30*/  F2FP.F16.F32.PACK_AB R20, R21, R20 ;  /* 0x000000141514723e */ /* 0x000fe400000000ff */
[----:B------:R-:W1:Y:S01]  /*0c40*/  LDS R13, [R52+UR4+0x6000] ;  /* 0x00600004340d7984 */ /* 0x000e620008000800 */
[----:B--2---:R-:W-:-:S03]  /*0c50*/  FMUL.FTZ R34, R19, UR5 ;  /* 0x0000000513227c20 */ /* 0x004fc60008410000 */
[----:B------:R-:W2:Y:S01]  /*0c60*/  LDS R16, [R52+UR4+0x6400] ;  /* 0x0064000434107984 */ /* 0x000ea20008000800 */
[----:B---3--:R-:W-:Y:S01]  /*0c70*/  FMUL.FTZ R24, R22, UR5 ;  /* 0x0000000516187c20 */ /* 0x008fe20008410000 */
[----:B------:R-:W-:Y:S02]  /*0c80*/  F2FP.F16.F32.PACK_AB R37, R34, R37 ;  /* 0x000000252225723e */ /* 0x000fe400000000ff */
[----:B------:R-:W3:Y:S01]  /*0c90*/  LDS R12, [R52+UR4+0x6800] ;  /* 0x00680004340c7984 */ /* 0x000ee20008000800 */
[----:B----4-:R-:W-:-:S03]  /*0ca0*/  FMUL.FTZ R25, R23, UR5 ;  /* 0x0000000517197c20 */ /* 0x010fc60008410000 */
[----:B------:R-:W4:Y:S01]  /*0cb0*/  LDS R26, [R52+UR4+0x7800] ;  /* 0x00780004341a7984 */ /* 0x000f220008000800 */
[----:B-----5:R-:W-:Y:S01]  /*0cc0*/  FMUL.FTZ R43, R40, UR5 ;  /* 0x00000005282b7c20 */ /* 0x020fe20008410000 */
        /* <DEDUP_REMOVED lines=8> */
[----:B------:R-:W5:Y:S02]  /*0d50*/  LDS R19, [R52+UR4+0x9800] ;  /* 0x0098000434137984 */ /* 0x000f640008000800 */
[----:B------:R-:W-:Y:S01]  /*0d60*/  F2FP.F16.F32.PACK_AB R44, R46, R45 ;  /* 0x0000002d2e2c723e */ /* 0x000fe200000000ff */
[----:B------:R-:W-:Y:S01]  /*0d70*/  FMUL.FTZ R45, R18, UR5 ;  /* 0x00000005122d7c20 */ /* 0x000fe20008410000 */
[----:B------:R-:W5:Y:S01]  /*0d80*/  LDS R32, [R52+UR4+0x9c00] ;  /* 0x009c000434207984 */ /* 0x000f620008000800 */
[----:B------:R-:W-:-:S03]  /*0d90*/  FMUL.FTZ R18, R11, UR5 ;  /* 0x000000050b127c20 */ /* 0x000fc60008410000 */
[----:B------:R-:W5:Y:S01]  /*0da0*/  LDS R14, [R52+UR4+0x5000] ;  /* 0x00500004340e7984 */ /* 0x000f620008000800 */
[----:B0-----:R-:W-:-:S03]  /*0db0*/  FMUL.FTZ R17, R17, UR5 ;  /* 0x0000000511117c20 */ /* 0x001fc60008410000 */
[----:B------:R-:W0:Y:S01]  /*0dc0*/  LDS R15, [R52+UR4+0x6c00] ;  /* 0x006c0004340f7984 */ /* 0x000e220008000800 */
[----:B-1----:R-:W-:-:S03]  /*0dd0*/  FMUL.FTZ R13, R13, UR5 ;  /* 0x000000050d0d7c20 */ /* 0x002fc60008410000 */
[----:B------:R-:W1:Y:S01]  /*0de0*/  LDS R22, [R52+UR4+0x7000] ;  /* 0x0070000434167984 */ /* 0x000e620008000800 */
[----:B--2---:R-:W-:-:S03]  /*0df0*/  FMUL.FTZ R16, R16, UR5 ;  /* 0x0000000510107c20 */ /* 0x004fc60008410000 */
[----:B------:R-:W2:Y:S01]  /*0e00*/  LDS R23, [R52+UR4+0x7400] ;  /* 0x0074000434177984 */ /* 0x000ea20008000800 */
[----:B---3--:R-:W-:Y:S01]  /*0e10*/  FMUL.FTZ R46, R12, UR5 ;  /* 0x000000050c2e7c20 */ /* 0x008fe20008410000 */
[----:B------:R-:W-:Y:S02]  /*0e20*/  F2FP.F16.F32.PACK_AB R12, R17, R18 ;  /* 0x00000012110c723e */ /* 0x000fe400000000ff */
[----:B------:R-:W3:Y:S01]  /*0e30*/  LDS R24, [R52+UR4+0x8000] ;  /* 0x0080000434187984 */ /* 0x000ee20008000800 */
[----:B------:R-:W-:Y:S01]  /*0e40*/  F2FP.F16.F32.PACK_AB R13, R16, R13 ;  /* 0x0000000d100d723e */ /* 0x000fe200000000ff */
[----:B----4-:R-:W-:Y:S01]  /*0e50*/  FMUL.FTZ R26, R26, UR5 ;  /* 0x000000051a1a7c20 */ /* 0x010fe20008410000 */
[----:B------:R-:W-:Y:S01]  /*0e60*/  LEA R18, R6, UR4, 0x1 ;  /* 0x0000000406127c11 */ /* 0x000fe2000f8e08ff */
[----:B------:R-:W4:Y:S01]  /*0e70*/  LDS R29, [R52+UR4+0x8400] ;  /* 0x00840004341d7984 */ /* 0x000f220008000800 */
[----:B-----5:R-:W-:Y:S01]  /*0e80*/  FMUL.FTZ R17, R30, UR5 ;  /* 0x000000051e117c20 */ /* 0x020fe20008410000 */
[----:B------:R-:W-:-:S02]  /*0e90*/  LEA R6, R2, UR4, 0x1 ;  /* 0x0000000402067c11 */ /* 0x000fc4000f8e08ff */
        /* <DEDUP_REMOVED lines=14> */
[----:B0-----:R-:W-:Y:S01]  /*0f80*/  FMUL.FTZ R15, R15, UR5 ;  /* 0x000000050f0f7c20 */ /* 0x001fe20008410000 */
[----:B------:R-:W-:Y:S02]  /*0f90*/  F2FP.F16.F32.PACK_AB R11, R45, R14 ;  /* 0x0000000e2d0b723e */ /* 0x000fe400000000ff */
[----:B------:R-:W0:Y:S01]  /*0fa0*/  LDS R36, [R52+UR4+0xb000] ;  /* 0x00b0000434247984 */ /* 0x000e220008000800 */
[----:B-1----:R-:W-:Y:S01]  /*0fb0*/  FMUL.FTZ R22, R22, UR5 ;  /* 0x0000000516167c20 */ /* 0x002fe20008410000 */
[----:B------:R-:W-:-:S02]  /*0fc0*/  F2FP.F16.F32.PACK_AB R14, R15, R46 ;  /* 0x0000002e0f0e723e */ /* 0x000fc400000000ff */
[----:B------:R-:W1:Y:S01]  /*0fd0*/  LDS R41, [R52+UR4+0xb400] ;  /* 0x00b4000434297984 */ /* 0x000e620008000800 */
[----:B--2---:R-:W-:-:S03]  /*0fe0*/  FMUL.FTZ R23, R23, UR5 ;  /* 0x0000000517177c20 */ /* 0x004fc60008410000 */
[----:B------:R-:W2:Y:S01]  /*0ff0*/  LDS R40, [R52+UR4+0xb800] ;  /* 0x00b8000434287984 */ /* 0x000ea20008000800 */
[----:B---3--:R-:W-:Y:S01]  /*1000*/  FMUL.FTZ R24, R24, UR5 ;  /* 0x0000000518187c20 */ /* 0x008fe20008410000 */
[----:B------:R-:W-:Y:S02]  /*1010*/  F2FP.F16.F32.PACK_AB R15, R23, R22 ;  /* 0x00000016170f723e */ /* 0x000fe400000000ff */
[----:B------:R-:W3:Y:S01]  /*1020*/  LDS R42, [R52+UR4+0xbc00] ;  /* 0x00bc0004342a7984 */ /* 0x000ee20008000800 */
[----:B----4-:R-:W-:Y:S01]  /*1030*/  FMUL.FTZ R29, R29, UR5 ;  /* 0x000000051d1d7c20 */ /* 0x010fe20008410000 */
[----:B------:R-:W4:Y:S01]  /*1040*/  LDC.64 R22, c[0x0][0x258] ;  /* 0x00009600ff167b82 */ /* 0x000f220000000a00 */
[----:B------:R-:W-:Y:S01]  /*1050*/  UIADD3 UR4, UR4, 0xc000, URZ ;  /* 0x0000c00004047890 */ /* 0x000fe2000fffe03f */
[----:B-----5:R-:W-:Y:S01]  /*1060*/  FMUL.FTZ R25, R25, UR5 ;  /* 0x0000000519197c20 */ /* 0x020fe20008410000 */
[----:B------:R5:W-:Y:S01]  /*1070*/  STS [R18+0xc000], R7 ;  /* 0x00c0000712007388 */ /* 0x000be20000000800 */
[----:B------:R-:W-:Y:S01]  /*1080*/  F2FP.F16.F32.PACK_AB R24, R29, R24 ;  /* 0x000000181d18723e */ /* 0x000fe200000000ff */
[----:B------:R-:W-:-:S02]  /*1090*/  FMUL.FTZ R28, R28, UR5 ;  /* 0x000000051c1c7c20 */ /* 0x000fc40008410000 */
[----:B------:R-:W-:Y:S01]  /*10a0*/  STS [R18+0xc100], R8 ;  /* 0x00c1000812007388 */ /* 0x000fe20000000800 */
[----:B------:R-:W-:Y:S02]  /*10b0*/  FMUL.FTZ R35, R35, UR5 ;  /* 0x0000000523237c20 */ /* 0x000fe40008410000 */
[----:B------:R-:W-:Y:S01]  /*10c0*/  F2FP.F16.F32.PACK_AB R25, R28, R25 ;  /* 0x000000191c19723e */ /* 0x000fe200000000ff */
[----:B------:R-:W-:Y:S01]  /*10d0*/  STS [R18+0xd800], R27 ;  /* 0x00d8001b12007388 */ /* 0x000fe20000000800 */
[----:B-----5:R-:W-:Y:S01]  /*10e0*/  IADD3 R7, R58, 0x20, RZ ;  /* 0x000000203a077810 */ /* 0x020fe20007ffe0ff */
[----:B------:R-:W-:Y:S02]  /*10f0*/  FMUL.FTZ R16, R39, UR5 ;  /* 0x0000000527107c20 */ /* 0x000fe40008410000 */
[----:B------:R-:W-:Y:S01]  /*1100*/  STS [R18+0xd900], R37 ;  /* 0x00d9002512007388 */ /* 0x000fe20000000800 */
[----:B------:R-:W-:Y:S02]  /*1110*/  FMUL.FTZ R34, R34, UR5 ;  /* 0x0000000522227c20 */ /* 0x000fe40008410000 */
[----:B------:R-:W-:Y:S01]  /*1120*/  F2FP.F16.F32.PACK_AB R16, R16, R35 ;  /* 0x000000231010723e */ /* 0x000fe200000000ff */
[----:B------:R-:W-:Y:S01]  /*1130*/  STS [R18+0xc400], R9 ;  /* 0x00c4000912007388 */ /* 0x000fe20000000800 */
[----:B------:R-:W-:-:S03]  /*1140*/  FMUL.FTZ R17, R38, UR5 ;  /* 0x0000000526117c20 */ /* 0x000fc60008410000 */
[----:B------:R-:W-:Y:S01]  /*1150*/  STS [R18+0xc500], R10 ;  /* 0x00c5000a12007388 */ /* 0x000fe20000000800 */
[----:B0-----:R-:W-:Y:S01]  /*1160*/  FMUL.FTZ R36, R36, UR5 ;  /* 0x0000000524247c20 */ /* 0x001fe20008410000 */
[----:B------:R-:W-:Y:S02]  /*1170*/  F2FP.F16.F32.PACK_AB R17, R17, R34 ;  /* 0x000000221111723e */ /* 0x000fe400000000ff */
[----:B------:R-:W-:Y:S01]  /*1180*/  STS [R18+0xdc00], R43 ;  /* 0x00dc002b12007388 */ /* 0x000fe20000000800 */
[----:B-1----:R-:W-:-:S03]  /*1190*/  FMUL.FTZ R41, R41, UR5 ;  /* 0x0000000529297c20 */ /* 0x002fc60008410000 */
[----:B------:R-:W-:Y:S01]  /*11a0*/  STS [R18+0xdd00], R44 ;  /* 0x00dd002c12007388 */ /* 0x000fe20000000800 */
[----:B--2---:R-:W-:Y:S01]  /*11b0*/  FMUL.FTZ R40, R40, UR5 ;  /* 0x0000000528287c20 */ /* 0x004fe20008410000 */
[----:B------:R-:W-:Y:S02]  /*11c0*/  F2FP.F16.F32.PACK_AB R36, R41, R36 ;  /* 0x000000242924723e */ /* 0x000fe400000000ff */
[----:B------:R-:W-:Y:S01]  /*11d0*/  STS [R18+0xc800], R20 ;  /* 0x00c8001412007388 */ /* 0x000fe20000000800 */
[----:B---3--:R-:W-:Y:S01]  /*11e0*/  FMUL.FTZ R19, R42, UR5 ;  /* 0x000000052a137c20 */ /* 0x008fe20008410000 */
[----:B------:R-:W-:Y:S02]  /*11f0*/  ULDC UR5, c[0x0][0x244] ;  /* 0x0000910000057ab9 */ /* 0x000fe40000000800 */
[----:B------:R-:W-:Y:S01]  /*1200*/  STS [R18+0xc900], R21 ;  /* 0x00c9001512007388 */ /* 0x000fe20000000800 */
[----:B------:R-:W-:Y:S01]  /*1210*/  ISETP.GE.AND P0, PT, R56, UR5, PT ;  /* 0x0000000538007c0c */ /* 0x000fe2000bf06270 */
[C---:B----4-:R-:W-:Y:S01]  /*1220*/  IMAD.WIDE.U32 R56, R22.reuse, UR8, R56 ;  /* 0x0000000816387c25 */ /* 0x050fe2000f8e0038 */
[----:B------:R-:W-:Y:S01]  /*1230*/  F2FP.F16.F32.PACK_AB R19, R19, R40 ;  /* 0x000000281313723e */ /* 0x000fe200000000ff */
[----:B------:R-:W-:Y:S04]  /*1240*/  STS [R18+0xe000], R11 ;  /* 0x00e0000b12007388 */ /* 0x000fe80000000800 */
[----:B------:R0:W-:Y:S04]  /*1250*/  STS [R18+0xe100], R12 ;  /* 0x00e1000c12007388 */ /* 0x0001e80000000800 */
[----:B------:R-:W-:Y:S04]  /*1260*/  STS [R18+0xf000], R13 ;  /* 0x00f0000d12007388 */ /* 0x000fe80000000800 */
[----:B------:R1:W-:Y:S01]  /*1270*/  STS [R18+0xf100], R14 ;  /* 0x00f1000e12007388 */ /* 0x0003e20000000800 */
[----:B0-----:R-:W-:-:S03]  /*1280*/  IMAD R12, R22, UR9, RZ ;  /* 0x00000009160c7c24 */ /* 0x001fc6000f8e02ff */
[----:B------:R0:W-:Y:S04]  /*1290*/  STS [R18+0x10800], R31 ;  /* 0x0108001f12007388 */ /* 0x0001e80000000800 */
[----:B------:R0:W-:Y:S01]  /*12a0*/  STS [R18+0x10900], R32 ;  /* 0x0109002012007388 */ /* 0x0001e20000000800 */
[----:B-1----:R-:W-:Y:S01]  /*12b0*/  VIMNMX R14, R3, 0x60, PT ;  /* 0x00000060030e7848 */ /* 0x002fe20003fe0100 */
[----:B------:R-:W-:Y:S02]  /*12c0*/  VIADD R3, R58, 0x10 ;  /* 0x000000103a037836 */ /* 0x000fe40000000000 */
[----:B------:R0:W-:Y:S01]  /*12d0*/  STS [R18+0xf400], R15 ;  /* 0x00f4000f12007388 */ /* 0x0001e20000000800 */
[----:B------:R-:W-:Y:S01]  /*12e0*/  ISETP.GE.OR P3, PT, R7, R14, P0 ;  /* 0x0000000e0700720c */ /* 0x000fe20000766670 */
[----:B------:R-:W-:-:S02]  /*12f0*/  IMAD R7, R23, UR8, R12 ;  /* 0x0000000817077c24 */ /* 0x000fc4000f8e020c */
[----:B------:R0:W-:Y:S01]  /*1300*/  STS [R18+0xf500], R26 ;  /* 0x00f5001a12007388 */ /* 0x0001e20000000800 */
[CC--:B------:R-:W-:Y:S01]  /*1310*/  ISETP.GE.OR P5, PT, R58.reuse, R14.reuse, P0 ;  /* 0x0000000e3a00720c */ /* 0x0c0fe200007a6670 */
[----:B------:R-:W-:Y:S01]  /*1320*/  ULDC.64 UR8, c[0x0][0x260] ;  /* 0x0000980000087ab9 */ /* 0x000fe20000000a00 */
[-C--:B------:R-:W-:Y:S01]  /*1330*/  ISETP.GE.OR P4, PT, R3, R14.reuse, P0 ;  /* 0x0000000e0300720c */ /* 0x080fe20000786670 */
[----:B------:R0:W-:Y:S01]  /*1340*/  STS [R18+0x10c00], R16 ;  /* 0x010c001012007388 */ /* 0x0001e20000000800 */
[----:B------:R-:W-:Y:S01]  /*1350*/  VIADD R3, R58, 0x30 ;  /* 0x000000303a037836 */ /* 0x000fe20000000000 */
[----:B------:R-:W-:Y:S01]  /*1360*/  IADD3 R57, R57, R7, RZ ;  /* 0x0000000739397210 */ /* 0x000fe20007ffe0ff */
[----:B------:R-:W-:Y:S01]  /*1370*/  IMAD R53, R53, UR8, RZ ;  /* 0x0000000835357c24 */ /* 0x000fe2000f8e02ff */
[----:B------:R0:W-:Y:S01]  /*1380*/  STS [R18+0x10d00], R17 ;  /* 0x010d001112007388 */ /* 0x0001e20000000800 */
[----:B------:R-:W-:Y:S02]  /*1390*/  LEA R12, R2, UR4, 0x1 ;  /* 0x00000004020c7c11 */ /* 0x000fe4000f8e08ff */
[----:B------:R-:W-:Y:S01]  /*13a0*/  ISETP.GE.OR P2, PT, R3, R14, P0 ;  /* 0x0000000e0300720c */ /* 0x000fe20000746670 */
[----:B------:R0:W-:Y:S01]  /*13b0*/  STS [R18+0xf800], R24 ;  /* 0x00f8001812007388 */ /* 0x0001e20000000800 */
[----:B------:R-:W-:-:S02]  /*13c0*/  VIADD R3, R58, 0x40 ;  /* 0x000000403a037836 */ /* 0x000fc40000000000 */
[----:B------:R-:W-:Y:S01]  /*13d0*/  VIADD R58, R58, 0x50 ;  /* 0x000000503a3a7836 */ /* 0x000fe20000000000 */
[----:B------:R0:W-:Y:S01]  /*13e0*/  STS [R18+0xf900], R25 ;  /* 0x00f9001912007388 */ /* 0x0001e20000000800 */
[C---:B------:R-:W-:Y:S01]  /*13f0*/  IMAD R53, R54.reuse, UR9, R53 ;  /* 0x0000000936357c24 */ /* 0x040fe2000f8e0235 */
[-C--:B------:R-:W-:Y:S01]  /*1400*/  ISETP.GE.OR P1, PT, R3, R14.reuse, P0 ;  /* 0x0000000e0300720c */ /* 0x080fe20000726670 */
[----:B------:R-:W-:Y:S01]  /*1410*/  IMAD.WIDE.U32 R54, R54, UR8, R56 ;  /* 0x0000000836367c25 */ /* 0x000fe2000f8e0038 */
[----:B------:R0:W-:Y:S01]  /*1420*/  STS [R18+0x11000], R36 ;  /* 0x0110002412007388 */ /* 0x0001e20000000800 */
[----:B------:R-:W-:Y:S02]  /*1430*/  ISETP.GE.OR P0, PT, R58, R14, P0 ;  /* 0x0000000e3a00720c */ /* 0x000fe40000706670 */
[----:B------:R-:W-:Y:S01]  /*1440*/  IMAD.IADD R3, R55, 0x1, R53 ;  /* 0x0000000137037824 */ /* 0x000fe200078e0235 */
[----:B------:R0:W-:Y:S01]  /*1450*/  STS [R18+0x11100], R19 ;  /* 0x0111001312007388 */ /* 0x0001e20000000800 */
[----:B------:R-:W-:Y:S06]  /*1460*/  BAR.SYNC.DEFER_BLOCKING 0x0 ;  /* 0x0000000000007b1d */ /* 0x000fec0000010000 */
[----:B------:R0:W1:Y:S01]  /*1470*/  LDS.128 R8, [R6+0xca00] ;  /* 0x00ca000006087984 */ /* 0x0000620000000c00 */
[----:B------:R-:W-:Y:S05]  /*1480*/  @P5 BRA `(.L_x_25) ;  /* 0x00000000002c5947 */ /* 0x000fea0003800000 */
[----:B0-----:R-:W0:Y:S01]  /*1490*/  LDS.128 R12, [R12] ;  /* 0x000000000c0c7984 */ /* 0x001e220000000c00 */
[----:B------:R-:W-:Y:S01]  /*14a0*/  ULDC.64 UR4, c[0x0][0x250] ;  /* 0x0000940000047ab9 */ /* 0x000fe20000000a00 */
[----:B------:R-:W-:Y:S02]  /*14b0*/  IMAD.MOV.U32 R2, RZ, RZ, R54 ;  /* 0x000000ffff027224 */ /* 0x000fe400078e0036 */
[----:B------:R-:W-:Y:S02]  /*14c0*/  IMAD R7, R5, UR4, RZ ;  /* 0x0000000405077c24 */ /* 0x000fe4000f8e02ff */
[----:B------:R-:W-:-:S04]  /*14d0*/  IMAD.WIDE.U32 R16, R4, UR4, R2 ;  /* 0x0000000404107c25 */ /* 0x000fc8000f8e0002 */
[----:B------:R-:W-:Y:S01]  /*14e0*/  IMAD R7, R4, UR5, R7 ;  /* 0x0000000504077c24 */ /* 0x000fe2000f8e0207 */
[----:B------:R-:W-:Y:S02]  /*14f0*/  ULDC.64 UR4, c[0x0][0x238] ;  /* 0x00008e0000047ab9 */ /* 0x000fe40000000a00 */
[----:B------:R-:W-:Y:S01]  /*1500*/  LEA R18, P5, R16, UR4, 0x1 ;  /* 0x0000000410127c11 */ /* 0x000fe2000f8a08ff */
[----:B------:R-:W-:-:S05]  /*1510*/  IMAD.IADD R7, R17, 0x1, R7 ;  /* 0x0000000111077824 */ /* 0x000fca00078e0207 */
[----:B------:R-:W-:-:S05]  /*1520*/  LEA.HI.X R19, R16, UR5, R7, 0x1, P5 ;  /* 0x0000000510137c11 */ /* 0x000fca000a8f0c07 */
[----:B0-----:R2:W-:Y:S02]  /*1530*/  STG.E.128 desc[UR6][R18.64], R12 ;  /* 0x0000000c12007986 */ /* 0x0015e4000c101d06 */
.L_x_25:
[----:B------:R-:W-:Y:S05]  /*1540*/  BSYNC B0 ;  /* 0x0000000000007941 */ /* 0x000fea0003800000 */
.L_x_24:
[----:B0-2---:R0:W2:Y:S01]  /*1550*/  LDS.128 R12, [R6+0xc200] ;  /* 0x00c20000060c7984 */ /* 0x0050a20000000c00 */
[----:B------:R-:W-:Y:S04]  /*1560*/  BSSY B0, `(.L_x_26) ;  /* 0x000000f000007945 */ /* 0x000fe80003800000 */
[----:B------:R-:W-:Y:S05]  /*1570*/  @P4 BRA `(.L_x_27) ;  /* 0x0000000000344947 */ /* 0x000fea0003800000 */
[----:B------:R-:W-:Y:S01]  /*1580*/  IADD3 R7, P4, R4, 0x10, RZ ;  /* 0x0000001004077810 */ /* 0x000fe20007f9e0ff */
[----:B------:R-:W-:Y:S01]  /*1590*/  ULDC.64 UR4, c[0x0][0x250] ;  /* 0x0000940000047ab9 */ /* 0x000fe20000000a00 */
[----:B------:R-:W-:Y:S02]  /*15a0*/  IMAD.MOV.U32 R16, RZ, RZ, R54 ;  /* 0x000000ffff107224 */ /* 0x000fe400078e0036 */
[----:B------:R-:W-:Y:S01]  /*15b0*/  IADD3.X R0, RZ, R5, RZ, P4, !PT ;  /* 0x00000005ff007210 */ /* 0x000fe200027fe4ff */
[----:B------:R-:W-:-:S04]  /*15c0*/  IMAD.MOV.U32 R17, RZ, RZ, R3 ;  /* 0x000000ffff117224 */ /* 0x000fc800078e0003 */
[----:B------:R-:W-:Y:S02]  /*15d0*/  IMAD R0, R0, UR4, RZ ;  /* 0x0000000400007c24 */ /* 0x000fe4000f8e02ff */
[----:B------:R-:W-:-:S04]  /*15e0*/  IMAD.WIDE.U32 R16, R7, UR4, R16 ;  /* 0x0000000407107c25 */ /* 0x000fc8000f8e0010 */
[----:B------:R-:W-:Y:S01]  /*15f0*/  IMAD R7, R7, UR5, R0 ;  /* 0x0000000507077c24 */ /* 0x000fe2000f8e0200 */
[----:B------:R-:W-:Y:S02]  /*1600*/  ULDC.64 UR4, c[0x0][0x238] ;  /* 0x00008e0000047ab9 */ /* 0x000fe40000000a00 */
[----:B------:R-:W-:Y:S01]  /*1610*/  LEA R18, P4, R16, UR4, 0x1 ;  /* 0x0000000410127c11 */ /* 0x000fe2000f8808ff */
[----:B------:R-:W-:-:S05]  /*1620*/  IMAD.IADD R7, R17, 0x1, R7 ;  /* 0x0000000111077824 */ /* 0x000fca00078e0207 */
[----:B------:R-:W-:-:S05]  /*1630*/  LEA.HI.X R19, R16, UR5, R7, 0x1, P4 ;  /* 0x0000000510137c11 */ /* 0x000fca000a0f0c07 */
[----:B--2---:R3:W-:Y:S02]  /*1640*/  STG.E.128 desc[UR6][R18.64], R12 ;  /* 0x0000000c12007986 */ /* 0x0047e4000c101d06 */
.L_x_27:
[----:B------:R-:W-:Y:S05]  /*1650*/  BSYNC B0 ;  /* 0x0000000000007941 */ /* 0x000fea0003800000 */
.L_x_26:
[----:B--23--:R2:W3:Y:S01]  /*1660*/  LDS.128 R12, [R6+0xc400] ;  /* 0x00c40000060c7984 */ /* 0x00c4e20000000c00 */
        /* <DEDUP_REMOVED lines=14> */
[----:B---3--:R4:W-:Y:S02]  /*1750*/  STG.E.128 desc[UR6][R18.64], R12 ;  /* 0x0000000c12007986 */ /* 0x0089e4000c101d06 */
.L_x_29:
[----:B------:R-:W-:Y:S05]  /*1760*/  BSYNC B0 ;  /* 0x0000000000007941 */ /* 0x000fea0003800000 */
.L_x_28:
[----:B---34-:R3:W4:Y:S01]  /*1770*/  LDS.128 R12, [R6+0xc600] ;  /* 0x00c60000060c7984 */ /* 0x0187220000000c00 */
        /* <DEDUP_REMOVED lines=11> */
[----:B------:R-:W-:Y:S02]  /*1830*/  LEA R18, P2, R16, UR4, 0x1 ;  /* 0x0000000410127c11 */ /* 0x000fe4000f8408ff */
[----:B------:R-:W-:-:S04]  /*1840*/  IADD3 R7, R17, R7, RZ ;  /* 0x0000000711077210 */ /* 0x000fc80007ffe0ff */
[----:B------:R-:W-:-:S05]  /*1850*/  LEA.HI.X R19, R16, UR5, R7, 0x1, P2 ;  /* 0x0000000510137c11 */ /* 0x000fca00090f0c07 */
[----:B----4-:R4:W-:Y:S02]  /*1860*/  STG.E.128 desc[UR6][R18.64], R12 ;  /* 0x0000000c12007986 */ /* 0x0109e4000c101d06 */
.L_x_31:
[----:B------:R-:W-:Y:S05]  /*1870*/  BSYNC B0 ;  /* 0x0000000000007941 */ /* 0x000fea0003800000 */
.L_x_30:
[----:B----4-:R4:W0:Y:S01]  /*1880*/  LDS.128 R12, [R6+0xc800] ;  /* 0x00c80000060c7984 */ /* 0x0108220000000c00 */
[----:B------:R-:W-:Y:S04]  /*1890*/  BSSY B0, `(.L_x_32) ;  /* 0x000000f000007945 */ /* 0x000fe80003800000 */
[----:B------:R-:W-:Y:S05]  /*18a0*/  @P1 BRA `(.L_x_33) ;  /* 0x0000000000341947 */ /* 0x000fea0003800000 */
[----:B------:R-:W-:Y:S01]  /*18b0*/  IADD3 R17, P1, R4, 0x40, RZ ;  /* 0x0000004004117810 */ /* 0x000fe20007f3e0ff */
[----:B------:R-:W-:Y:S01]  /*18c0*/  ULDC.64 UR4, c[0x0][0x250] ;  /* 0x0000940000047ab9 */ /* 0x000fe20000000a00 */
[----:B------:R-:W-:Y:S01]  /*18d0*/  MOV R7, R3 ;  /* 0x0000000300077202 */ /* 0x000fe20000000f00 */
[----:B0-234-:R-:W-:Y:S02]  /*18e0*/  IMAD.MOV.U32 R6, RZ, RZ, R54 ;  /* 0x000000ffff067224 */ /* 0x01dfe400078e0036 */
[----:B------:R-:W-:Y:S02]  /*18f0*/  IMAD.X R0, RZ, RZ, R5, P1 ;  /* 0x000000ffff007224 */ /* 0x000fe400008e0605 */
[----:B------:R-:W-:-:S04]  /*1900*/  IMAD.WIDE.U32 R6, R17, UR4, R6 ;  /* 0x0000000411067c25 */ /* 0x000fc8000f8e0006 */
[----:B------:R-:W-:-:S04]  /*1910*/  IMAD R0, R0, UR4, RZ ;  /* 0x0000000400007c24 */ /* 0x000fc8000f8e02ff */
[----:B------:R-:W-:Y:S01]  /*1920*/  IMAD R17, R17, UR5, R0 ;  /* 0x0000000511117c24 */ /* 0x000fe2000f8e0200 */
[----:B------:R-:W-:Y:S02]  /*1930*/  ULDC.64 UR4, c[0x0][0x238] ;  /* 0x00008e0000047ab9 */ /* 0x000fe40000000a00 */
[----:B------:R-:W-:Y:S01]  /*1940*/  LEA R16, P1, R6, UR4, 0x1 ;  /* 0x0000000406107c11 */ /* 0x000fe2000f8208ff */
[----:B------:R-:W-:-:S05]  /*1950*/  IMAD.IADD R7, R7, 0x1, R17 ;  /* 0x0000000107077824 */ /* 0x000fca00078e0211 */
[----:B------:R-:W-:-:S05]  /*1960*/  LEA.HI.X R17, R6, UR5, R7, 0x1, P1 ;  /* 0x0000000506117c11 */ /* 0x000fca00088f0c07 */
[----:B------:R0:W-:Y:S02]  /*1970*/  STG.E.128 desc[UR6][R16.64], R12 ;  /* 0x0000000c10007986 */ /* 0x0001e4000c101d06 */
.L_x_33:
[----:B------:R-:W-:Y:S05]  /*1980*/  BSYNC B0 ;  /* 0x0000000000007941 */ /* 0x000fea0003800000 */
.L_x_32:
[----:B------:R-:W-:Y:S05]  /*1990*/  @P0 EXIT ;  /* 0x000000000000094d */ /* 0x000fea0003800000 */
[----:B------:R-:W-:Y:S01]  /*19a0*/  IADD3 R7, P0, R4, 0x50, RZ ;  /* 0x0000005004077810 */ /* 0x000fe20007f1e0ff */
[----:B------:R-:W-:Y:S01]  /*19b0*/  ULDC.64 UR4, c[0x0][0x250] ;  /* 0x0000940000047ab9 */ /* 0x000fe20000000a00 */
[----:B------:R-:W-:-:S03]  /*19c0*/  MOV R2, R54 ;  /* 0x0000003600027202 */ /* 0x000fc60000000f00 */
        /* <DEDUP_REMOVED lines=8> */
[----:B-1----:R-:W-:Y:S01]  /*1a50*/  STG.E.128 desc[UR6][R4.64], R8 ;  /* 0x0000000804007986 */ /* 0x002fe2000c101d06 */
[----:B------:R-:W-:Y:S05]  /*1a60*/  EXIT ;  /* 0x000000000000794d */ /* 0x000fea0003800000 */
.L_x_34:
        /* <DEDUP_REMOVED lines=9> */
.L_x_120:


//--------------------- .text._ZN7cutlass13device_kernelIN5flash19enable_sm80_to_sm89INS1_16FlashAttnBwdSm80INS1_25CollectiveMainloopBwdSm80ILi2ELi1EN4cute5tupleIJNS5_1CILi64EEENS7_ILi96EEENS7_ILi128EEEEEENS_6half_tEfNS_4arch4Sm80ELb1ELb0ELb1ELb1ELb1ELb0ELb0ELb0ELi2ELi2ELi2ELi2ELb1EEENS1_24CollectiveEpilogueBwdGQAISB_fSE_Li256ELb1ELb1EEENS1_25SingleTileBwdLPTSchedulerILb1ELi96ELb1EEEEEEEEEvNT_6ParamsE --------------------------
	.section	.text._ZN7cutlass13device_kernelIN5flash19enable_sm80_to_sm89INS1_16FlashAttnBwdSm80INS1_25CollectiveMainloopBwdSm80ILi2ELi1EN4cute5tupleIJNS5_1CILi64EEENS7_ILi96EEENS7_ILi128EEEEEENS_6half_tEfNS_4arch4Sm80ELb1ELb0ELb1ELb1ELb1ELb0ELb0ELb0ELi2ELi2ELi2ELi2ELb1EEENS1_24CollectiveEpilogueBwdGQAISB_fSE_Li256ELb1ELb1EEENS1_25SingleTileBwdLPTSchedulerILb1ELi96ELb1EEEEEEEEEvNT_6ParamsE,"ax",@progbits
	.align	128
.text._ZN7cutlass13device_kernelIN5flash19enable_sm80_to_sm89INS1_16FlashAttnBwdSm80INS1_25CollectiveMainloopBwdSm80ILi2ELi1EN4cute5tupleIJNS5_1CILi64EEENS7_ILi96EEENS7_ILi128EEEEEENS_6half_tEfNS_4arch4Sm80ELb1ELb0ELb1ELb1ELb1ELb0ELb0ELb0ELi2ELi2ELi2ELi2ELb1EEENS1_24CollectiveEpilogueBwdGQAISB_fSE_Li256ELb1ELb1EEENS1_25SingleTileBwdLPTSchedulerILb1ELi96ELb1EEEEEEEEEvNT_6ParamsE:
        .type           _ZN7cutlass13device_kernelIN5flash19enable_sm80_to_sm89INS1_16FlashAttnBwdSm80INS1_25CollectiveMainloopBwdSm80ILi2ELi1EN4cute5tupleIJNS5_1CILi64EEENS7_ILi96EEENS7_ILi128EEEEEENS_6half_tEfNS_4arch4Sm80ELb1ELb0ELb1ELb1ELb1ELb0ELb0ELb0ELi2ELi2ELi2ELi2ELb1EEENS1_24CollectiveEpilogueBwdGQAISB_fSE_Li256ELb1ELb1EEENS1_25SingleTileBwdLPTSchedulerILb1ELi96ELb1EEEEEEEEEvNT_6ParamsE,@function
        .size           _ZN7cutlass13device_kernelIN5flash19enable_sm80_to_sm89INS1_16FlashAttnBwdSm80INS1_25CollectiveMainloopBwdSm80ILi2ELi1EN4cute5tupleIJNS5_1CILi64EEENS7_ILi96EEENS7_ILi128EEEEEENS_6half_tEfNS_4arch4Sm80ELb1ELb0ELb1ELb1ELb1ELb0ELb0ELb0ELi2ELi2ELi2ELi2ELb1EEENS1_24CollectiveEpilogueBwdGQAISB_fSE_Li256ELb1ELb1EEENS1_25SingleTileBwdLPTSchedulerILb1ELi96ELb1EEEEEEEEEvNT_6ParamsE,(.L_x_121 - _ZN7cutlass13device_kernelIN5flash19enable_sm80_to_sm89INS1_16FlashAttnBwdSm80INS1_25CollectiveMainloopBwdSm80ILi2ELi1EN4cute5tupleIJNS5_1CILi64EEENS7_ILi96EEENS7_ILi128EEEEEENS_6half_tEfNS_4arch4Sm80ELb1ELb0ELb1ELb1ELb1ELb0ELb0ELb0ELi2ELi2ELi2ELi2ELb1EEENS1_24CollectiveEpilogueBwdGQAISB_fSE_Li256ELb1ELb1EEENS1_25SingleTileBwdLPTSchedulerILb1ELi96ELb1EEEEEEEEEvNT_6ParamsE)
        .other          _ZN7cutlass13device_kernelIN5flash19enable_sm80_to_sm89INS1_16FlashAttnBwdSm80INS1_25CollectiveMainloopBwdSm80ILi2ELi1EN4cute5tupleIJNS5_1CILi64EEENS7_ILi96EEENS7_ILi128EEEEEENS_6half_tEfNS_4arch4Sm80ELb1ELb0ELb1ELb1ELb1ELb0ELb0ELb0ELi2ELi2ELi2ELi2ELb1EEENS1_24CollectiveEpilogueBwdGQAISB_fSE_Li256ELb1ELb1EEENS1_25SingleTileBwdLPTSchedulerILb1ELi96ELb1EEEEEEEEEvNT_6ParamsE,@"STO_CUDA_ENTRY STV_DEFAULT"
_ZN7cutlass13device_kernelIN5flash19enable_sm80_to_sm89INS1_16FlashAttnBwdSm80INS1_25CollectiveMainloopBwdSm80ILi2ELi1EN4cute5tupleIJNS5_1CILi64EEENS7_ILi96EEENS7_ILi128EEEEEENS_6half_tEfNS_4arch4Sm80ELb1ELb0ELb1ELb1ELb1ELb0ELb0ELb0ELi2ELi2ELi2ELi2ELb1EEENS1_24CollectiveEpilogueBwdGQAISB_fSE_Li256ELb1ELb1EEENS1_25SingleTileBwdLPTSchedulerILb1ELi96ELb1EEEEEEEEEvNT_6ParamsE:
[----:B------:R-:W-:Y:S01]  /*0000*/  LDC R1, c[0x0][0x28] ;  /* 0x00000a00ff017b82 */ /* 0x000fe20000000800 */
[----:B------:R-:W-:Y:S05]  /*0010*/  EXIT ;  /* 0x000000000000794d */ /* 0x000fea0003800000 */
.L_x_35:
        /* <DEDUP_REMOVED lines=14> */
.L_x_121:


//--------------------- .text._ZN7cutlass13device_kernelIN5flash19enable_sm80_to_sm89INS1_16FlashAttnBwdSm80INS1_25CollectiveMainloopBwdSm80ILi2ELi2EN4cute5tupleIJNS5_1CILi64EEENS7_ILi128EEES9_EEENS_6half_tEfNS_4arch4Sm80ELb0ELb0ELb1ELb0ELb0ELb0ELb0ELb0ELi2ELi2ELi2ELi2ELb0EEENS1_21CollectiveEpilogueBwdISA_SB_SD_Li256ELb0ELb0ELi4EEENS1_19SingleTileSchedulerILb0ELb0ELb0ELi128EEEEEEEEEvNT_6ParamsE --------------------------
	.section	.text._ZN7cutlass13device_kernelIN5flash19enable_sm80_to_sm89INS1_16FlashAttnBwdSm80INS1_25CollectiveMainloopBwdSm80ILi2ELi2EN4cute5tupleIJNS5_1CILi64EEENS7_ILi128EEES9_EEENS_6half_tEfNS_4arch4Sm80ELb0ELb0ELb1ELb0ELb0ELb0ELb0ELb0ELi2ELi2ELi2ELi2ELb0EEENS1_21CollectiveEpilogueBwdISA_SB_SD_Li256ELb0ELb0ELi4EEENS1_19SingleTileSchedulerILb0ELb0ELb0ELi128EEEEEEEEEvNT_6ParamsE,"ax",@progbits
	.align	128
.text._ZN7cutlass13device_kernelIN5flash19enable_sm80_to_sm89INS1_16FlashAttnBwdSm80INS1_25CollectiveMainloopBwdSm80ILi2ELi2EN4cute5tupleIJNS5_1CILi64EEENS7_ILi128EEES9_EEENS_6half_tEfNS_4arch4Sm80ELb0ELb0ELb1ELb0ELb0ELb0ELb0ELb0ELi2ELi2ELi2ELi2ELb0EEENS1_21CollectiveEpilogueBwdISA_SB_SD_Li256ELb0ELb0ELi4EEENS1_19SingleTileSchedulerILb0ELb0ELb0ELi128EEEEEEEEEvNT_6ParamsE:
        .type           _ZN7cutlass13device_kernelIN5flash19enable_sm80_to_sm89INS1_16FlashAttnBwdSm80INS1_25CollectiveMainloopBwdSm80ILi2ELi2EN4cute5tupleIJNS5_1CILi64EEENS7_ILi128EEES9_EEENS_6half_tEfNS_4arch4Sm80ELb0ELb0ELb1ELb0ELb0ELb0ELb0ELb0ELi2ELi2ELi2ELi2ELb0EEENS1_21CollectiveEpilogueBwdISA_SB_SD_Li256ELb0ELb0ELi4EEENS1_19SingleTileSchedulerILb0ELb0ELb0ELi128EEEEEEEEEvNT_6ParamsE,@function
        .size           _ZN7cutlass13device_kernelIN5flash19enable_sm80_to_sm89INS1_16FlashAttnBwdSm80INS1_25CollectiveMainloopBwdSm80ILi2ELi2EN4cute5tupleIJNS5_1CILi64EEENS7_ILi128EEES9_EEENS_6half_tEfNS_4arch4Sm80ELb0ELb0ELb1ELb0ELb0ELb0ELb0ELb0ELi2ELi2ELi2ELi2ELb0EEENS1_21CollectiveEpilogueBwdISA_SB_SD_Li256ELb0ELb0ELi4EEENS1_19SingleTileSchedulerILb0ELb0ELb0ELi128EEEEEEEEEvNT_6ParamsE,(.L_x_122 - _ZN7cutlass13device_kernelIN5flash19enable_sm80_to_sm89INS1_16FlashAttnBwdSm80INS1_25CollectiveMainloopBwdSm80ILi2ELi2EN4cute5tupleIJNS5_1CILi64EEENS7_ILi128EEES9_EEENS_6half_tEfNS_4arch4Sm80ELb0ELb0ELb1ELb0ELb0ELb0ELb0ELb0ELi2ELi2ELi2ELi2ELb0EEENS1_21CollectiveEpilogueBwdISA_SB_SD_Li256ELb0ELb0ELi4EEENS1_19SingleTileSchedulerILb0ELb0ELb0ELi128EEEEEEEEEvNT_6ParamsE)
        .other          _ZN7cutlass13device_kernelIN5flash19enable_sm80_to_sm89INS1_16FlashAttnBwdSm80INS1_25CollectiveMainloopBwdSm80ILi2ELi2EN4cute5tupleIJNS5_1CILi64EEENS7_ILi128EEES9_EEENS_6half_tEfNS_4arch4Sm80ELb0ELb0ELb1ELb0ELb0ELb0ELb0ELb0ELi2ELi2ELi2ELi2ELb0EEENS1_21CollectiveEpilogueBwdISA_SB_SD_Li256ELb0ELb0ELi4EEENS1_19SingleTileSchedulerILb0ELb0ELb0ELi128EEEEEEEEEvNT_6ParamsE,@"STO_CUDA_ENTRY STV_DEFAULT"
_ZN7cutlass13device_kernelIN5flash19enable_sm80_to_sm89INS1_16FlashAttnBwdSm80INS1_25CollectiveMainloopBwdSm80ILi2ELi2EN4cute5tupleIJNS5_1CILi64EEENS7_ILi128EEES9_EEENS_6half_tEfNS_4arch4Sm80ELb0ELb0ELb1ELb0ELb0ELb0ELb0ELb0ELi2ELi2ELi2ELi2ELb0EEENS1_21CollectiveEpilogueBwdISA_SB_SD_Li256ELb0ELb0ELi4EEENS1_19SingleTileSchedulerILb0ELb0ELb0ELi128EEEEEEEEEvNT_6ParamsE:
[----:B------:R-:W-:Y:S01]  /*0000*/  LDC R1, c[0x0][0x28] ;  /* 0x00000a00ff017b82 */ /* 0x000fe20000000800 */
[----:B------:R-:W-:Y:S05]  /*0010*/  EXIT ;  /* 0x000000000000794d */ /* 0x000fea0003800000 */
.L_x_36:
        /* <DEDUP_REMOVED lines=14> */
.L_x_122:


//--------------------- .text._ZN7cutlass13device_kernelIN5flash19enable_sm80_to_sm89INS1_16FlashAttnBwdSm80INS1_25CollectiveMainloopBwdSm80ILi2ELi2EN4cute5tupleIJNS5_1CILi64EEENS7_ILi128EEES9_EEENS_6half_tEfNS_4arch4Sm80ELb0ELb0ELb1ELb0ELb1ELb0ELb0ELb0ELi2ELi2ELi2ELi2ELb0EEENS1_21CollectiveEpilogueBwdISA_SB_SD_Li256ELb0ELb0ELi4EEENS1_19SingleTileSchedulerILb0ELb0ELb0ELi128EEEEEEEEEvNT_6ParamsE --------------------------
	.section	.text._ZN7cutlass13device_kernelIN5flash19enable_sm80_to_sm89INS1_16FlashAttnBwdSm80INS1_25CollectiveMainloopBwdSm80ILi2ELi2EN4cute5tupleIJNS5_1CILi64EEENS7_ILi128EEES9_EEENS_6half_tEfNS_4arch4Sm80ELb0ELb0ELb1ELb0ELb1ELb0ELb0ELb0ELi2ELi2ELi2ELi2ELb0EEENS1_21CollectiveEpilogueBwdISA_SB_SD_Li256ELb0ELb0ELi4EEENS1_19SingleTileSchedulerILb0ELb0ELb0ELi128EEEEEEEEEvNT_6ParamsE,"ax",@progbits
	.align	128
.text._ZN7cutlass13device_kernelIN5flash19enable_sm80_to_sm89INS1_16FlashAttnBwdSm80INS1_25CollectiveMainloopBwdSm80ILi2ELi2EN4cute5tupleIJNS5_1CILi64EEENS7_ILi128EEES9_EEENS_6half_tEfNS_4arch4Sm80ELb0ELb0ELb1ELb0ELb1ELb0ELb0ELb0ELi2ELi2ELi2ELi2ELb0EEENS1_21CollectiveEpilogueBwdISA_SB_SD_Li256ELb0ELb0ELi4EEENS1_19SingleTileSchedulerILb0ELb0ELb0ELi128EEEEEEEEEvNT_6ParamsE:
        .type           _ZN7cutlass13device_kernelIN5flash19enable_sm80_to_sm89INS1_16FlashAttnBwdSm80INS1_25CollectiveMainloopBwdSm80ILi2ELi2EN4cute5tupleIJNS5_1CILi64EEENS7_ILi128EEES9_EEENS_6half_tEfNS_4arch4Sm80ELb0ELb0ELb1ELb0ELb1ELb0ELb0ELb0ELi2ELi2ELi2ELi2ELb0EEENS1_21CollectiveEpilogueBwdISA_SB_SD_Li256ELb0ELb0ELi4EEENS1_19SingleTileSchedulerILb0ELb0ELb0ELi128EEEEEEEEEvNT_6ParamsE,@function
        .size           _ZN7cutlass13device_kernelIN5flash19enable_sm80_to_sm89INS1_16FlashAttnBwdSm80INS1_25CollectiveMainloopBwdSm80ILi2ELi2EN4cute5tupleIJNS5_1CILi64EEENS7_ILi128EEES9_EEENS_6half_tEfNS_4arch4Sm80ELb0ELb0ELb1ELb0ELb1ELb0ELb0ELb0ELi2ELi2ELi2ELi2ELb0EEENS1_21CollectiveEpilogueBwdISA_SB_SD_Li256ELb0ELb0ELi4EEENS1_19SingleTileSchedulerILb0ELb0ELb0ELi128EEEEEEEEEvNT_6ParamsE,(.L_x_123 - _ZN7cutlass13device_kernelIN5flash19enable_sm80_to_sm89INS1_16FlashAttnBwdSm80INS1_25CollectiveMainloopBwdSm80ILi2ELi2EN4cute5tupleIJNS5_1CILi64EEENS7_ILi128EEES9_EEENS_6half_tEfNS_4arch4Sm80ELb0ELb0ELb1ELb0ELb1ELb0ELb0ELb0ELi2ELi2ELi2ELi2ELb0EEENS1_21CollectiveEpilogueBwdISA_SB_SD_Li256ELb0ELb0ELi4EEENS1_19SingleTileSchedulerILb0ELb0ELb0ELi128EEEEEEEEEvNT_6ParamsE)
        .other          _ZN7cutlass13device_kernelIN5flash19enable_sm80_to_sm89INS1_16FlashAttnBwdSm80INS1_25CollectiveMainloopBwdSm80ILi2ELi2EN4cute5tupleIJNS5_1CILi64EEENS7_ILi128EEES9_EEENS_6half_tEfNS_4arch4Sm80ELb0ELb0ELb1ELb0ELb1ELb0ELb0ELb0ELi2ELi2ELi2ELi2ELb0EEENS1_21CollectiveEpilogueBwdISA_SB_SD_Li256ELb0ELb0ELi4EEENS1_19SingleTileSchedulerILb0ELb0ELb0ELi128EEEEEEEEEvNT_6ParamsE,@"STO_CUDA_ENTRY STV_DEFAULT"
_ZN7cutlass13device_kernelIN5flash19enable_sm80_to_sm89INS1_16FlashAttnBwdSm80INS1_25CollectiveMainloopBwdSm80ILi2ELi2EN4cute5tupleIJNS5_1CILi64EEENS7_ILi128EEES9_EEENS_6half_tEfNS_4arch4Sm80ELb0ELb0ELb1ELb0ELb1ELb0ELb0ELb0ELi2ELi2ELi2ELi2ELb0EEENS1_21CollectiveEpilogueBwdISA_SB_SD_Li256ELb0ELb0ELi4EEENS1_19SingleTileSchedulerILb0ELb0ELb0ELi128EEEEEEEEEvNT_6ParamsE:
[----:B------:R-:W-:Y:S01]  /*0000*/  LDC R1, c[0x0][0x28] ;  /* 0x00000a00ff017b82 */ /* 0x000fe20000000800 */
[----:B------:R-:W-:Y:S05]  /*0010*/  EXIT ;  /* 0x000000000000794d */ /* 0x000fea0003800000 */
.L_x_37:
        /* <DEDUP_REMOVED lines=14> */
.L_x_123:


//--------------------- .text._ZN7cutlass13device_kernelIN5flash19enable_sm80_to_sm89INS1_16FlashAttnBwdSm80INS1_25CollectiveMainloopBwdSm80ILi2ELi2EN4cute5tupleIJNS5_1CILi64EEENS7_ILi128EEES9_EEENS_6half_tEfNS_4arch4Sm80ELb0ELb0ELb1ELb0ELb0ELb0ELb0ELb0ELi2ELi2ELi2ELi2ELb0EEENS1_24CollectiveEpilogueBwdGQAISA_fSD_Li256ELb0ELb0EEENS1_19SingleTileSchedulerILb0ELb0ELb0ELi128EEEEEEEEEvNT_6ParamsE --------------------------
	.section	.text._ZN7cutlass13device_kernelIN5flash19enable_sm80_to_sm89INS1_16FlashAttnBwdSm80INS1_25CollectiveMainloopBwdSm80ILi2ELi2EN4cute5tupleIJNS5_1CILi64EEENS7_ILi128EEES9_EEENS_6half_tEfNS_4arch4Sm80ELb0ELb0ELb1ELb0ELb0ELb0ELb0ELb0ELi2ELi2ELi2ELi2ELb0EEENS1_24CollectiveEpilogueBwdGQAISA_fSD_Li256ELb0ELb0EEENS1_19SingleTileSchedulerILb0ELb0ELb0ELi128EEEEEEEEEvNT_6ParamsE,"ax",@progbits
	.align	128
.text._ZN7cutlass13device_kernelIN5flash19enable_sm80_to_sm89INS1_16FlashAttnBwdSm80INS1_25CollectiveMainloopBwdSm80ILi2ELi2EN4cute5tupleIJNS5_1CILi64EEENS7_ILi128EEES9_EEENS_6half_tEfNS_4arch4Sm80ELb0ELb0ELb1ELb0ELb0ELb0ELb0ELb0ELi2ELi2ELi2ELi2ELb0EEENS1_24CollectiveEpilogueBwdGQAISA_fSD_Li256ELb0ELb0EEENS1_19SingleTileSchedulerILb0ELb0ELb0ELi128EEEEEEEEEvNT_6ParamsE:
        .type           _ZN7cutlass13device_kernelIN5flash19enable_sm80_to_sm89INS1_16FlashAttnBwdSm80INS1_25CollectiveMainloopBwdSm80ILi2ELi2EN4cute5tupleIJNS5_1CILi64EEENS7_ILi128EEES9_EEENS_6half_tEfNS_4arch4Sm80ELb0ELb0ELb1ELb0ELb0ELb0ELb0ELb0ELi2ELi2ELi2ELi2ELb0EEENS1_24CollectiveEpilogueBwdGQAISA_fSD_Li256ELb0ELb0EEENS1_19SingleTileSchedulerILb0ELb0ELb0ELi128EEEEEEEEEvNT_6ParamsE,@function
        .size           _ZN7cutlass13device_kernelIN5flash19enable_sm80_to_sm89INS1_16FlashAttnBwdSm80INS1_25CollectiveMainloopBwdSm80ILi2ELi2EN4cute5tupleIJNS5_1CILi64EEENS7_ILi128EEES9_EEENS_6half_tEfNS_4arch4Sm80ELb0ELb0ELb1ELb0ELb0ELb0ELb0ELb0ELi2ELi2ELi2ELi2ELb0EEENS1_24CollectiveEpilogueBwdGQAISA_fSD_Li256ELb0ELb0EEENS1_19SingleTileSchedulerILb0ELb0ELb0ELi128EEEEEEEEEvNT_6ParamsE,(.L_x_124 - _ZN7cutlass13device_kernelIN5flash19enable_sm80_to_sm89INS1_16FlashAttnBwdSm80INS1_25CollectiveMainloopBwdSm80ILi2ELi2EN4cute5tupleIJNS5_1CILi64EEENS7_ILi128EEES9_EEENS_6half_tEfNS_4arch4Sm80ELb0ELb0ELb1ELb0ELb0ELb0ELb0ELb0ELi2ELi2ELi2ELi2ELb0EEENS1_24CollectiveEpilogueBwdGQAISA_fSD_Li256ELb0ELb0EEENS1_19SingleTileSchedulerILb0ELb0ELb0ELi128EEEEEEEEEvNT_6ParamsE)
        .other          _ZN7cutlass13device_kernelIN5flash19enable_sm80_to_sm89INS1_16FlashAttnBwdSm80INS1_25CollectiveMainloopBwdSm80ILi2ELi2EN4cute5tupleIJNS5_1CILi64EEENS7_ILi128EEES9_EEENS_6half_tEfNS_4arch4Sm80ELb0ELb0ELb1ELb0ELb0ELb0ELb0ELb0ELi2ELi2ELi2ELi2ELb0EEENS1_24CollectiveEpilogueBwdGQAISA_fSD_Li256ELb0ELb0EEENS1_19SingleTileSchedulerILb0ELb0ELb0ELi128EEEEEEEEEvNT_6ParamsE,@"STO_CUDA_ENTRY STV_DEFAULT"
_ZN7cutlass13device_kernelIN5flash19enable_sm80_to_sm89INS1_16FlashAttnBwdSm80INS1_25CollectiveMainloopBwdSm80ILi2ELi2EN4cute5tupleIJNS5_1CILi64EEENS7_ILi128EEES9_EEENS_6half_tEfNS_4arch4Sm80ELb0ELb0ELb1ELb0ELb0ELb0ELb0ELb0ELi2ELi2ELi2ELi2ELb0EEENS1_24CollectiveEpilogueBwdGQAISA_fSD_Li256ELb0ELb0EEENS1_19SingleTileSchedulerILb0ELb0ELb0ELi128EEEEEEEEEvNT_6ParamsE:
[----:B------:R-:W-:Y:S01]  /*0000*/  LDC R1, c[0x0][0x28] ;  /* 0x00000a00ff017b82 */ /* 0x000fe20000000800 */
[----:B------:R-:W-:Y:S05]  /*0010*/  EXIT ;  /* 0x000000000000794d */ /* 0x000fea0003800000 */
.L_x_38:
        /* <DEDUP_REMOVED lines=14> */
.L_x_124:


//--------------------- .text._ZN7cutlass13device_kernelIN5flash19enable_sm80_to_sm89INS1_16FlashAttnBwdSm80INS1_25CollectiveMainloopBwdSm80ILi2ELi2EN4cute5tupleIJNS5_1CILi64EEENS7_ILi128EEES9_EEENS_6half_tEfNS_4arch4Sm80ELb0ELb0ELb1ELb0ELb1ELb0ELb0ELb0ELi2ELi2ELi2ELi2ELb0EEENS1_24CollectiveEpilogueBwdGQAISA_fSD_Li256ELb0ELb1EEENS1_19SingleTileSchedulerILb0ELb0ELb0ELi128EEEEEEEEEvNT_6ParamsE --------------------------
	.section	.text._ZN7cutlass13device_kernelIN5flash19enable_sm80_to_sm89INS1_16FlashAttnBwdSm80INS1_25CollectiveMainloopBwdSm80ILi2ELi2EN4cute5tupleIJNS5_1CILi64EEENS7_ILi128EEES9_EEENS_6half_tEfNS_4arch4Sm80ELb0ELb0ELb1ELb0ELb1ELb0ELb0ELb0ELi2ELi2ELi2ELi2ELb0EEENS1_24CollectiveEpilogueBwdGQAISA_fSD_Li256ELb0ELb1EEENS1_19SingleTileSchedulerILb0ELb0ELb0ELi128EEEEEEEEEvNT_6ParamsE,"ax",@progbits
	.align	128
.text._ZN7cutlass13device_kernelIN5flash19enable_sm80_to_sm89INS1_16FlashAttnBwdSm80INS1_25CollectiveMainloopBwdSm80ILi2ELi2EN4cute5tupleIJNS5_1CILi64EEENS7_ILi128EEES9_EEENS_6half_tEfNS_4arch4Sm80ELb0ELb0ELb1ELb0ELb1ELb0ELb0ELb0ELi2ELi2ELi2ELi2ELb0EEENS1_24CollectiveEpilogueBwdGQAISA_fSD_Li256ELb0ELb1EEENS1_19SingleTileSchedulerILb0ELb0ELb0ELi128EEEEEEEEEvNT_6ParamsE:
        .type           _ZN7cutlass13device_kernelIN5flash19enable_sm80_to_sm89INS1_16FlashAttnBwdSm80INS1_25CollectiveMainloopBwdSm80ILi2ELi2EN4cute5tupleIJNS5_1CILi64EEENS7_ILi128EEES9_EEENS_6half_tEfNS_4arch4Sm80ELb0ELb0ELb1ELb0ELb1ELb0ELb0ELb0ELi2ELi2ELi2ELi2ELb0EEENS1_24CollectiveEpilogueBwdGQAISA_fSD_Li256ELb0ELb1EEENS1_19SingleTileSchedulerILb0ELb0ELb0ELi128EEEEEEEEEvNT_6ParamsE,@function
        .size           _ZN7cutlass13device_kernelIN5flash19enable_sm80_to_sm89INS1_16FlashAttnBwdSm80INS1_25CollectiveMainloopBwdSm80ILi2ELi2EN4cute5tupleIJNS5_1CILi64EEENS7_ILi128EEES9_EEENS_6half_tEfNS_4arch4Sm80ELb0ELb0ELb1ELb0ELb1ELb0ELb0ELb0ELi2ELi2ELi2ELi2ELb0EEENS1_24CollectiveEpilogueBwdGQAISA_fSD_Li256ELb0ELb1EEENS1_19SingleTileSchedulerILb0ELb0ELb0ELi128EEEEEEEEEvNT_6ParamsE,(.L_x_125 - _ZN7cutlass13device_kernelIN5flash19enable_sm80_to_sm89INS1_16FlashAttnBwdSm80INS1_25CollectiveMainloopBwdSm80ILi2ELi2EN4cute5tupleIJNS5_1CILi64EEENS7_ILi128EEES9_EEENS_6half_tEfNS_4arch4Sm80ELb0ELb0ELb1ELb0ELb1ELb0ELb0ELb0ELi2ELi2ELi2ELi2ELb0EEENS1_24CollectiveEpilogueBwdGQAISA_fSD_Li256ELb0ELb1EEENS1_19SingleTileSchedulerILb0ELb0ELb0ELi128EEEEEEEEEvNT_6ParamsE)
        .other          _ZN7cutlass13device_kernelIN5flash19enable_sm80_to_sm89INS1_16FlashAttnBwdSm80INS1_25CollectiveMainloopBwdSm80ILi2ELi2EN4cute5tupleIJNS5_1CILi64EEENS7_ILi128EEES9_EEENS_6half_tEfNS_4arch4Sm80ELb0ELb0ELb1ELb0ELb1ELb0ELb0ELb0ELi2ELi2ELi2ELi2ELb0EEENS1_24CollectiveEpilogueBwdGQAISA_fSD_Li256ELb0ELb1EEENS1_19SingleTileSchedulerILb0ELb0ELb0ELi128EEEEEEEEEvNT_6ParamsE,@"STO_CUDA_ENTRY STV_DEFAULT"
_ZN7cutlass13device_kernelIN5flash19enable_sm80_to_sm89INS1_16FlashAttnBwdSm80INS1_25CollectiveMainloopBwdSm80ILi2ELi2EN4cute5tupleIJNS5_1CILi64EEENS7_ILi128EEES9_EEENS_6half_tEfNS_4arch4Sm80ELb0ELb0ELb1ELb0ELb1ELb0ELb0ELb0ELi2ELi2ELi2ELi2ELb0EEENS1_24CollectiveEpilogueBwdGQAISA_fSD_Li256ELb0ELb1EEENS1_19SingleTileSchedulerILb0ELb0ELb0ELi128EEEEEEEEEvNT_6ParamsE:
[----:B------:R-:W-:Y:S01]  /*0000*/  LDC R1, c[0x0][0x28] ;  /* 0x00000a00ff017b82 */ /* 0x000fe20000000800 */
[----:B------:R-:W-:Y:S05]  /*0010*/  EXIT ;  /* 0x000000000000794d */ /* 0x000fea0003800000 */
.L_x_39:
        /* <DEDUP_REMOVED lines=14> */
.L_x_125:


//--------------------- .text._ZN7cutlass13device_kernelIN5flash19enable_sm80_to_sm89INS1_16FlashAttnBwdSm80INS1_25CollectiveMainloopBwdSm80ILi2ELi2EN4cute5tupleIJNS5_1CILi64EEENS7_ILi128EEES9_EEENS_6half_tEfNS_4arch4Sm80ELb0ELb0ELb1ELb1ELb0ELb0ELb0ELb0ELi2ELi2ELi2ELi2ELb0EEENS1_21CollectiveEpilogueBwdISA_SB_SD_Li256ELb1ELb0ELi4EEENS1_19SingleTileSchedulerILb1ELb0ELb0ELi128EEEEEEEEEvNT_6ParamsE --------------------------
	.section	.text._ZN7cutlass13device_kernelIN5flash19enable_sm80_to_sm89INS1_16FlashAttnBwdSm80INS1_25CollectiveMainloopBwdSm80ILi2ELi2EN4cute5tupleIJNS5_1CILi64EEENS7_ILi128EEES9_EEENS_6half_tEfNS_4arch4Sm80ELb0ELb0ELb1ELb1ELb0ELb0ELb0ELb0ELi2ELi2ELi2ELi2ELb0EEENS1_21CollectiveEpilogueBwdISA_SB_SD_Li256ELb1ELb0ELi4EEENS1_19SingleTileSchedulerILb1ELb0ELb0ELi128EEEEEEEEEvNT_6ParamsE,"ax",@progbits
	.align	128
.text._ZN7cutlass13device_kernelIN5flash19enable_sm80_to_sm89INS1_16FlashAttnBwdSm80INS1_25CollectiveMainloopBwdSm80ILi2ELi2EN4cute5tupleIJNS5_1CILi64EEENS7_ILi128EEES9_EEENS_6half_tEfNS_4arch4Sm80ELb0ELb0ELb1ELb1ELb0ELb0ELb0ELb0ELi2ELi2ELi2ELi2ELb0EEENS1_21CollectiveEpilogueBwdISA_SB_SD_Li256ELb1ELb0ELi4EEENS1_19SingleTileSchedulerILb1ELb0ELb0ELi128EEEEEEEEEvNT_6ParamsE:
        .type           _ZN7cutlass13device_kernelIN5flash19enable_sm80_to_sm89INS1_16FlashAttnBwdSm80INS1_25CollectiveMainloopBwdSm80ILi2ELi2EN4cute5tupleIJNS5_1CILi64EEENS7_ILi128EEES9_EEENS_6half_tEfNS_4arch4Sm80ELb0ELb0ELb1ELb1ELb0ELb0ELb0ELb0ELi2ELi2ELi2ELi2ELb0EEENS1_21CollectiveEpilogueBwdISA_SB_SD_Li256ELb1ELb0ELi4EEENS1_19SingleTileSchedulerILb1ELb0ELb0ELi128EEEEEEEEEvNT_6ParamsE,@function
        .size           _ZN7cutlass13device_kernelIN5flash19enable_sm80_to_sm89INS1_16FlashAttnBwdSm80INS1_25CollectiveMainloopBwdSm80ILi2ELi2EN4cute5tupleIJNS5_1CILi64EEENS7_ILi128EEES9_EEENS_6half_tEfNS_4arch4Sm80ELb0ELb0ELb1ELb1ELb0ELb0ELb0ELb0ELi2ELi2ELi2ELi2ELb0EEENS1_21CollectiveEpilogueBwdISA_SB_SD_Li256ELb1ELb0ELi4EEENS1_19SingleTileSchedulerILb1ELb0ELb0ELi128EEEEEEEEEvNT_6ParamsE,(.L_x_126 - _ZN7cutlass13device_kernelIN5flash19enable_sm80_to_sm89INS1_16FlashAttnBwdSm80INS1_25CollectiveMainloopBwdSm80ILi2ELi2EN4cute5tupleIJNS5_1CILi64EEENS7_ILi128EEES9_EEENS_6half_tEfNS_4arch4Sm80ELb0ELb0ELb1ELb1ELb0ELb0ELb0ELb0ELi2ELi2ELi2ELi2ELb0EEENS1_21CollectiveEpilogueBwdISA_SB_SD_Li256ELb1ELb0ELi4EEENS1_19SingleTileSchedulerILb1ELb0ELb0ELi128EEEEEEEEEvNT_6ParamsE)
        .other          _ZN7cutlass13device_kernelIN5flash19enable_sm80_to_sm89INS1_16FlashAttnBwdSm80INS1_25CollectiveMainloopBwdSm80ILi2ELi2EN4cute5tupleIJNS5_1CILi64EEENS7_ILi128EEES9_EEENS_6half_tEfNS_4arch4Sm80ELb0ELb0ELb1ELb1ELb0ELb0ELb0ELb0ELi2ELi2ELi2ELi2ELb0EEENS1_21CollectiveEpilogueBwdISA_SB_SD_Li256ELb1ELb0ELi4EEENS1_19SingleTileSchedulerILb1ELb0ELb0ELi128EEEEEEEEEvNT_6ParamsE,@"STO_CUDA_ENTRY STV_DEFAULT"
_ZN7cutlass13device_kernelIN5flash19enable_sm80_to_sm89INS1_16FlashAttnBwdSm80INS1_25CollectiveMainloopBwdSm80ILi2ELi2EN4cute5tupleIJNS5_1CILi64EEENS7_ILi128EEES9_EEENS_6half_tEfNS_4arch4Sm80ELb0ELb0ELb1ELb1ELb0ELb0ELb0ELb0ELi2ELi2ELi2ELi2ELb0EEENS1_21CollectiveEpilogueBwdISA_SB_SD_Li256ELb1ELb0ELi4EEENS1_19SingleTileSchedulerILb1ELb0ELb0ELi128EEEEEEEEEvNT_6ParamsE:
[----:B------:R-:W-:Y:S01]  /*0000*/  LDC R1, c[0x0][0x28] ;  /* 0x00000a00ff017b82 */ /* 0x000fe20000000800 */
[----:B------:R-:W-:Y:S05]  /*0010*/  EXIT ;  /* 0x000000000000794d */ /* 0x000fea0003800000 */
.L_x_40:
        /* <DEDUP_REMOVED lines=14> */
.L_x_126:


//--------------------- .text._ZN7cutlass13device_kernelIN5flash19enable_sm80_to_sm89INS1_16FlashAttnBwdSm80INS1_25CollectiveMainloopBwdSm80ILi2ELi2EN4cute5tupleIJNS5_1CILi64EEENS7_ILi128EEES9_EEENS_6half_tEfNS_4arch4Sm80ELb0ELb0ELb1ELb1ELb1ELb0ELb0ELb0ELi2ELi2ELi2ELi2ELb0EEENS1_21CollectiveEpilogueBwdISA_SB_SD_Li256ELb1ELb0ELi4EEENS1_19SingleTileSchedulerILb1ELb0ELb0ELi128EEEEEEEEEvNT_6ParamsE --------------------------
	.section	.text._ZN7cutlass13device_kernelIN5flash19enable_sm80_to_sm89INS1_16FlashAttnBwdSm80INS1_25CollectiveMainloopBwdSm80ILi2ELi2EN4cute5tupleIJNS5_1CILi64EEENS7_ILi128EEES9_EEENS_6half_tEfNS_4arch4Sm80ELb0ELb0ELb1ELb1ELb1ELb0ELb0ELb0ELi2ELi2ELi2ELi2ELb0EEENS1_21CollectiveEpilogueBwdISA_SB_SD_Li256ELb1ELb0ELi4EEENS1_19SingleTileSchedulerILb1ELb0ELb0ELi128EEEEEEEEEvNT_6ParamsE,"ax",@progbits
	.align	128
.text._ZN7cutlass13device_kernelIN5flash19enable_sm80_to_sm89INS1_16FlashAttnBwdSm80INS1_25CollectiveMainloopBwdSm80ILi2ELi2EN4cute5tupleIJNS5_1CILi64EEENS7_ILi128EEES9_EEENS_6half_tEfNS_4arch4Sm80ELb0ELb0ELb1ELb1ELb1ELb0ELb0ELb0ELi2ELi2ELi2ELi2ELb0EEENS1_21CollectiveEpilogueBwdISA_SB_SD_Li256ELb1ELb0ELi4EEENS1_19SingleTileSchedulerILb1ELb0ELb0ELi128EEEEEEEEEvNT_6ParamsE:
        .type           _ZN7cutlass13device_kernelIN5flash19enable_sm80_to_sm89INS1_16FlashAttnBwdSm80INS1_25CollectiveMainloopBwdSm80ILi2ELi2EN4cute5tupleIJNS5_1CILi64EEENS7_ILi128EEES9_EEENS_6half_tEfNS_4arch4Sm80ELb0ELb0ELb1ELb1ELb1ELb0ELb0ELb0ELi2ELi2ELi2ELi2ELb0EEENS1_21CollectiveEpilogueBwdISA_SB_SD_Li256ELb1ELb0ELi4EEENS1_19SingleTileSchedulerILb1ELb0ELb0ELi128EEEEEEEEEvNT_6ParamsE,@function
        .size           _ZN7cutlass13device_kernelIN5flash19enable_sm80_to_sm89INS1_16FlashAttnBwdSm80INS1_25CollectiveMainloopBwdSm80ILi2ELi2EN4cute5tupleIJNS5_1CILi64EEENS7_ILi128EEES9_EEENS_6half_tEfNS_4arch4Sm80ELb0ELb0ELb1ELb1ELb1ELb0ELb0ELb0ELi2ELi2ELi2ELi2ELb0EEENS1_21CollectiveEpilogueBwdISA_SB_SD_Li256ELb1ELb0ELi4EEENS1_19SingleTileSchedulerILb1ELb0ELb0ELi128EEEEEEEEEvNT_6ParamsE,(.L_x_127 - _ZN7cutlass13device_kernelIN5flash19enable_sm80_to_sm89INS1_16FlashAttnBwdSm80INS1_25CollectiveMainloopBwdSm80ILi2ELi2EN4cute5tupleIJNS5_1CILi64EEENS7_ILi128EEES9_EEENS_6half_tEfNS_4arch4Sm80ELb0ELb0ELb1ELb1ELb1ELb0ELb0ELb0ELi2ELi2ELi2ELi2ELb0EEENS1_21CollectiveEpilogueBwdISA_SB_SD_Li256ELb1ELb0ELi4EEENS1_19SingleTileSchedulerILb1ELb0ELb0ELi128EEEEEEEEEvNT_6ParamsE)
        .other          _ZN7cutlass13device_kernelIN5flash19enable_sm80_to_sm89INS1_16FlashAttnBwdSm80INS1_25CollectiveMainloopBwdSm80ILi2ELi2EN4cute5tupleIJNS5_1CILi64EEENS7_ILi128EEES9_EEENS_6half_tEfNS_4arch4Sm80ELb0ELb0ELb1ELb1ELb1ELb0ELb0ELb0ELi2ELi2ELi2ELi2ELb0EEENS1_21CollectiveEpilogueBwdISA_SB_SD_Li256ELb1ELb0ELi4EEENS1_19SingleTileSchedulerILb1ELb0ELb0ELi128EEEEEEEEEvNT_6ParamsE,@"STO_CUDA_ENTRY STV_DEFAULT"
_ZN7cutlass13device_kernelIN5flash19enable_sm80_to_sm89INS1_16FlashAttnBwdSm80INS1_25CollectiveMainloopBwdSm80ILi2ELi2EN4cute5tupleIJNS5_1CILi64EEENS7_ILi128EEES9_EEENS_6half_tEfNS_4arch4Sm80ELb0ELb0ELb1ELb1ELb1ELb0ELb0ELb0ELi2ELi2ELi2ELi2ELb0EEENS1_21CollectiveEpilogueBwdISA_SB_SD_Li256ELb1ELb0ELi4EEENS1_19SingleTileSchedulerILb1ELb0ELb0ELi128EEEEEEEEEvNT_6ParamsE:
[----:B------:R-:W-:Y:S01]  /*0000*/  LDC R1, c[0x0][0x28] ;  /* 0x00000a00ff017b82 */ /* 0x000fe20000000800 */
[----:B------:R-:W-:Y:S05]  /*0010*/  EXIT ;  /* 0x000000000000794d */ /* 0x000fea0003800000 */
.L_x_41:
        /* <DEDUP_REMOVED lines=14> */
.L_x_127:


//--------------------- .text._ZN7cutlass13device_kernelIN5flash19enable_sm80_to_sm89INS1_16FlashAttnBwdSm80INS1_25CollectiveMainloopBwdSm80ILi2ELi2EN4cute5tupleIJNS5_1CILi64EEENS7_ILi128EEES9_EEENS_6half_tEfNS_4arch4Sm80ELb0ELb0ELb1ELb1ELb0ELb0ELb0ELb0ELi2ELi2ELi2ELi2ELb0EEENS1_24CollectiveEpilogueBwdGQAISA_fSD_Li256ELb1ELb0EEENS1_19SingleTileSchedulerILb1ELb0ELb0ELi128EEEEEEEEEvNT_6ParamsE --------------------------
	.section	.text._ZN7cutlass13device_kernelIN5flash19enable_sm80_to_sm89INS1_16FlashAttnBwdSm80INS1_25CollectiveMainloopBwdSm80ILi2ELi2EN4cute5tupleIJNS5_1CILi64EEENS7_ILi128EEES9_EEENS_6half_tEfNS_4arch4Sm80ELb0ELb0ELb1ELb1ELb0ELb0ELb0ELb0ELi2ELi2ELi2ELi2ELb0EEENS1_24CollectiveEpilogueBwdGQAISA_fSD_Li256ELb1ELb0EEENS1_19SingleTileSchedulerILb1ELb0ELb0ELi128EEEEEEEEEvNT_6ParamsE,"ax",@progbits
	.align	128
.text._ZN7cutlass13device_kernelIN5flash19enable_sm80_to_sm89INS1_16FlashAttnBwdSm80INS1_25CollectiveMainloopBwdSm80ILi2ELi2EN4cute5tupleIJNS5_1CILi64EEENS7_ILi128EEES9_EEENS_6half_tEfNS_4arch4Sm80ELb0ELb0ELb1ELb1ELb0ELb0ELb0ELb0ELi2ELi2ELi2ELi2ELb0EEENS1_24CollectiveEpilogueBwdGQAISA_fSD_Li256ELb1ELb0EEENS1_19SingleTileSchedulerILb1ELb0ELb0ELi128EEEEEEEEEvNT_6ParamsE:
        .type           _ZN7cutlass13device_kernelIN5flash19enable_sm80_to_sm89INS1_16FlashAttnBwdSm80INS1_25CollectiveMainloopBwdSm80ILi2ELi2EN4cute5tupleIJNS5_1CILi64EEENS7_ILi128EEES9_EEENS_6half_tEfNS_4arch4Sm80ELb0ELb0ELb1ELb1ELb0ELb0ELb0ELb0ELi2ELi2ELi2ELi2ELb0EEENS1_24CollectiveEpilogueBwdGQAISA_fSD_Li256ELb1ELb0EEENS1_19SingleTileSchedulerILb1ELb0ELb0ELi128EEEEEEEEEvNT_6ParamsE,@function
        .size           _ZN7cutlass13device_kernelIN5flash19enable_sm80_to_sm89INS1_16FlashAttnBwdSm80INS1_25CollectiveMainloopBwdSm80ILi2ELi2EN4cute5tupleIJNS5_1CILi64EEENS7_ILi128EEES9_EEENS_6half_tEfNS_4arch4Sm80ELb0ELb0ELb1ELb1ELb0ELb0ELb0ELb0ELi2ELi2ELi2ELi2ELb0EEENS1_24CollectiveEpilogueBwdGQAISA_fSD_Li256ELb1ELb0EEENS1_19SingleTileSchedulerILb1ELb0ELb0ELi128EEEEEEEEEvNT_6ParamsE,(.L_x_128 - _ZN7cutlass13device_kernelIN5flash19enable_sm80_to_sm89INS1_16FlashAttnBwdSm80INS1_25CollectiveMainloopBwdSm80ILi2ELi2EN4cute5tupleIJNS5_1CILi64EEENS7_ILi128EEES9_EEENS_6half_tEfNS_4arch4Sm80ELb0ELb0ELb1ELb1ELb0ELb0ELb0ELb0ELi2ELi2ELi2ELi2ELb0EEENS1_24CollectiveEpilogueBwdGQAISA_fSD_Li256ELb1ELb0EEENS1_19SingleTileSchedulerILb1ELb0ELb0ELi128EEEEEEEEEvNT_6ParamsE)
        .other          _ZN7cutlass13device_kernelIN5flash19enable_sm80_to_sm89INS1_16FlashAttnBwdSm80INS1_25CollectiveMainloopBwdSm80ILi2ELi2EN4cute5tupleIJNS5_1CILi64EEENS7_ILi128EEES9_EEENS_6half_tEfNS_4arch4Sm80ELb0ELb0ELb1ELb1ELb0ELb0ELb0ELb0ELi2ELi2ELi2ELi2ELb0EEENS1_24CollectiveEpilogueBwdGQAISA_fSD_Li256ELb1ELb0EEENS1_19SingleTileSchedulerILb1ELb0ELb0ELi128EEEEEEEEEvNT_6ParamsE,@"STO_CUDA_ENTRY STV_DEFAULT"
_ZN7cutlass13device_kernelIN5flash19enable_sm80_to_sm89INS1_16FlashAttnBwdSm80INS1_25CollectiveMainloopBwdSm80ILi2ELi2EN4cute5tupleIJNS5_1CILi64EEENS7_ILi128EEES9_EEENS_6half_tEfNS_4arch4Sm80ELb0ELb0ELb1ELb1ELb0ELb0ELb0ELb0ELi2ELi2ELi2ELi2ELb0EEENS1_24CollectiveEpilogueBwdGQAISA_fSD_Li256ELb1ELb0EEENS1_19SingleTileSchedulerILb1ELb0ELb0ELi128EEEEEEEEEvNT_6ParamsE:
[----:B------:R-:W-:Y:S01]  /*0000*/  LDC R1, c[0x0][0x28] ;  /* 0x00000a00ff017b82 */ /* 0x000fe20000000800 */
[----:B------:R-:W-:Y:S05]  /*0010*/  EXIT ;  /* 0x000000000000794d */ /* 0x000fea0003800000 */
.L_x_42:
        /* <DEDUP_REMOVED lines=14> */
.L_x_128:


//--------------------- .text._ZN7cutlass13device_kernelIN5flash19enable_sm80_to_sm89INS1_16FlashAttnBwdSm80INS1_25CollectiveMainloopBwdSm80ILi2ELi2EN4cute5tupleIJNS5_1CILi64EEENS7_ILi128EEES9_EEENS_6half_tEfNS_4arch4Sm80ELb0ELb0ELb1ELb1ELb1ELb0ELb0ELb0ELi2ELi2ELi2ELi2ELb0EEENS1_24CollectiveEpilogueBwdGQAISA_fSD_Li256ELb1ELb1EEENS1_19SingleTileSchedulerILb1ELb0ELb0ELi128EEEEEEEEEvNT_6ParamsE --------------------------
	.section	.text._ZN7cutlass13device_kernelIN5flash19enable_sm80_to_sm89INS1_16FlashAttnBwdSm80INS1_25CollectiveMainloopBwdSm80ILi2ELi2EN4cute5tupleIJNS5_1CILi64EEENS7_ILi128EEES9_EEENS_6half_tEfNS_4arch4Sm80ELb0ELb0ELb1ELb1ELb1ELb0ELb0ELb0ELi2ELi2ELi2ELi2ELb0EEENS1_24CollectiveEpilogueBwdGQAISA_fSD_Li256ELb1ELb1EEENS1_19SingleTileSchedulerILb1ELb0ELb0ELi128EEEEEEEEEvNT_6ParamsE,"ax",@progbits
	.align	128
.text._ZN7cutlass13device_kernelIN5flash19enable_sm80_to_sm89INS1_16FlashAttnBwdSm80INS1_25CollectiveMainloopBwdSm80ILi2ELi2EN4cute5tupleIJNS5_1CILi64EEENS7_ILi128EEES9_EEENS_6half_tEfNS_4arch4Sm80ELb0ELb0ELb1ELb1ELb1ELb0ELb0ELb0ELi2ELi2ELi2ELi2ELb0EEENS1_24CollectiveEpilogueBwdGQAISA_fSD_Li256ELb1ELb1EEENS1_19SingleTileSchedulerILb1ELb0ELb0ELi128EEEEEEEEEvNT_6ParamsE:
        .type           _ZN7cutlass13device_kernelIN5flash19enable_sm80_to_sm89INS1_16FlashAttnBwdSm80INS1_25CollectiveMainloopBwdSm80ILi2ELi2EN4cute5tupleIJNS5_1CILi64EEENS7_ILi128EEES9_EEENS_6half_tEfNS_4arch4Sm80ELb0ELb0ELb1ELb1ELb1ELb0ELb0ELb0ELi2ELi2ELi2ELi2ELb0EEENS1_24CollectiveEpilogueBwdGQAISA_fSD_Li256ELb1ELb1EEENS1_19SingleTileSchedulerILb1ELb0ELb0ELi128EEEEEEEEEvNT_6ParamsE,@function
        .size           _ZN7cutlass13device_kernelIN5flash19enable_sm80_to_sm89INS1_16FlashAttnBwdSm80INS1_25CollectiveMainloopBwdSm80ILi2ELi2EN4cute5tupleIJNS5_1CILi64EEENS7_ILi128EEES9_EEENS_6half_tEfNS_4arch4Sm80ELb0ELb0ELb1ELb1ELb1ELb0ELb0ELb0ELi2ELi2ELi2ELi2ELb0EEENS1_24CollectiveEpilogueBwdGQAISA_fSD_Li256ELb1ELb1EEENS1_19SingleTileSchedulerILb1ELb0ELb0ELi128EEEEEEEEEvNT_6ParamsE,(.L_x_129 - _ZN7cutlass13device_kernelIN5flash19enable_sm80_to_sm89INS1_16FlashAttnBwdSm80INS1_25CollectiveMainloopBwdSm80ILi2ELi2EN4cute5tupleIJNS5_1CILi64EEENS7_ILi128EEES9_EEENS_6half_tEfNS_4arch4Sm80ELb0ELb0ELb1ELb1ELb1ELb0ELb0ELb0ELi2ELi2ELi2ELi2ELb0EEENS1_24CollectiveEpilogueBwdGQAISA_fSD_Li256ELb1ELb1EEENS1_19SingleTileSchedulerILb1ELb0ELb0ELi128EEEEEEEEEvNT_6ParamsE)
        .other          _ZN7cutlass13device_kernelIN5flash19enable_sm80_to_sm89INS1_16FlashAttnBwdSm80INS1_25CollectiveMainloopBwdSm80ILi2ELi2EN4cute5tupleIJNS5_1CILi64EEENS7_ILi128EEES9_EEENS_6half_tEfNS_4arch4Sm80ELb0ELb0ELb1ELb1ELb1ELb0ELb0ELb0ELi2ELi2ELi2ELi2ELb0EEENS1_24CollectiveEpilogueBwdGQAISA_fSD_Li256ELb1ELb1EEENS1_19SingleTileSchedulerILb1ELb0ELb0ELi128EEEEEEEEEvNT_6ParamsE,@"STO_CUDA_ENTRY STV_DEFAULT"
_ZN7cutlass13device_kernelIN5flash19enable_sm80_to_sm89INS1_16FlashAttnBwdSm80INS1_25CollectiveMainloopBwdSm80ILi2ELi2EN4cute5tupleIJNS5_1CILi64EEENS7_ILi128EEES9_EEENS_6half_tEfNS_4arch4Sm80ELb0ELb0ELb1ELb1ELb1ELb0ELb0ELb0ELi2ELi2ELi2ELi2ELb0EEENS1_24CollectiveEpilogueBwdGQAISA_fSD_Li256ELb1ELb1EEENS1_19SingleTileSchedulerILb1ELb0ELb0ELi128EEEEEEEEEvNT_6ParamsE:
[----:B------:R-:W-:Y:S01]  /*0000*/  LDC R1, c[0x0][0x28] ;  /* 0x00000a00ff017b82 */ /* 0x000fe20000000800 */
[----:B------:R-:W-:Y:S05]  /*0010*/  EXIT ;  /* 0x000000000000794d */ /* 0x000fea0003800000 */
.L_x_43:
        /* <DEDUP_REMOVED lines=14> */
.L_x_129:


//--------------------- .text._ZN7cutlass13device_kernelIN5flash19enable_sm80_to_sm89INS1_16FlashAttnBwdSm80INS1_25CollectiveMainloopBwdSm80ILi2ELi2EN4cute5tupleIJNS5_1CILi64EEENS7_ILi128EEES9_EEENS_6half_tEfNS_4arch4Sm80ELb0ELb1ELb1ELb0ELb0ELb0ELb0ELb0ELi2ELi2ELi2ELi2ELb0EEENS1_21CollectiveEpilogueBwdISA_SB_SD_Li256ELb0ELb0ELi4EEENS1_19SingleTileSchedulerILb0ELb0ELb0ELi128EEEEEEEEEvNT_6ParamsE --------------------------
	.section	.text._ZN7cutlass13device_kernelIN5flash19enable_sm80_to_sm89INS1_16FlashAttnBwdSm80INS1_25CollectiveMainloopBwdSm80ILi2ELi2EN4cute5tupleIJNS5_1CILi64EEENS7_ILi128EEES9_EEENS_6half_tEfNS_4arch4Sm80ELb0ELb1ELb1ELb0ELb0ELb0ELb0ELb0ELi2ELi2ELi2ELi2ELb0EEENS1_21CollectiveEpilogueBwdISA_SB_SD_Li256ELb0ELb0ELi4EEENS1_19SingleTileSchedulerILb0ELb0ELb0ELi128EEEEEEEEEvNT_6ParamsE,"ax",@progbits
	.align	128
.text._ZN7cutlass13device_kernelIN5flash19enable_sm80_to_sm89INS1_16FlashAttnBwdSm80INS1_25CollectiveMainloopBwdSm80ILi2ELi2EN4cute5tupleIJNS5_1CILi64EEENS7_ILi128EEES9_EEENS_6half_tEfNS_4arch4Sm80ELb0ELb1ELb1ELb0ELb0ELb0ELb0ELb0ELi2ELi2ELi2ELi2ELb0EEENS1_21CollectiveEpilogueBwdISA_SB_SD_Li256ELb0ELb0ELi4EEENS1_19SingleTileSchedulerILb0ELb0ELb0ELi128EEEEEEEEEvNT_6ParamsE:
        .type           _ZN7cutlass13device_kernelIN5flash19enable_sm80_to_sm89INS1_16FlashAttnBwdSm80INS1_25CollectiveMainloopBwdSm80ILi2ELi2EN4cute5tupleIJNS5_1CILi64EEENS7_ILi128EEES9_EEENS_6half_tEfNS_4arch4Sm80ELb0ELb1ELb1ELb0ELb0ELb0ELb0ELb0ELi2ELi2ELi2ELi2ELb0EEENS1_21CollectiveEpilogueBwdISA_SB_SD_Li256ELb0ELb0ELi4EEENS1_19SingleTileSchedulerILb0ELb0ELb0ELi128EEEEEEEEEvNT_6ParamsE,@function
        .size           _ZN7cutlass13device_kernelIN5flash19enable_sm80_to_sm89INS1_16FlashAttnBwdSm80INS1_25CollectiveMainloopBwdSm80ILi2ELi2EN4cute5tupleIJNS5_1CILi64EEENS7_ILi128EEES9_EEENS_6half_tEfNS_4arch4Sm80ELb0ELb1ELb1ELb0ELb0ELb0ELb0ELb0ELi2ELi2ELi2ELi2ELb0EEENS1_21CollectiveEpilogueBwdISA_SB_SD_Li256ELb0ELb0ELi4EEENS1_19SingleTileSchedulerILb0ELb0ELb0ELi128EEEEEEEEEvNT_6ParamsE,(.L_x_130 - _ZN7cutlass13device_kernelIN5flash19enable_sm80_to_sm89INS1_16FlashAttnBwdSm80INS1_25CollectiveMainloopBwdSm80ILi2ELi2EN4cute5tupleIJNS5_1CILi64EEENS7_ILi128EEES9_EEENS_6half_tEfNS_4arch4Sm80ELb0ELb1ELb1ELb0ELb0ELb0ELb0ELb0ELi2ELi2ELi2ELi2ELb0EEENS1_21CollectiveEpilogueBwdISA_SB_SD_Li256ELb0ELb0ELi4EEENS1_19SingleTileSchedulerILb0ELb0ELb0ELi128EEEEEEEEEvNT_6ParamsE)
        .other          _ZN7cutlass13device_kernelIN5flash19enable_sm80_to_sm89INS1_16FlashAttnBwdSm80INS1_25CollectiveMainloopBwdSm80ILi2ELi2EN4cute5tupleIJNS5_1CILi64EEENS7_ILi128EEES9_EEENS_6half_tEfNS_4arch4Sm80ELb0ELb1ELb1ELb0ELb0ELb0ELb0ELb0ELi2ELi2ELi2ELi2ELb0EEENS1_21CollectiveEpilogueBwdISA_SB_SD_Li256ELb0ELb0ELi4EEENS1_19SingleTileSchedulerILb0ELb0ELb0ELi128EEEEEEEEEvNT_6ParamsE,@"STO_CUDA_ENTRY STV_DEFAULT"
_ZN7cutlass13device_kernelIN5flash19enable_sm80_to_sm89INS1_16FlashAttnBwdSm80INS1_25CollectiveMainloopBwdSm80ILi2ELi2EN4cute5tupleIJNS5_1CILi64EEENS7_ILi128EEES9_EEENS_6half_tEfNS_4arch4Sm80ELb0ELb1ELb1ELb0ELb0ELb0ELb0ELb0ELi2ELi2ELi2ELi2ELb0EEENS1_21CollectiveEpilogueBwdISA_SB_SD_Li256ELb0ELb0ELi4EEENS1_19SingleTileSchedulerILb0ELb0ELb0ELi128EEEEEEEEEvNT_6ParamsE:
[----:B------:R-:W-:Y:S01]  /*0000*/  LDC R1, c[0x0][0x28] ;  /* 0x00000a00ff017b82 */ /* 0x000fe20000000800 */
[----:B------:R-:W-:Y:S05]  /*0010*/  EXIT ;  /* 0x000000000000794d */ /* 0x000fea0003800000 */
.L_x_44:
        /* <DEDUP_REMOVED lines=14> */
.L_x_130:


//--------------------- .text._ZN7cutlass13device_kernelIN5flash19enable_sm80_to_sm89INS1_16FlashAttnBwdSm80INS1_25CollectiveMainloopBwdSm80ILi2ELi2EN4cute5tupleIJNS5_1CILi64EEENS7_ILi128EEES9_EEENS_6half_tEfNS_4arch4Sm80ELb0ELb1ELb1ELb0ELb1ELb0ELb0ELb0ELi2ELi2ELi2ELi2ELb0EEENS1_21CollectiveEpilogueBwdISA_SB_SD_Li256ELb0ELb0ELi4EEENS1_19SingleTileSchedulerILb0ELb0ELb0ELi128EEEEEEEEEvNT_6ParamsE --------------------------
	.section	.text._ZN7cutlass13device_kernelIN5flash19enable_sm80_to_sm89INS1_16FlashAttnBwdSm80INS1_25CollectiveMainloopBwdSm80ILi2ELi2EN4cute5tupleIJNS5_1CILi64EEENS7_ILi128EEES9_EEENS_6half_tEfNS_4arch4Sm80ELb0ELb1ELb1ELb0ELb1ELb0ELb0ELb0ELi2ELi2ELi2ELi2ELb0EEENS1_21CollectiveEpilogueBwdISA_SB_SD_Li256ELb0ELb0ELi4EEENS1_19SingleTileSchedulerILb0ELb0ELb0ELi128EEEEEEEEEvNT_6ParamsE,"ax",@progbits
	.align	128
.text._ZN7cutlass13device_kernelIN5flash19enable_sm80_to_sm89INS1_16FlashAttnBwdSm80INS1_25CollectiveMainloopBwdSm80ILi2ELi2EN4cute5tupleIJNS5_1CILi64EEENS7_ILi128EEES9_EEENS_6half_tEfNS_4arch4Sm80ELb0ELb1ELb1ELb0ELb1ELb0ELb0ELb0ELi2ELi2ELi2ELi2ELb0EEENS1_21CollectiveEpilogueBwdISA_SB_SD_Li256ELb0ELb0ELi4EEENS1_19SingleTileSchedulerILb0ELb0ELb0ELi128EEEEEEEEEvNT_6ParamsE:
        .type           _ZN7cutlass13device_kernelIN5flash19enable_sm80_to_sm89INS1_16FlashAttnBwdSm80INS1_25CollectiveMainloopBwdSm80ILi2ELi2EN4cute5tupleIJNS5_1CILi64EEENS7_ILi128EEES9_EEENS_6half_tEfNS_4arch4Sm80ELb0ELb1ELb1ELb0ELb1ELb0ELb0ELb0ELi2ELi2ELi2ELi2ELb0EEENS1_21CollectiveEpilogueBwdISA_SB_SD_Li256ELb0ELb0ELi4EEENS1_19SingleTileSchedulerILb0ELb0ELb0ELi128EEEEEEEEEvNT_6ParamsE,@function
        .size           _ZN7cutlass13device_kernelIN5flash19enable_sm80_to_sm89INS1_16FlashAttnBwdSm80INS1_25CollectiveMainloopBwdSm80ILi2ELi2EN4cute5tupleIJNS5_1CILi64EEENS7_ILi128EEES9_EEENS_6half_tEfNS_4arch4Sm80ELb0ELb1ELb1ELb0ELb1ELb0ELb0ELb0ELi2ELi2ELi2ELi2ELb0EEENS1_21CollectiveEpilogueBwdISA_SB_SD_Li256ELb0ELb0ELi4EEENS1_19SingleTileSchedulerILb0ELb0ELb0ELi128EEEEEEEEEvNT_6ParamsE,(.L_x_131 - _ZN7cutlass13device_kernelIN5flash19enable_sm80_to_sm89INS1_16FlashAttnBwdSm80INS1_25CollectiveMainloopBwdSm80ILi2ELi2EN4cute5tupleIJNS5_1CILi64EEENS7_ILi128EEES9_EEENS_6half_tEfNS_4arch4Sm80ELb0ELb1ELb1ELb0ELb1ELb0ELb0ELb0ELi2ELi2ELi2ELi2ELb0EEENS1_21CollectiveEpilogueBwdISA_SB_SD_Li256ELb0ELb0ELi4EEENS1_19SingleTileSchedulerILb0ELb0ELb0ELi128EEEEEEEEEvNT_6ParamsE)
        .other          _ZN7cutlass13device_kernelIN5flash19enable_sm80_to_sm89INS1_16FlashAttnBwdSm80INS1_25CollectiveMainloopBwdSm80ILi2ELi2EN4cute5tupleIJNS5_1CILi64EEENS7_ILi128EEES9_EEENS_6half_tEfNS_4arch4Sm80ELb0ELb1ELb1ELb0ELb1ELb0ELb0ELb0ELi2ELi2ELi2ELi2ELb0EEENS1_21CollectiveEpilogueBwdISA_SB_SD_Li256ELb0ELb0ELi4EEENS1_19SingleTileSchedulerILb0ELb0ELb0ELi128EEEEEEEEEvNT_6ParamsE,@"STO_CUDA_ENTRY STV_DEFAULT"
_ZN7cutlass13device_kernelIN5flash19enable_sm80_to_sm89INS1_16FlashAttnBwdSm80INS1_25CollectiveMainloopBwdSm80ILi2ELi2EN4cute5tupleIJNS5_1CILi64EEENS7_ILi128EEES9_EEENS_6half_tEfNS_4arch4Sm80ELb0ELb1ELb1ELb0ELb1ELb0ELb0ELb0ELi2ELi2ELi2ELi2ELb0EEENS1_21CollectiveEpilogueBwdISA_SB_SD_Li256ELb0ELb0ELi4EEENS1_19SingleTileSchedulerILb0ELb0ELb0ELi128EEEEEEEEEvNT_6ParamsE:
[----:B------:R-:W-:Y:S01]  /*0000*/  LDC R1, c[0x0][0x28] ;  /* 0x00000a00ff017b82 */ /* 0x000fe20000000800 */
[----:B------:R-:W-:Y:S05]  /*0010*/  EXIT ;  /* 0x000000000000794d */ /* 0x000fea0003800000 */
.L_x_45:
        /* <DEDUP_REMOVED lines=14> */
.L_x_131:


//--------------------- .text._ZN7cutlass13device_kernelIN5flash19enable_sm80_to_sm89INS1_16FlashAttnBwdSm80INS1_25CollectiveMainloopBwdSm80ILi2ELi2EN4cute5tupleIJNS5_1CILi64EEENS7_ILi128EEES9_EEENS_6half_tEfNS_4arch4Sm80ELb0ELb1ELb1ELb0ELb0ELb0ELb0ELb0ELi2ELi2ELi2ELi2ELb0EEENS1_24CollectiveEpilogueBwdGQAISA_fSD_Li256ELb0ELb0EEENS1_19SingleTileSchedulerILb0ELb0ELb0ELi128EEEEEEEEEvNT_6ParamsE --------------------------
	.section	.text._ZN7cutlass13device_kernelIN5flash19enable_sm80_to_sm89INS1_16FlashAttnBwdSm80INS1_25CollectiveMainloopBwdSm80ILi2ELi2EN4cute5tupleIJNS5_1CILi64EEENS7_ILi128EEES9_EEENS_6half_tEfNS_4arch4Sm80ELb0ELb1ELb1ELb0ELb0ELb0ELb0ELb0ELi2ELi2ELi2ELi2ELb0EEENS1_24CollectiveEpilogueBwdGQAISA_fSD_Li256ELb0ELb0EEENS1_19SingleTileSchedulerILb0ELb0ELb0ELi128EEEEEEEEEvNT_6ParamsE,"ax",@progbits
	.align	128
.text._ZN7cutlass13device_kernelIN5flash19enable_sm80_to_sm89INS1_16FlashAttnBwdSm80INS1_25CollectiveMainloopBwdSm80ILi2ELi2EN4cute5tupleIJNS5_1CILi64EEENS7_ILi128EEES9_EEENS_6half_tEfNS_4arch4Sm80ELb0ELb1ELb1ELb0ELb0ELb0ELb0ELb0ELi2ELi2ELi2ELi2ELb0EEENS1_24CollectiveEpilogueBwdGQAISA_fSD_Li256ELb0ELb0EEENS1_19SingleTileSchedulerILb0ELb0ELb0ELi128EEEEEEEEEvNT_6ParamsE:
        .type           _ZN7cutlass13device_kernelIN5flash19enable_sm80_to_sm89INS1_16FlashAttnBwdSm80INS1_25CollectiveMainloopBwdSm80ILi2ELi2EN4cute5tupleIJNS5_1CILi64EEENS7_ILi128EEES9_EEENS_6half_tEfNS_4arch4Sm80ELb0ELb1ELb1ELb0ELb0ELb0ELb0ELb0ELi2ELi2ELi2ELi2ELb0EEENS1_24CollectiveEpilogueBwdGQAISA_fSD_Li256ELb0ELb0EEENS1_19SingleTileSchedulerILb0ELb0ELb0ELi128EEEEEEEEEvNT_6ParamsE,@function
        .size           _ZN7cutlass13device_kernelIN5flash19enable_sm80_to_sm89INS1_16FlashAttnBwdSm80INS1_25CollectiveMainloopBwdSm80ILi2ELi2EN4cute5tupleIJNS5_1CILi64EEENS7_ILi128EEES9_EEENS_6half_tEfNS_4arch4Sm80ELb0ELb1ELb1ELb0ELb0ELb0ELb0ELb0ELi2ELi2ELi2ELi2ELb0EEENS1_24CollectiveEpilogueBwdGQAISA_fSD_Li256ELb0ELb0EEENS1_19SingleTileSchedulerILb0ELb0ELb0ELi128EEEEEEEEEvNT_6ParamsE,(.L_x_132 - _ZN7cutlass13device_kernelIN5flash19enable_sm80_to_sm89INS1_16FlashAttnBwdSm80INS1_25CollectiveMainloopBwdSm80ILi2ELi2EN4cute5tupleIJNS5_1CILi64EEENS7_ILi128EEES9_EEENS_6half_tEfNS_4arch4Sm80ELb0ELb1ELb1ELb0ELb0ELb0ELb0ELb0ELi2ELi2ELi2ELi2ELb0EEENS1_24CollectiveEpilogueBwdGQAISA_fSD_Li256ELb0ELb0EEENS1_19SingleTileSchedulerILb0ELb0ELb0ELi128EEEEEEEEEvNT_6ParamsE)
        .other          _ZN7cutlass13device_kernelIN5flash19enable_sm80_to_sm89INS1_16FlashAttnBwdSm80INS1_25CollectiveMainloopBwdSm80ILi2ELi2EN4cute5tupleIJNS5_1CILi64EEENS7_ILi128EEES9_EEENS_6half_tEfNS_4arch4Sm80ELb0ELb1ELb1ELb0ELb0ELb0ELb0ELb0ELi2ELi2ELi2ELi2ELb0EEENS1_24CollectiveEpilogueBwdGQAISA_fSD_Li256ELb0ELb0EEENS1_19SingleTileSchedulerILb0ELb0ELb0ELi128EEEEEEEEEvNT_6ParamsE,@"STO_CUDA_ENTRY STV_DEFAULT"
_ZN7cutlass13device_kernelIN5flash19enable_sm80_to_sm89INS1_16FlashAttnBwdSm80INS1_25CollectiveMainloopBwdSm80ILi2ELi2EN4cute5tupleIJNS5_1CILi64EEENS7_ILi128EEES9_EEENS_6half_tEfNS_4arch4Sm80ELb0ELb1ELb1ELb0ELb0ELb0ELb0ELb0ELi2ELi2ELi2ELi2ELb0EEENS1_24CollectiveEpilogueBwdGQAISA_fSD_Li256ELb0ELb0EEENS1_19SingleTileSchedulerILb0ELb0ELb0ELi128EEEEEEEEEvNT_6ParamsE:
[----:B------:R-:W-:Y:S01]  /*0000*/  LDC R1, c[0x0][0x28] ;  /* 0x00000a00ff017b82 */ /* 0x000fe20000000800 */
[----:B------:R-:W-:Y:S05]  /*0010*/  EXIT ;  /* 0x000000000000794d */ /* 0x000fea0003800000 */
.L_x_46:
        /* <DEDUP_REMOVED lines=14> */
.L_x_132:


//--------------------- .text._ZN7cutlass13device_kernelIN5flash19enable_sm80_to_sm89INS1_16FlashAttnBwdSm80INS1_25CollectiveMainloopBwdSm80ILi2ELi2EN4cute5tupleIJNS5_1CILi64EEENS7_ILi128EEES9_EEENS_6half_tEfNS_4arch4Sm80ELb0ELb1ELb1ELb0ELb1ELb0ELb0ELb0ELi2ELi2ELi2ELi2ELb0EEENS1_24CollectiveEpilogueBwdGQAISA_fSD_Li256ELb0ELb1EEENS1_19SingleTileSchedulerILb0ELb0ELb0ELi128EEEEEEEEEvNT_6ParamsE --------------------------
	.section	.text._ZN7cutlass13device_kernelIN5flash19enable_sm80_to_sm89INS1_16FlashAttnBwdSm80INS1_25CollectiveMainloopBwdSm80ILi2ELi2EN4cute5tupleIJNS5_1CILi64EEENS7_ILi128EEES9_EEENS_6half_tEfNS_4arch4Sm80ELb0ELb1ELb1ELb0ELb1ELb0ELb0ELb0ELi2ELi2ELi2ELi2ELb0EEENS1_24CollectiveEpilogueBwdGQAISA_fSD_Li256ELb0ELb1EEENS1_19SingleTileSchedulerILb0ELb0ELb0ELi128EEEEEEEEEvNT_6ParamsE,"ax",@progbits
	.align	128
.text._ZN7cutlass13device_kernelIN5flash19enable_sm80_to_sm89INS1_16FlashAttnBwdSm80INS1_25CollectiveMainloopBwdSm80ILi2ELi2EN4cute5tupleIJNS5_1CILi64EEENS7_ILi128EEES9_EEENS_6half_tEfNS_4arch4Sm80ELb0ELb1ELb1ELb0ELb1ELb0ELb0ELb0ELi2ELi2ELi2ELi2ELb0EEENS1_24CollectiveEpilogueBwdGQAISA_fSD_Li256ELb0ELb1EEENS1_19SingleTileSchedulerILb0ELb0ELb0ELi128EEEEEEEEEvNT_6ParamsE:
        .type           _ZN7cutlass13device_kernelIN5flash19enable_sm80_to_sm89INS1_16FlashAttnBwdSm80INS1_25CollectiveMainloopBwdSm80ILi2ELi2EN4cute5tupleIJNS5_1CILi64EEENS7_ILi128EEES9_EEENS_6half_tEfNS_4arch4Sm80ELb0ELb1ELb1ELb0ELb1ELb0ELb0ELb0ELi2ELi2ELi2ELi2ELb0EEENS1_24CollectiveEpilogueBwdGQAISA_fSD_Li256ELb0ELb1EEENS1_19SingleTileSchedulerILb0ELb0ELb0ELi128EEEEEEEEEvNT_6ParamsE,@function
        .size           _ZN7cutlass13device_kernelIN5flash19enable_sm80_to_sm89INS1_16FlashAttnBwdSm80INS1_25CollectiveMainloopBwdSm80ILi2ELi2EN4cute5tupleIJNS5_1CILi64EEENS7_ILi128EEES9_EEENS_6half_tEfNS_4arch4Sm80ELb0ELb1ELb1ELb0ELb1ELb0ELb0ELb0ELi2ELi2ELi2ELi2ELb0EEENS1_24CollectiveEpilogueBwdGQAISA_fSD_Li256ELb0ELb1EEENS1_19SingleTileSchedulerILb0ELb0ELb0ELi128EEEEEEEEEvNT_6ParamsE,(.L_x_133 - _ZN7cutlass13device_kernelIN5flash19enable_sm80_to_sm89INS1_16FlashAttnBwdSm80INS1_25CollectiveMainloopBwdSm80ILi2ELi2EN4cute5tupleIJNS5_1CILi64EEENS7_ILi128EEES9_EEENS_6half_tEfNS_4arch4Sm80ELb0ELb1ELb1ELb0ELb1ELb0ELb0ELb0ELi2ELi2ELi2ELi2ELb0EEENS1_24CollectiveEpilogueBwdGQAISA_fSD_Li256ELb0ELb1EEENS1_19SingleTileSchedulerILb0ELb0ELb0ELi128EEEEEEEEEvNT_6ParamsE)
        .other          _ZN7cutlass13device_kernelIN5flash19enable_sm80_to_sm89INS1_16FlashAttnBwdSm80INS1_25CollectiveMainloopBwdSm80ILi2ELi2EN4cute5tupleIJNS5_1CILi64EEENS7_ILi128EEES9_EEENS_6half_tEfNS_4arch4Sm80ELb0ELb1ELb1ELb0ELb1ELb0ELb0ELb0ELi2ELi2ELi2ELi2ELb0EEENS1_24CollectiveEpilogueBwdGQAISA_fSD_Li256ELb0ELb1EEENS1_19SingleTileSchedulerILb0ELb0ELb0ELi128EEEEEEEEEvNT_6ParamsE,@"STO_CUDA_ENTRY STV_DEFAULT"
_ZN7cutlass13device_kernelIN5flash19enable_sm80_to_sm89INS1_16FlashAttnBwdSm80INS1_25CollectiveMainloopBwdSm80ILi2ELi2EN4cute5tupleIJNS5_1CILi64EEENS7_ILi128EEES9_EEENS_6half_tEfNS_4arch4Sm80ELb0ELb1ELb1ELb0ELb1ELb0ELb0ELb0ELi2ELi2ELi2ELi2ELb0EEENS1_24CollectiveEpilogueBwdGQAISA_fSD_Li256ELb0ELb1EEENS1_19SingleTileSchedulerILb0ELb0ELb0ELi128EEEEEEEEEvNT_6ParamsE:
[----:B------:R-:W-:Y:S01]  /*0000*/  LDC R1, c[0x0][0x28] ;  /* 0x00000a00ff017b82 */ /* 0x000fe20000000800 */
[----:B------:R-:W-:Y:S05]  /*0010*/  EXIT ;  /* 0x000000000000794d */ /* 0x000fea0003800000 */
.L_x_47:
        /* <DEDUP_REMOVED lines=14> */
.L_x_133:


//--------------------- .text._ZN7cutlass13device_kernelIN5flash19enable_sm80_to_sm89INS1_16FlashAttnBwdSm80INS1_25CollectiveMainloopBwdSm80ILi2ELi2EN4cute5tupleIJNS5_1CILi64EEENS7_ILi128EEES9_EEENS_6half_tEfNS_4arch4Sm80ELb0ELb1ELb1ELb1ELb0ELb0ELb0ELb0ELi2ELi2ELi2ELi2ELb0EEENS1_21CollectiveEpilogueBwdISA_SB_SD_Li256ELb1ELb0ELi4EEENS1_19SingleTileSchedulerILb1ELb0ELb0ELi128EEEEEEEEEvNT_6ParamsE --------------------------
	.section	.text._ZN7cutlass13device_kernelIN5flash19enable_sm80_to_sm89INS1_16FlashAttnBwdSm80INS1_25CollectiveMainloopBwdSm80ILi2ELi2EN4cute5tupleIJNS5_1CILi64EEENS7_ILi128EEES9_EEENS_6half_tEfNS_4arch4Sm80ELb0ELb1ELb1ELb1ELb0ELb0ELb0ELb0ELi2ELi2ELi2ELi2ELb0EEENS1_21CollectiveEpilogueBwdISA_SB_SD_Li256ELb1ELb0ELi4EEENS1_19SingleTileSchedulerILb1ELb0ELb0ELi128EEEEEEEEEvNT_6ParamsE,"ax",@progbits
	.align	128
.text._ZN7cutlass13device_kernelIN5flash19enable_sm80_to_sm89INS1_16FlashAttnBwdSm80INS1_25CollectiveMainloopBwdSm80ILi2ELi2EN4cute5tupleIJNS5_1CILi64EEENS7_ILi128EEES9_EEENS_6half_tEfNS_4arch4Sm80ELb0ELb1ELb1ELb1ELb0ELb0ELb0ELb0ELi2ELi2ELi2ELi2ELb0EEENS1_21CollectiveEpilogueBwdISA_SB_SD_Li256ELb1ELb0ELi4EEENS1_19SingleTileSchedulerILb1ELb0ELb0ELi128EEEEEEEEEvNT_6ParamsE:
        .type           _ZN7cutlass13device_kernelIN5flash19enable_sm80_to_sm89INS1_16FlashAttnBwdSm80INS1_25CollectiveMainloopBwdSm80ILi2ELi2EN4cute5tupleIJNS5_1CILi64EEENS7_ILi128EEES9_EEENS_6half_tEfNS_4arch4Sm80ELb0ELb1ELb1ELb1ELb0ELb0ELb0ELb0ELi2ELi2ELi2ELi2ELb0EEENS1_21CollectiveEpilogueBwdISA_SB_SD_Li256ELb1ELb0ELi4EEENS1_19SingleTileSchedulerILb1ELb0ELb0ELi128EEEEEEEEEvNT_6ParamsE,@function
        .size           _ZN7cutlass13device_kernelIN5flash19enable_sm80_to_sm89INS1_16FlashAttnBwdSm80INS1_25CollectiveMainloopBwdSm80ILi2ELi2EN4cute5tupleIJNS5_1CILi64EEENS7_ILi128EEES9_EEENS_6half_tEfNS_4arch4Sm80ELb0ELb1ELb1ELb1ELb0ELb0ELb0ELb0ELi2ELi2ELi2ELi2ELb0EEENS1_21CollectiveEpilogueBwdISA_SB_SD_Li256ELb1ELb0ELi4EEENS1_19SingleTileSchedulerILb1ELb0ELb0ELi128EEEEEEEEEvNT_6ParamsE,(.L_x_134 - _ZN7cutlass13device_kernelIN5flash19enable_sm80_to_sm89INS1_16FlashAttnBwdSm80INS1_25CollectiveMainloopBwdSm80ILi2ELi2EN4cute5tupleIJNS5_1CILi64EEENS7_ILi128EEES9_EEENS_6half_tEfNS_4arch4Sm80ELb0ELb1ELb1ELb1ELb0ELb0ELb0ELb0ELi2ELi2ELi2ELi2ELb0EEENS1_21CollectiveEpilogueBwdISA_SB_SD_Li256ELb1ELb0ELi4EEENS1_19SingleTileSchedulerILb1ELb0ELb0ELi128EEEEEEEEEvNT_6ParamsE)
        .other          _ZN7cutlass13device_kernelIN5flash19enable_sm80_to_sm89INS1_16FlashAttnBwdSm80INS1_25CollectiveMainloopBwdSm80ILi2ELi2EN4cute5tupleIJNS5_1CILi64EEENS7_ILi128EEES9_EEENS_6half_tEfNS_4arch4Sm80ELb0ELb1ELb1ELb1ELb0ELb0ELb0ELb0ELi2ELi2ELi2ELi2ELb0EEENS1_21CollectiveEpilogueBwdISA_SB_SD_Li256ELb1ELb0ELi4EEENS1_19SingleTileSchedulerILb1ELb0ELb0ELi128EEEEEEEEEvNT_6ParamsE,@"STO_CUDA_ENTRY STV_DEFAULT"
_ZN7cutlass13device_kernelIN5flash19enable_sm80_to_sm89INS1_16FlashAttnBwdSm80INS1_25CollectiveMainloopBwdSm80ILi2ELi2EN4cute5tupleIJNS5_1CILi64EEENS7_ILi128EEES9_EEENS_6half_tEfNS_4arch4Sm80ELb0ELb1ELb1ELb1ELb0ELb0ELb0ELb0ELi2ELi2ELi2ELi2ELb0EEENS1_21CollectiveEpilogueBwdISA_SB_SD_Li256ELb1ELb0ELi4EEENS1_19SingleTileSchedulerILb1ELb0ELb0ELi128EEEEEEEEEvNT_6ParamsE:
[----:B------:R-:W-:Y:S01]  /*0000*/  LDC R1, c[0x0][0x28] ;  /* 0x00000a00ff017b82 */ /* 0x000fe20000000800 */
[----:B------:R-:W-:Y:S05]  /*0010*/  EXIT ;  /* 0x000000000000794d */ /* 0x000fea0003800000 */
.L_x_48:
        /* <DEDUP_REMOVED lines=14> */
.L_x_134:


//--------------------- .text._ZN7cutlass13device_kernelIN5flash19enable_sm80_to_sm89INS1_16FlashAttnBwdSm80INS1_25CollectiveMainloopBwdSm80ILi2ELi2EN4cute5tupleIJNS5_1CILi64EEENS7_ILi128EEES9_EEENS_6half_tEfNS_4arch4Sm80ELb0ELb1ELb1ELb1ELb1ELb0ELb0ELb0ELi2ELi2ELi2ELi2ELb0EEENS1_21CollectiveEpilogueBwdISA_SB_SD_Li256ELb1ELb0ELi4EEENS1_19SingleTileSchedulerILb1ELb0ELb0ELi128EEEEEEEEEvNT_6ParamsE --------------------------
	.section	.text._ZN7cutlass13device_kernelIN5flash19enable_sm80_to_sm89INS1_16FlashAttnBwdSm80INS1_25CollectiveMainloopBwdSm80ILi2ELi2EN4cute5tupleIJNS5_1CILi64EEENS7_ILi128EEES9_EEENS_6half_tEfNS_4arch4Sm80ELb0ELb1ELb1ELb1ELb1ELb0ELb0ELb0ELi2ELi2ELi2ELi2ELb0EEENS1_21CollectiveEpilogueBwdISA_SB_SD_Li256ELb1ELb0ELi4EEENS1_19SingleTileSchedulerILb1ELb0ELb0ELi128EEEEEEEEEvNT_6ParamsE,"ax",@progbits
	.align	128
.text._ZN7cutlass13device_kernelIN5flash19enable_sm80_to_sm89INS1_16FlashAttnBwdSm80INS1_25CollectiveMainloopBwdSm80ILi2ELi2EN4cute5tupleIJNS5_1CILi64EEENS7_ILi128EEES9_EEENS_6half_tEfNS_4arch4Sm80ELb0ELb1ELb1ELb1ELb1ELb0ELb0ELb0ELi2ELi2ELi2ELi2ELb0EEENS1_21CollectiveEpilogueBwdISA_SB_SD_Li256ELb1ELb0ELi4EEENS1_19SingleTileSchedulerILb1ELb0ELb0ELi128EEEEEEEEEvNT_6ParamsE:
        .type           _ZN7cutlass13device_kernelIN5flash19enable_sm80_to_sm89INS1_16FlashAttnBwdSm80INS1_25CollectiveMainloopBwdSm80ILi2ELi2EN4cute5tupleIJNS5_1CILi64EEENS7_ILi128EEES9_EEENS_6half_tEfNS_4arch4Sm80ELb0ELb1ELb1ELb1ELb1ELb0ELb0ELb0ELi2ELi2ELi2ELi2ELb0EEENS1_21CollectiveEpilogueBwdISA_SB_SD_Li256ELb1ELb0ELi4EEENS1_19SingleTileSchedulerILb1ELb0ELb0ELi128EEEEEEEEEvNT_6ParamsE,@function
        .size           _ZN7cutlass13device_kernelIN5flash19enable_sm80_to_sm89INS1_16FlashAttnBwdSm80INS1_25CollectiveMainloopBwdSm80ILi2ELi2EN4cute5tupleIJNS5_1CILi64EEENS7_ILi128EEES9_EEENS_6half_tEfNS_4arch4Sm80ELb0ELb1ELb1ELb1ELb1ELb0ELb0ELb0ELi2ELi2ELi2ELi2ELb0EEENS1_21CollectiveEpilogueBwdISA_SB_SD_Li256ELb1ELb0ELi4EEENS1_19SingleTileSchedulerILb1ELb0ELb0ELi128EEEEEEEEEvNT_6ParamsE,(.L_x_135 - _ZN7cutlass13device_kernelIN5flash19enable_sm80_to_sm89INS1_16FlashAttnBwdSm80INS1_25CollectiveMainloopBwdSm80ILi2ELi2EN4cute5tupleIJNS5_1CILi64EEENS7_ILi128EEES9_EEENS_6half_tEfNS_4arch4Sm80ELb0ELb1ELb1ELb1ELb1ELb0ELb0ELb0ELi2ELi2ELi2ELi2ELb0EEENS1_21CollectiveEpilogueBwdISA_SB_SD_Li256ELb1ELb0ELi4EEENS1_19SingleTileSchedulerILb1ELb0ELb0ELi128EEEEEEEEEvNT_6ParamsE)
        .other          _ZN7cutlass13device_kernelIN5flash19enable_sm80_to_sm89INS1_16FlashAttnBwdSm80INS1_25CollectiveMainloopBwdSm80ILi2ELi2EN4cute5tupleIJNS5_1CILi64EEENS7_ILi128EEES9_EEENS_6half_tEfNS_4arch4Sm80ELb0ELb1ELb1ELb1ELb1ELb0ELb0ELb0ELi2ELi2ELi2ELi2ELb0EEENS1_21CollectiveEpilogueBwdISA_SB_SD_Li256ELb1ELb0ELi4EEENS1_19SingleTileSchedulerILb1ELb0ELb0ELi128EEEEEEEEEvNT_6ParamsE,@"STO_CUDA_ENTRY STV_DEFAULT"
_ZN7cutlass13device_kernelIN5flash19enable_sm80_to_sm89INS1_16FlashAttnBwdSm80INS1_25CollectiveMainloopBwdSm80ILi2ELi2EN4cute5tupleIJNS5_1CILi64EEENS7_ILi128EEES9_EEENS_6half_tEfNS_4arch4Sm80ELb0ELb1ELb1ELb1ELb1ELb0ELb0ELb0ELi2ELi2ELi2ELi2ELb0EEENS1_21CollectiveEpilogueBwdISA_SB_SD_Li256ELb1ELb0ELi4EEENS1_19SingleTileSchedulerILb1ELb0ELb0ELi128EEEEEEEEEvNT_6ParamsE:
[----:B------:R-:W-:Y:S01]  /*0000*/  LDC R1, c[0x0][0x28] ;  /* 0x00000a00ff017b82 */ /* 0x000fe20000000800 */
[----:B------:R-:W-:Y:S05]  /*0010*/  EXIT ;  /* 0x000000000000794d */ /* 0x000fea0003800000 */
.L_x_49:
        /* <DEDUP_REMOVED lines=14> */
.L_x_135:


//--------------------- .text._ZN7cutlass13device_kernelIN5flash19enable_sm80_to_sm89INS1_16FlashAttnBwdSm80INS1_25CollectiveMainloopBwdSm80ILi2ELi2EN4cute5tupleIJNS5_1CILi64EEENS7_ILi128EEES9_EEENS_6half_tEfNS_4arch4Sm80ELb0ELb1ELb1ELb1ELb0ELb0ELb0ELb0ELi2ELi2ELi2ELi2ELb0EEENS1_24CollectiveEpilogueBwdGQAISA_fSD_Li256ELb1ELb0EEENS1_19SingleTileSchedulerILb1ELb0ELb0ELi128EEEEEEEEEvNT_6ParamsE --------------------------
	.section	.text._ZN7cutlass13device_kernelIN5flash19enable_sm80_to_sm89INS1_16FlashAttnBwdSm80INS1_25CollectiveMainloopBwdSm80ILi2ELi2EN4cute5tupleIJNS5_1CILi64EEENS7_ILi128EEES9_EEENS_6half_tEfNS_4arch4Sm80ELb0ELb1ELb1ELb1ELb0ELb0ELb0ELb0ELi2ELi2ELi2ELi2ELb0EEENS1_24CollectiveEpilogueBwdGQAISA_fSD_Li256ELb1ELb0EEENS1_19SingleTileSchedulerILb1ELb0ELb0ELi128EEEEEEEEEvNT_6ParamsE,"ax",@progbits
	.align	128
.text._ZN7cutlass13device_kernelIN5flash19enable_sm80_to_sm89INS1_16FlashAttnBwdSm80INS1_25CollectiveMainloopBwdSm80ILi2ELi2EN4cute5tupleIJNS5_1CILi64EEENS7_ILi128EEES9_EEENS_6half_tEfNS_4arch4Sm80ELb0ELb1ELb1ELb1ELb0ELb0ELb0ELb0ELi2ELi2ELi2ELi2ELb0EEENS1_24CollectiveEpilogueBwdGQAISA_fSD_Li256ELb1ELb0EEENS1_19SingleTileSchedulerILb1ELb0ELb0ELi128EEEEEEEEEvNT_6ParamsE:
        .type           _ZN7cutlass13device_kernelIN5flash19enable_sm80_to_sm89INS1_16FlashAttnBwdSm80INS1_25CollectiveMainloopBwdSm80ILi2ELi2EN4cute5tupleIJNS5_1CILi64EEENS7_ILi128EEES9_EEENS_6half_tEfNS_4arch4Sm80ELb0ELb1ELb1ELb1ELb0ELb0ELb0ELb0ELi2ELi2ELi2ELi2ELb0EEENS1_24CollectiveEpilogueBwdGQAISA_fSD_Li256ELb1ELb0EEENS1_19SingleTileSchedulerILb1ELb0ELb0ELi128EEEEEEEEEvNT_6ParamsE,@function
        .size           _ZN7cutlass13device_kernelIN5flash19enable_sm80_to_sm89INS1_16FlashAttnBwdSm80INS1_25CollectiveMainloopBwdSm80ILi2ELi2EN4cute5tupleIJNS5_1CILi64EEENS7_ILi128EEES9_EEENS_6half_tEfNS_4arch4Sm80ELb0ELb1ELb1ELb1ELb0ELb0ELb0ELb0ELi2ELi2ELi2ELi2ELb0EEENS1_24CollectiveEpilogueBwdGQAISA_fSD_Li256ELb1ELb0EEENS1_19SingleTileSchedulerILb1ELb0ELb0ELi128EEEEEEEEEvNT_6ParamsE,(.L_x_136 - _ZN7cutlass13device_kernelIN5flash19enable_sm80_to_sm89INS1_16FlashAttnBwdSm80INS1_25CollectiveMainloopBwdSm80ILi2ELi2EN4cute5tupleIJNS5_1CILi64EEENS7_ILi128EEES9_EEENS_6half_tEfNS_4arch4Sm80ELb0ELb1ELb1ELb1ELb0ELb0ELb0ELb0ELi2ELi2ELi2ELi2ELb0EEENS1_24CollectiveEpilogueBwdGQAISA_fSD_Li256ELb1ELb0EEENS1_19SingleTileSchedulerILb1ELb0ELb0ELi128EEEEEEEEEvNT_6ParamsE)
        .other          _ZN7cutlass13device_kernelIN5flash19enable_sm80_to_sm89INS1_16FlashAttnBwdSm80INS1_25CollectiveMainloopBwdSm80ILi2ELi2EN4cute5tupleIJNS5_1CILi64EEENS7_ILi128EEES9_EEENS_6half_tEfNS_4arch4Sm80ELb0ELb1ELb1ELb1ELb0ELb0ELb0ELb0ELi2ELi2ELi2ELi2ELb0EEENS1_24CollectiveEpilogueBwdGQAISA_fSD_Li256ELb1ELb0EEENS1_19SingleTileSchedulerILb1ELb0ELb0ELi128EEEEEEEEEvNT_6ParamsE,@"STO_CUDA_ENTRY STV_DEFAULT"
_ZN7cutlass13device_kernelIN5flash19enable_sm80_to_sm89INS1_16FlashAttnBwdSm80INS1_25CollectiveMainloopBwdSm80ILi2ELi2EN4cute5tupleIJNS5_1CILi64EEENS7_ILi128EEES9_EEENS_6half_tEfNS_4arch4Sm80ELb0ELb1ELb1ELb1ELb0ELb0ELb0ELb0ELi2ELi2ELi2ELi2ELb0EEENS1_24CollectiveEpilogueBwdGQAISA_fSD_Li256ELb1ELb0EEENS1_19SingleTileSchedulerILb1ELb0ELb0ELi128EEEEEEEEEvNT_6ParamsE:
[----:B------:R-:W-:Y:S01]  /*0000*/  LDC R1, c[0x0][0x28] ;  /* 0x00000a00ff017b82 */ /* 0x000fe20000000800 */
[----:B------:R-:W-:Y:S05]  /*0010*/  EXIT ;  /* 0x000000000000794d */ /* 0x000fea0003800000 */
.L_x_50:
        /* <DEDUP_REMOVED lines=14> */
.L_x_136:


//--------------------- .text._ZN7cutlass13device_kernelIN5flash19enable_sm80_to_sm89INS1_16FlashAttnBwdSm80INS1_25CollectiveMainloopBwdSm80ILi2ELi2EN4cute5tupleIJNS5_1CILi64EEENS7_ILi128EEES9_EEENS_6half_tEfNS_4arch4Sm80ELb0ELb1ELb1ELb1ELb1ELb0ELb0ELb0ELi2ELi2ELi2ELi2ELb0EEENS1_24CollectiveEpilogueBwdGQAISA_fSD_Li256ELb1ELb1EEENS1_19SingleTileSchedulerILb1ELb0ELb0ELi128EEEEEEEEEvNT_6ParamsE --------------------------
	.section	.text._ZN7cutlass13device_kernelIN5flash19enable_sm80_to_sm89INS1_16FlashAttnBwdSm80INS1_25CollectiveMainloopBwdSm80ILi2ELi2EN4cute5tupleIJNS5_1CILi64EEENS7_ILi128EEES9_EEENS_6half_tEfNS_4arch4Sm80ELb0ELb1ELb1ELb1ELb1ELb0ELb0ELb0ELi2ELi2ELi2ELi2ELb0EEENS1_24CollectiveEpilogueBwdGQAISA_fSD_Li256ELb1ELb1EEENS1_19SingleTileSchedulerILb1ELb0ELb0ELi128EEEEEEEEEvNT_6ParamsE,"ax",@progbits
	.align	128
.text._ZN7cutlass13device_kernelIN5flash19enable_sm80_to_sm89INS1_16FlashAttnBwdSm80INS1_25CollectiveMainloopBwdSm80ILi2ELi2EN4cute5tupleIJNS5_1CILi64EEENS7_ILi128EEES9_EEENS_6half_tEfNS_4arch4Sm80ELb0ELb1ELb1ELb1ELb1ELb0ELb0ELb0ELi2ELi2ELi2ELi2ELb0EEENS1_24CollectiveEpilogueBwdGQAISA_fSD_Li256ELb1ELb1EEENS1_19SingleTileSchedulerILb1ELb0ELb0ELi128EEEEEEEEEvNT_6ParamsE:
        .type           _ZN7cutlass13device_kernelIN5flash19enable_sm80_to_sm89INS1_16FlashAttnBwdSm80INS1_25CollectiveMainloopBwdSm80ILi2ELi2EN4cute5tupleIJNS5_1CILi64EEENS7_ILi128EEES9_EEENS_6half_tEfNS_4arch4Sm80ELb0ELb1ELb1ELb1ELb1ELb0ELb0ELb0ELi2ELi2ELi2ELi2ELb0EEENS1_24CollectiveEpilogueBwdGQAISA_fSD_Li256ELb1ELb1EEENS1_19SingleTileSchedulerILb1ELb0ELb0ELi128EEEEEEEEEvNT_6ParamsE,@function
        .size           _ZN7cutlass13device_kernelIN5flash19enable_sm80_to_sm89INS1_16FlashAttnBwdSm80INS1_25CollectiveMainloopBwdSm80ILi2ELi2EN4cute5tupleIJNS5_1CILi64EEENS7_ILi128EEES9_EEENS_6half_tEfNS_4arch4Sm80ELb0ELb1ELb1ELb1ELb1ELb0ELb0ELb0ELi2ELi2ELi2ELi2ELb0EEENS1_24CollectiveEpilogueBwdGQAISA_fSD_Li256ELb1ELb1EEENS1_19SingleTileSchedulerILb1ELb0ELb0ELi128EEEEEEEEEvNT_6ParamsE,(.L_x_137 - _ZN7cutlass13device_kernelIN5flash19enable_sm80_to_sm89INS1_16FlashAttnBwdSm80INS1_25CollectiveMainloopBwdSm80ILi2ELi2EN4cute5tupleIJNS5_1CILi64EEENS7_ILi128EEES9_EEENS_6half_tEfNS_4arch4Sm80ELb0ELb1ELb1ELb1ELb1ELb0ELb0ELb0ELi2ELi2ELi2ELi2ELb0EEENS1_24CollectiveEpilogueBwdGQAISA_fSD_Li256ELb1ELb1EEENS1_19SingleTileSchedulerILb1ELb0ELb0ELi128EEEEEEEEEvNT_6ParamsE)
        .other          _ZN7cutlass13device_kernelIN5flash19enable_sm80_to_sm89INS1_16FlashAttnBwdSm80INS1_25CollectiveMainloopBwdSm80ILi2ELi2EN4cute5tupleIJNS5_1CILi64EEENS7_ILi128EEES9_EEENS_6half_tEfNS_4arch4Sm80ELb0ELb1ELb1ELb1ELb1ELb0ELb0ELb0ELi2ELi2ELi2ELi2ELb0EEENS1_24CollectiveEpilogueBwdGQAISA_fSD_Li256ELb1ELb1EEENS1_19SingleTileSchedulerILb1ELb0ELb0ELi128EEEEEEEEEvNT_6ParamsE,@"STO_CUDA_ENTRY STV_DEFAULT"
_ZN7cutlass13device_kernelIN5flash19enable_sm80_to_sm89INS1_16FlashAttnBwdSm80INS1_25CollectiveMainloopBwdSm80ILi2ELi2EN4cute5tupleIJNS5_1CILi64EEENS7_ILi128EEES9_EEENS_6half_tEfNS_4arch4Sm80ELb0ELb1ELb1ELb1ELb1ELb0ELb0ELb0ELi2ELi2ELi2ELi2ELb0EEENS1_24CollectiveEpilogueBwdGQAISA_fSD_Li256ELb1ELb1EEENS1_19SingleTileSchedulerILb1ELb0ELb0ELi128EEEEEEEEEvNT_6ParamsE:
[----:B------:R-:W-:Y:S01]  /*0000*/  LDC R1, c[0x0][0x28] ;  /* 0x00000a00ff017b82 */ /* 0x000fe20000000800 */
[----:B------:R-:W-:Y:S05]  /*0010*/  EXIT ;  /* 0x000000000000794d */ /* 0x000fea0003800000 */
.L_x_51:
        /* <DEDUP_REMOVED lines=14> */
.L_x_137:


//--------------------- .text._ZN7cutlass13device_kernelIN5flash19enable_sm80_to_sm89INS1_16FlashAttnBwdSm80INS1_25CollectiveMainloopBwdSm80ILi2ELi2EN4cute5tupleIJNS5_1CILi64EEENS7_ILi128EEES9_EEENS_6half_tEfNS_4arch4Sm80ELb1ELb0ELb1ELb0ELb0ELb0ELb0ELb0ELi2ELi2ELi2ELi2ELb0EEENS1_21CollectiveEpilogueBwdISA_SB_SD_Li256ELb0ELb0ELi4EEENS1_25SingleTileBwdLPTSchedulerILb0ELi128ELb0EEEEEEEEEvNT_6ParamsE --------------------------
	.section	.text._ZN7cutlass13device_kernelIN5flash19enable_sm80_to_sm89INS1_16FlashAttnBwdSm80INS1_25CollectiveMainloopBwdSm80ILi2ELi2EN4cute5tupleIJNS5_1CILi64EEENS7_ILi128EEES9_EEENS_6half_tEfNS_4arch4Sm80ELb1ELb0ELb1ELb0ELb0ELb0ELb0ELb0ELi2ELi2ELi2ELi2ELb0EEENS1_21CollectiveEpilogueBwdISA_SB_SD_Li256ELb0ELb0ELi4EEENS1_25SingleTileBwdLPTSchedulerILb0ELi128ELb0EEEEEEEEEvNT_6ParamsE,"ax",@progbits
	.align	128
.text._ZN7cutlass13device_kernelIN5flash19enable_sm80_to_sm89INS1_16FlashAttnBwdSm80INS1_25CollectiveMainloopBwdSm80ILi2ELi2EN4cute5tupleIJNS5_1CILi64EEENS7_ILi128EEES9_EEENS_6half_tEfNS_4arch4Sm80ELb1ELb0ELb1ELb0ELb0ELb0ELb0ELb0ELi2ELi2ELi2ELi2ELb0EEENS1_21CollectiveEpilogueBwdISA_SB_SD_Li256ELb0ELb0ELi4EEENS1_25SingleTileBwdLPTSchedulerILb0ELi128ELb0EEEEEEEEEvNT_6ParamsE:
        .type           _ZN7cutlass13device_kernelIN5flash19enable_sm80_to_sm89INS1_16FlashAttnBwdSm80INS1_25CollectiveMainloopBwdSm80ILi2ELi2EN4cute5tupleIJNS5_1CILi64EEENS7_ILi128EEES9_EEENS_6half_tEfNS_4arch4Sm80ELb1ELb0ELb1ELb0ELb0ELb0ELb0ELb0ELi2ELi2ELi2ELi2ELb0EEENS1_21CollectiveEpilogueBwdISA_SB_SD_Li256ELb0ELb0ELi4EEENS1_25SingleTileBwdLPTSchedulerILb0ELi128ELb0EEEEEEEEEvNT_6ParamsE,@function
        .size           _ZN7cutlass13device_kernelIN5flash19enable_sm80_to_sm89INS1_16FlashAttnBwdSm80INS1_25CollectiveMainloopBwdSm80ILi2ELi2EN4cute5tupleIJNS5_1CILi64EEENS7_ILi128EEES9_EEENS_6half_tEfNS_4arch4Sm80ELb1ELb0ELb1ELb0ELb0ELb0ELb0ELb0ELi2ELi2ELi2ELi2ELb0EEENS1_21CollectiveEpilogueBwdISA_SB_SD_Li256ELb0ELb0ELi4EEENS1_25SingleTileBwdLPTSchedulerILb0ELi128ELb0EEEEEEEEEvNT_6ParamsE,(.L_x_138 - _ZN7cutlass13device_kernelIN5flash19enable_sm80_to_sm89INS1_16FlashAttnBwdSm80INS1_25CollectiveMainloopBwdSm80ILi2ELi2EN4cute5tupleIJNS5_1CILi64EEENS7_ILi128EEES9_EEENS_6half_tEfNS_4arch4Sm80ELb1ELb0ELb1ELb0ELb0ELb0ELb0ELb0ELi2ELi2ELi2ELi2ELb0EEENS1_21CollectiveEpilogueBwdISA_SB_SD_Li256ELb0ELb0ELi4EEENS1_25SingleTileBwdLPTSchedulerILb0ELi128ELb0EEEEEEEEEvNT_6ParamsE)
        .other          _ZN7cutlass13device_kernelIN5flash19enable_sm80_to_sm89INS1_16FlashAttnBwdSm80INS1_25CollectiveMainloopBwdSm80ILi2ELi2EN4cute5tupleIJNS5_1CILi64EEENS7_ILi128EEES9_EEENS_6half_tEfNS_4arch4Sm80ELb1ELb0ELb1ELb0ELb0ELb0ELb0ELb0ELi2ELi2ELi2ELi2ELb0EEENS1_21CollectiveEpilogueBwdISA_SB_SD_Li256ELb0ELb0ELi4EEENS1_25SingleTileBwdLPTSchedulerILb0ELi128ELb0EEEEEEEEEvNT_6ParamsE,@"STO_CUDA_ENTRY STV_DEFAULT"
_ZN7cutlass13device_kernelIN5flash19enable_sm80_to_sm89INS1_16FlashAttnBwdSm80INS1_25CollectiveMainloopBwdSm80ILi2ELi2EN4cute5tupleIJNS5_1CILi64EEENS7_ILi128EEES9_EEENS_6half_tEfNS_4arch4Sm80ELb1ELb0ELb1ELb0ELb0ELb0ELb0ELb0ELi2ELi2ELi2ELi2ELb0EEENS1_21CollectiveEpilogueBwdISA_SB_SD_Li256ELb0ELb0ELi4EEENS1_25SingleTileBwdLPTSchedulerILb0ELi128ELb0EEEEEEEEEvNT_6ParamsE:
[----:B------:R-:W-:Y:S01]  /*0000*/  LDC R1, c[0x0][0x28] ;  /* 0x00000a00ff017b82 */ /* 0x000fe20000000800 */
[----:B------:R-:W-:Y:S05]  /*0010*/  EXIT ;  /* 0x000000000000794d */ /* 0x000fea0003800000 */
.L_x_52:
        /* <DEDUP_REMOVED lines=14> */
.L_x_138:


//--------------------- .text._ZN7cutlass13device_kernelIN5flash19enable_sm80_to_sm89INS1_16FlashAttnBwdSm80INS1_25CollectiveMainloopBwdSm80ILi2ELi2EN4cute5tupleIJNS5_1CILi64EEENS7_ILi128EEES9_EEENS_6half_tEfNS_4arch4Sm80ELb1ELb0ELb1ELb0ELb1ELb0ELb0ELb0ELi2ELi2ELi2ELi2ELb0EEENS1_21CollectiveEpilogueBwdISA_SB_SD_Li256ELb0ELb0ELi4EEENS1_25SingleTileBwdLPTSchedulerILb0ELi128ELb1EEEEEEEEEvNT_6ParamsE --------------------------
	.section	.text._ZN7cutlass13device_kernelIN5flash19enable_sm80_to_sm89INS1_16FlashAttnBwdSm80INS1_25CollectiveMainloopBwdSm80ILi2ELi2EN4cute5tupleIJNS5_1CILi64EEENS7_ILi128EEES9_EEENS_6half_tEfNS_4arch4Sm80ELb1ELb0ELb1ELb0ELb1ELb0ELb0ELb0ELi2ELi2ELi2ELi2ELb0EEENS1_21CollectiveEpilogueBwdISA_SB_SD_Li256ELb0ELb0ELi4EEENS1_25SingleTileBwdLPTSchedulerILb0ELi128ELb1EEEEEEEEEvNT_6ParamsE,"ax",@progbits
	.align	128
.text._ZN7cutlass13device_kernelIN5flash19enable_sm80_to_sm89INS1_16FlashAttnBwdSm80INS1_25CollectiveMainloopBwdSm80ILi2ELi2EN4cute5tupleIJNS5_1CILi64EEENS7_ILi128EEES9_EEENS_6half_tEfNS_4arch4Sm80ELb1ELb0ELb1ELb0ELb1ELb0ELb0ELb0ELi2ELi2ELi2ELi2ELb0EEENS1_21CollectiveEpilogueBwdISA_SB_SD_Li256ELb0ELb0ELi4EEENS1_25SingleTileBwdLPTSchedulerILb0ELi128ELb1EEEEEEEEEvNT_6ParamsE:
        .type           _ZN7cutlass13device_kernelIN5flash19enable_sm80_to_sm89INS1_16FlashAttnBwdSm80INS1_25CollectiveMainloopBwdSm80ILi2ELi2EN4cute5tupleIJNS5_1CILi64EEENS7_ILi128EEES9_EEENS_6half_tEfNS_4arch4Sm80ELb1ELb0ELb1ELb0ELb1ELb0ELb0ELb0ELi2ELi2ELi2ELi2ELb0EEENS1_21CollectiveEpilogueBwdISA_SB_SD_Li256ELb0ELb0ELi4EEENS1_25SingleTileBwdLPTSchedulerILb0ELi128ELb1EEEEEEEEEvNT_6ParamsE,@function
        .size           _ZN7cutlass13device_kernelIN5flash19enable_sm80_to_sm89INS1_16FlashAttnBwdSm80INS1_25CollectiveMainloopBwdSm80ILi2ELi2EN4cute5tupleIJNS5_1CILi64EEENS7_ILi128EEES9_EEENS_6half_tEfNS_4arch4Sm80ELb1ELb0ELb1ELb0ELb1ELb0ELb0ELb0ELi2ELi2ELi2ELi2ELb0EEENS1_21CollectiveEpilogueBwdISA_SB_SD_Li256ELb0ELb0ELi4EEENS1_25SingleTileBwdLPTSchedulerILb0ELi128ELb1EEEEEEEEEvNT_6ParamsE,(.L_x_139 - _ZN7cutlass13device_kernelIN5flash19enable_sm80_to_sm89INS1_16FlashAttnBwdSm80INS1_25CollectiveMainloopBwdSm80ILi2ELi2EN4cute5tupleIJNS5_1CILi64EEENS7_ILi128EEES9_EEENS_6half_tEfNS_4arch4Sm80ELb1ELb0ELb1ELb0ELb1ELb0ELb0ELb0ELi2ELi2ELi2ELi2ELb0EEENS1_21CollectiveEpilogueBwdISA_SB_SD_Li256ELb0ELb0ELi4EEENS1_25SingleTileBwdLPTSchedulerILb0ELi128ELb1EEEEEEEEEvNT_6ParamsE)
        .other          _ZN7cutlass13device_kernelIN5flash19enable_sm80_to_sm89INS1_16FlashAttnBwdSm80INS1_25CollectiveMainloopBwdSm80ILi2ELi2EN4cute5tupleIJNS5_1CILi64EEENS7_ILi128EEES9_EEENS_6half_tEfNS_4arch4Sm80ELb1ELb0ELb1ELb0ELb1ELb0ELb0ELb0ELi2ELi2ELi2ELi2ELb0EEENS1_21CollectiveEpilogueBwdISA_SB_SD_Li256ELb0ELb0ELi4EEENS1_25SingleTileBwdLPTSchedulerILb0ELi128ELb1EEEEEEEEEvNT_6ParamsE,@"STO_CUDA_ENTRY STV_DEFAULT"
_ZN7cutlass13device_kernelIN5flash19enable_sm80_to_sm89INS1_16FlashAttnBwdSm80INS1_25CollectiveMainloopBwdSm80ILi2ELi2EN4cute5tupleIJNS5_1CILi64EEENS7_ILi128EEES9_EEENS_6half_tEfNS_4arch4Sm80ELb1ELb0ELb1ELb0ELb1ELb0ELb0ELb0ELi2ELi2ELi2ELi2ELb0EEENS1_21CollectiveEpilogueBwdISA_SB_SD_Li256ELb0ELb0ELi4EEENS1_25SingleTileBwdLPTSchedulerILb0ELi128ELb1EEEEEEEEEvNT_6ParamsE:
[----:B------:R-:W-:Y:S01]  /*0000*/  LDC R1, c[0x0][0x28] ;  /* 0x00000a00ff017b82 */ /* 0x000fe20000000800 */
[----:B------:R-:W-:Y:S05]  /*0010*/  EXIT ;  /* 0x000000000000794d */ /* 0x000fea0003800000 */
.L_x_53:
        /* <DEDUP_REMOVED lines=14> */
.L_x_139:


//--------------------- .text._ZN7cutlass13device_kernelIN5flash19enable_sm80_to_sm89INS1_16FlashAttnBwdSm80INS1_25CollectiveMainloopBwdSm80ILi2ELi2EN4cute5tupleIJNS5_1CILi64EEENS7_ILi128EEES9_EEENS_6half_tEfNS_4arch4Sm80ELb1ELb0ELb1ELb0ELb0ELb0ELb0ELb0ELi2ELi2ELi2ELi2ELb0EEENS1_24CollectiveEpilogueBwdGQAISA_fSD_Li256ELb0ELb0EEENS1_25SingleTileBwdLPTSchedulerILb0ELi128ELb0EEEEEEEEEvNT_6ParamsE --------------------------
	.section	.text._ZN7cutlass13device_kernelIN5flash19enable_sm80_to_sm89INS1_16FlashAttnBwdSm80INS1_25CollectiveMainloopBwdSm80ILi2ELi2EN4cute5tupleIJNS5_1CILi64EEENS7_ILi128EEES9_EEENS_6half_tEfNS_4arch4Sm80ELb1ELb0ELb1ELb0ELb0ELb0ELb0ELb0ELi2ELi2ELi2ELi2ELb0EEENS1_24CollectiveEpilogueBwdGQAISA_fSD_Li256ELb0ELb0EEENS1_25SingleTileBwdLPTSchedulerILb0ELi128ELb0EEEEEEEEEvNT_6ParamsE,"ax",@progbits
	.align	128
.text._ZN7cutlass13device_kernelIN5flash19enable_sm80_to_sm89INS1_16FlashAttnBwdSm80INS1_25CollectiveMainloopBwdSm80ILi2ELi2EN4cute5tupleIJNS5_1CILi64EEENS7_ILi128EEES9_EEENS_6half_tEfNS_4arch4Sm80ELb1ELb0ELb1ELb0ELb0ELb0ELb0ELb0ELi2ELi2ELi2ELi2ELb0EEENS1_24CollectiveEpilogueBwdGQAISA_fSD_Li256ELb0ELb0EEENS1_25SingleTileBwdLPTSchedulerILb0ELi128ELb0EEEEEEEEEvNT_6ParamsE:
        .type           _ZN7cutlass13device_kernelIN5flash19enable_sm80_to_sm89INS1_16FlashAttnBwdSm80INS1_25CollectiveMainloopBwdSm80ILi2ELi2EN4cute5tupleIJNS5_1CILi64EEENS7_ILi128EEES9_EEENS_6half_tEfNS_4arch4Sm80ELb1ELb0ELb1ELb0ELb0ELb0ELb0ELb0ELi2ELi2ELi2ELi2ELb0EEENS1_24CollectiveEpilogueBwdGQAISA_fSD_Li256ELb0ELb0EEENS1_25SingleTileBwdLPTSchedulerILb0ELi128ELb0EEEEEEEEEvNT_6ParamsE,@function
        .size           _ZN7cutlass13device_kernelIN5flash19enable_sm80_to_sm89INS1_16FlashAttnBwdSm80INS1_25CollectiveMainloopBwdSm80ILi2ELi2EN4cute5tupleIJNS5_1CILi64EEENS7_ILi128EEES9_EEENS_6half_tEfNS_4arch4Sm80ELb1ELb0ELb1ELb0ELb0ELb0ELb0ELb0ELi2ELi2ELi2ELi2ELb0EEENS1_24CollectiveEpilogueBwdGQAISA_fSD_Li256ELb0ELb0EEENS1_25SingleTileBwdLPTSchedulerILb0ELi128ELb0EEEEEEEEEvNT_6ParamsE,(.L_x_140 - _ZN7cutlass13device_kernelIN5flash19enable_sm80_to_sm89INS1_16FlashAttnBwdSm80INS1_25CollectiveMainloopBwdSm80ILi2ELi2EN4cute5tupleIJNS5_1CILi64EEENS7_ILi128EEES9_EEENS_6half_tEfNS_4arch4Sm80ELb1ELb0ELb1ELb0ELb0ELb0ELb0ELb0ELi2ELi2ELi2ELi2ELb0EEENS1_24CollectiveEpilogueBwdGQAISA_fSD_Li256ELb0ELb0EEENS1_25SingleTileBwdLPTSchedulerILb0ELi128ELb0EEEEEEEEEvNT_6ParamsE)
        .other          _ZN7cutlass13device_kernelIN5flash19enable_sm80_to_sm89INS1_16FlashAttnBwdSm80INS1_25CollectiveMainloopBwdSm80ILi2ELi2EN4cute5tupleIJNS5_1CILi64EEENS7_ILi128EEES9_EEENS_6half_tEfNS_4arch4Sm80ELb1ELb0ELb1ELb0ELb0ELb0ELb0ELb0ELi2ELi2ELi2ELi2ELb0EEENS1_24CollectiveEpilogueBwdGQAISA_fSD_Li256ELb0ELb0EEENS1_25SingleTileBwdLPTSchedulerILb0ELi128ELb0EEEEEEEEEvNT_6ParamsE,@"STO_CUDA_ENTRY STV_DEFAULT"
_ZN7cutlass13device_kernelIN5flash19enable_sm80_to_sm89INS1_16FlashAttnBwdSm80INS1_25CollectiveMainloopBwdSm80ILi2ELi2EN4cute5tupleIJNS5_1CILi64EEENS7_ILi128EEES9_EEENS_6half_tEfNS_4arch4Sm80ELb1ELb0ELb1ELb0ELb0ELb0ELb0ELb0ELi2ELi2ELi2ELi2ELb0EEENS1_24CollectiveEpilogueBwdGQAISA_fSD_Li256ELb0ELb0EEENS1_25SingleTileBwdLPTSchedulerILb0ELi128ELb0EEEEEEEEEvNT_6ParamsE:
[----:B------:R-:W-:Y:S01]  /*0000*/  LDC R1, c[0x0][0x28] ;  /* 0x00000a00ff017b82 */ /* 0x000fe20000000800 */
[----:B------:R-:W-:Y:S05]  /*0010*/  EXIT ;  /* 0x000000000000794d */ /* 0x000fea0003800000 */
.L_x_54:
        /* <DEDUP_REMOVED lines=14> */
.L_x_140:


//--------------------- .text._ZN7cutlass13device_kernelIN5flash19enable_sm80_to_sm89INS1_16FlashAttnBwdSm80INS1_25CollectiveMainloopBwdSm80ILi2ELi2EN4cute5tupleIJNS5_1CILi64EEENS7_ILi128EEES9_EEENS_6half_tEfNS_4arch4Sm80ELb1ELb0ELb1ELb0ELb1ELb0ELb0ELb0ELi2ELi2ELi2ELi2ELb0EEENS1_24CollectiveEpilogueBwdGQAISA_fSD_Li256ELb0ELb1EEENS1_25SingleTileBwdLPTSchedulerILb0ELi128ELb1EEEEEEEEEvNT_6ParamsE --------------------------
	.section	.text._ZN7cutlass13device_kernelIN5flash19enable_sm80_to_sm89INS1_16FlashAttnBwdSm80INS1_25CollectiveMainloopBwdSm80ILi2ELi2EN4cute5tupleIJNS5_1CILi64EEENS7_ILi128EEES9_EEENS_6half_tEfNS_4arch4Sm80ELb1ELb0ELb1ELb0ELb1ELb0ELb0ELb0ELi2ELi2ELi2ELi2ELb0EEENS1_24CollectiveEpilogueBwdGQAISA_fSD_Li256ELb0ELb1EEENS1_25SingleTileBwdLPTSchedulerILb0ELi128ELb1EEEEEEEEEvNT_6ParamsE,"ax",@progbits
	.align	128
.text._ZN7cutlass13device_kernelIN5flash19enable_sm80_to_sm89INS1_16FlashAttnBwdSm80INS1_25CollectiveMainloopBwdSm80ILi2ELi2EN4cute5tupleIJNS5_1CILi64EEENS7_ILi128EEES9_EEENS_6half_tEfNS_4arch4Sm80ELb1ELb0ELb1ELb0ELb1ELb0ELb0ELb0ELi2ELi2ELi2ELi2ELb0EEENS1_24CollectiveEpilogueBwdGQAISA_fSD_Li256ELb0ELb1EEENS1_25SingleTileBwdLPTSchedulerILb0ELi128ELb1EEEEEEEEEvNT_6ParamsE:
        .type           _ZN7cutlass13device_kernelIN5flash19enable_sm80_to_sm89INS1_16FlashAttnBwdSm80INS1_25CollectiveMainloopBwdSm80ILi2ELi2EN4cute5tupleIJNS5_1CILi64EEENS7_ILi128EEES9_EEENS_6half_tEfNS_4arch4Sm80ELb1ELb0ELb1ELb0ELb1ELb0ELb0ELb0ELi2ELi2ELi2ELi2ELb0EEENS1_24CollectiveEpilogueBwdGQAISA_fSD_Li256ELb0ELb1EEENS1_25SingleTileBwdLPTSchedulerILb0ELi128ELb1EEEEEEEEEvNT_6ParamsE,@function
        .size           _ZN7cutlass13device_kernelIN5flash19enable_sm80_to_sm89INS1_16FlashAttnBwdSm80INS1_25CollectiveMainloopBwdSm80ILi2ELi2EN4cute5tupleIJNS5_1CILi64EEENS7_ILi128EEES9_EEENS_6half_tEfNS_4arch4Sm80ELb1ELb0ELb1ELb0ELb1ELb0ELb0ELb0ELi2ELi2ELi2ELi2ELb0EEENS1_24CollectiveEpilogueBwdGQAISA_fSD_Li256ELb0ELb1EEENS1_25SingleTileBwdLPTSchedulerILb0ELi128ELb1EEEEEEEEEvNT_6ParamsE,(.L_x_141 - _ZN7cutlass13device_kernelIN5flash19enable_sm80_to_sm89INS1_16FlashAttnBwdSm80INS1_25CollectiveMainloopBwdSm80ILi2ELi2EN4cute5tupleIJNS5_1CILi64EEENS7_ILi128EEES9_EEENS_6half_tEfNS_4arch4Sm80ELb1ELb0ELb1ELb0ELb1ELb0ELb0ELb0ELi2ELi2ELi2ELi2ELb0EEENS1_24CollectiveEpilogueBwdGQAISA_fSD_Li256ELb0ELb1EEENS1_25SingleTileBwdLPTSchedulerILb0ELi128ELb1EEEEEEEEEvNT_6ParamsE)
        .other          _ZN7cutlass13device_kernelIN5flash19enable_sm80_to_sm89INS1_16FlashAttnBwdSm80INS1_25CollectiveMainloopBwdSm80ILi2ELi2EN4cute5tupleIJNS5_1CILi64EEENS7_ILi128EEES9_EEENS_6half_tEfNS_4arch4Sm80ELb1ELb0ELb1ELb0ELb1ELb0ELb0ELb0ELi2ELi2ELi2ELi2ELb0EEENS1_24CollectiveEpilogueBwdGQAISA_fSD_Li256ELb0ELb1EEENS1_25SingleTileBwdLPTSchedulerILb0ELi128ELb1EEEEEEEEEvNT_6ParamsE,@"STO_CUDA_ENTRY STV_DEFAULT"
_ZN7cutlass13device_kernelIN5flash19enable_sm80_to_sm89INS1_16FlashAttnBwdSm80INS1_25CollectiveMainloopBwdSm80ILi2ELi2EN4cute5tupleIJNS5_1CILi64EEENS7_ILi128EEES9_EEENS_6half_tEfNS_4arch4Sm80ELb1ELb0ELb1ELb0ELb1ELb0ELb0ELb0ELi2ELi2ELi2ELi2ELb0EEENS1_24CollectiveEpilogueBwdGQAISA_fSD_Li256ELb0ELb1EEENS1_25SingleTileBwdLPTSchedulerILb0ELi128ELb1EEEEEEEEEvNT_6ParamsE:
[----:B------:R-:W-:Y:S01]  /*0000*/  LDC R1, c[0x0][0x28] ;  /* 0x00000a00ff017b82 */ /* 0x000fe20000000800 */
[----:B------:R-:W-:Y:S05]  /*0010*/  EXIT ;  /* 0x000000000000794d */ /* 0x000fea0003800000 */
.L_x_55:
        /* <DEDUP_REMOVED lines=14> */
.L_x_141:


//--------------------- .text._ZN7cutlass13device_kernelIN5flash22FlashAttnBwdPreprocessIN4cute5tupleIJNS3_1CILi64EEENS5_ILi128EEEEEENS_6half_tEfNS_4arch4Sm80ELb1ELb0EEEEEvNT_6ParamsE --------------------------
	.section	.text._ZN7cutlass13device_kernelIN5flash22FlashAttnBwdPreprocessIN4cute5tupleIJNS3_1CILi64EEENS5_ILi128EEEEEENS_6half_tEfNS_4arch4Sm80ELb1ELb0EEEEEvNT_6ParamsE,"ax",@progbits
	.align	128
.text._ZN7cutlass13device_kernelIN5flash22FlashAttnBwdPreprocessIN4cute5tupleIJNS3_1CILi64EEENS5_ILi128EEEEEENS_6half_tEfNS_4arch4Sm80ELb1ELb0EEEEEvNT_6ParamsE:
        .type           _ZN7cutlass13device_kernelIN5flash22FlashAttnBwdPreprocessIN4cute5tupleIJNS3_1CILi64EEENS5_ILi128EEEEEENS_6half_tEfNS_4arch4Sm80ELb1ELb0EEEEEvNT_6ParamsE,@function
        .size           _ZN7cutlass13device_kernelIN5flash22FlashAttnBwdPreprocessIN4cute5tupleIJNS3_1CILi64EEENS5_ILi128EEEEEENS_6half_tEfNS_4arch4Sm80ELb1ELb0EEEEEvNT_6ParamsE,(.L_x_142 - _ZN7cutlass13device_kernelIN5flash22FlashAttnBwdPreprocessIN4cute5tupleIJNS3_1CILi64EEENS5_ILi128EEEEEENS_6half_tEfNS_4arch4Sm80ELb1ELb0EEEEEvNT_6ParamsE)
        .other          _ZN7cutlass13device_kernelIN5flash22FlashAttnBwdPreprocessIN4cute5tupleIJNS3_1CILi64EEENS5_ILi128EEEEEENS_6half_tEfNS_4arch4Sm80ELb1ELb0EEEEEvNT_6ParamsE,@"STO_CUDA_ENTRY STV_DEFAULT"
_ZN7cutlass13device_kernelIN5flash22FlashAttnBwdPreprocessIN4cute5tupleIJNS3_1CILi64EEENS5_ILi128EEEEEENS_6half_tEfNS_4arch4Sm80ELb1ELb0EEEEEvNT_6ParamsE:
[----:B------:R-:W-:Y:S01]  /*0000*/  LDC R1, c[0x0][0x28] ;  /* 0x00000a00ff017b82 */ /* 0x000fe20000000800 */
[----:B------:R-:W0:Y:S07]  /*0010*/  S2R R0, SR_TID.X ;  /* 0x0000000000007919 */ /* 0x000e2e0000002100 */
[----:B------:R-:W1:Y:S01]  /*0020*/  S2UR UR8, SR_CTAID.Y ;  /* 0x00000000000879c3 */ /* 0x000e620000002600 */
[----:B------:R-:W-:Y:S01]  /*0030*/  ULDC UR4, c[0x0][0x218] ;  /* 0x0000860000047ab9 */ /* 0x000fe20000000800 */
[----:B------:R-:W-:Y:S01]  /*0040*/  ULDC UR5, c[0x0][0x21c] ;  /* 0x0000870000057ab9 */ /* 0x000fe20000000800 */
[----:B------:R-:W2:Y:S01]  /*0050*/  S2R R2, SR_CTAID.X ;  /* 0x0000000000027919 */ /* 0x000ea20000002500 */
[----:B------:R-:W-:-:S04]  /*0060*/  ULDC.64 UR6, c[0x0][0x208] ;  /* 0x0000820000067ab9 */ /* 0x000fc80000000a00 */
[----:B------:R-:W3:Y:S08]  /*0070*/  LDC.64 R10, c[0x0][0x230] ;  /* 0x00008c00ff0a7b82 */ /* 0x000ef00000000a00 */
[----:B------:R-:W4:Y:S08]  /*0080*/  S2UR UR9, SR_CTAID.Z ;  /* 0x00000000000979c3 */ /* 0x000f300000002700 */
[----:B------:R-:W4:Y:S01]  /*0090*/  LDC.64 R18, c[0x0][0x250] ;  /* 0x00009400ff127b82 */ /* 0x000f220000000a00 */
[----:B-1----:R-:W-:Y:S01]  /*00a0*/  USHF.R.S32.HI UR10, URZ, 0x1f, UR8 ;  /* 0x0000001f3f0a7899 */ /* 0x002fe20008011408 */
[----:B0-----:R-:W-:-:S06]  /*00b0*/  SHF.R.S32.HI R3, RZ, 0x1f, R0 ;  /* 0x0000001fff037819 */ /* 0x001fcc0000011400 */
[----:B------:R-:W0:Y:S01]  /*00c0*/  LDC.64 R40, c[0x0][0x238] ;  /* 0x00008e00ff287b82 */ /* 0x000e220000000a00 */
[----:B---3--:R-:W-:Y:S01]  /*00d0*/  IMAD R4, R10, UR10, RZ ;  /* 0x0000000a0a047c24 */ /* 0x008fe2000f8e02ff */
[----:B------:R-:W-:Y:S02]  /*00e0*/  LEA.HI R46, R3, R0, RZ, 0x4 ;  /* 0x00000000032e7211 */ /* 0x000fe400078f20ff */
[----:B--2---:R-:W-:Y:S01]  /*00f0*/  SHF.L.U32 R44, R2, 0x6, RZ ;  /* 0x00000006022c7819 */ /* 0x004fe200000006ff */
[----:B------:R-:W-:Y:S01]  /*0100*/  IMAD R11, R11, UR8, R4 ;  /* 0x000000080b0b7c24 */ /* 0x000fe2000f8e0204 */
[----:B------:R-:W-:Y:S02]  /*0110*/  LOP3.LUT R5, R46, 0xfffffff0, RZ, 0xc0, !PT ;  /* 0xfffffff02e057812 */ /* 0x000fe400078ec0ff */
[----:B------:R-:W1:Y:S01]  /*0120*/  LDC.64 R42, c[0x0][0x258] ;  /* 0x00009600ff2a7b82 */ /* 0x000e620000000a00 */
[----:B------:R-:W-:Y:S01]  /*0130*/  IADD3 R3, -R44, UR4, RZ ;  /* 0x000000042c037c10 */ /* 0x000fe2000fffe1ff */
[----:B----4-:R-:W-:Y:S01]  /*0140*/  USHF.R.S32.HI UR11, URZ, 0x1f, UR9 ;  /* 0x0000001f3f0b7899 */ /* 0x010fe20008011409 */
[----:B------:R-:W-:-:S02]  /*0150*/  SHF.R.S32.HI R46, RZ, 0x4, R46 ;  /* 0x00000004ff2e7819 */ /* 0x000fc4000001142e */
[----:B------:R-:W-:Y:S02]  /*0160*/  IADD3 R5, -R5, R0, RZ ;  /* 0x0000000005057210 */ /* 0x000fe40007ffe1ff */
[----:B------:R-:W-:Y:S01]  /*0170*/  ISETP.GE.AND P1, PT, R46, R3, PT ;  /* 0x000000032e00720c */ /* 0x000fe20003f26270 */
[----:B------:R-:W-:Y:S01]  /*0180*/  IMAD R16, R18, UR10, RZ ;  /* 0x0000000a12107c24 */ /* 0x000fe2000f8e02ff */
[----:B------:R-:W-:Y:S02]  /*0190*/  SHF.L.U32 R8, R5, 0x3, RZ ;  /* 0x0000000305087819 */ /* 0x000fe400000006ff */
[----:B------:R-:W-:Y:S02]  /*01a0*/  IADD3 R4, R46, 0x10, RZ ;  /* 0x000000102e047810 */ /* 0x000fe40007ffe0ff */
[C---:B------:R-:W-:Y:S02]  /*01b0*/  ISETP.LT.AND P3, PT, R8.reuse, UR5, !P1 ;  /* 0x0000000508007c0c */ /* 0x040fe4000cf61270 */
[----:B------:R-:W-:-:S02]  /*01c0*/  ISETP.GE.AND P0, PT, R8, UR5, PT ;  /* 0x0000000508007c0c */ /* 0x000fc4000bf06270 */
[----:B------:R-:W-:Y:S02]  /*01d0*/  SHF.R.S32.HI R9, RZ, 0x1f, R8 ;  /* 0x0000001fff097819 */ /* 0x000fe40000011408 */
[----:B------:R-:W-:Y:S02]  /*01e0*/  ISETP.LT.AND P2, PT, R4, R3, !P0 ;  /* 0x000000030400720c */ /* 0x000fe40004741270 */
[----:B------:R-:W-:Y:S01]  /*01f0*/  SHF.R.S32.HI R47, RZ, 0x1f, R46 ;  /* 0x0000001fff2f7819 */ /* 0x000fe2000001142e */
[----:B------:R-:W-:-:S04]  /*0200*/  IMAD.WIDE.U32 R6, R10, UR8, R8 ;  /* 0x000000080a067c25 */ /* 0x000fc8000f8e0008 */
[----:B------:R-:W2:Y:S01]  /*0210*/  @P3 LDC.64 R14, c[0x0][0x228] ;  /* 0x00008a00ff0e3b82 */ /* 0x000ea20000000a00 */
[----:B0-----:R-:W-:Y:S01]  /*0220*/  IMAD R10, R40, UR11, RZ ;  /* 0x0000000b280a7c24 */ /* 0x001fe2000f8e02ff */
[----:B------:R-:W-:Y:S01]  /*0230*/  IADD3 R7, R7, R11, RZ ;  /* 0x0000000b07077210 */ /* 0x000fe20007ffe0ff */
[----:B------:R-:W-:Y:S02]  /*0240*/  IMAD R11, R19, UR8, R16 ;  /* 0x00000008130b7c24 */ /* 0x000fe4000f8e0210 */
[----:B------:R-:W-:-:S03]  /*0250*/  IMAD.WIDE.U32 R8, R18, UR8, R8 ;  /* 0x0000000812087c25 */ /* 0x000fc6000f8e0008 */
[----:B------:R-:W0:Y:S01]  /*0260*/  @P3 LDC.64 R12, c[0x0][0x248] ;  /* 0x00009200ff0c3b82 */ /* 0x000e220000000a00 */
[----:B------:R-:W-:Y:S01]  /*0270*/  IMAD R17, R41, UR9, R10 ;  /* 0x0000000929117c24 */ /* 0x000fe2000f8e020a */
[----:B------:R-:W-:Y:S01]  /*0280*/  IADD3 R9, R9, R11, RZ ;  /* 0x0000000b09097210 */ /* 0x000fe20007ffe0ff */
[----:B------:R-:W-:-:S04]  /*0290*/  IMAD.WIDE.U32 R40, R40, UR9, R6 ;  /* 0x0000000928287c25 */ /* 0x000fc8000f8e0006 */
[----:B-1----:R-:W-:Y:S01]  /*02a0*/  IMAD R16, R42, UR11, RZ ;  /* 0x0000000b2a107c24 */ /* 0x002fe2000f8e02ff */
[----:B------:R-:W1:Y:S01]  /*02b0*/  @P2 LDC.64 R6, c[0x0][0x228] ;  /* 0x00008a00ff062b82 */ /* 0x000e620000000a00 */
[----:B------:R-:W-:Y:S01]  /*02c0*/  IMAD.WIDE R48, R2, 0x40, R46 ;  /* 0x0000004002307825 */ /* 0x000fe200078e022e */
[----:B------:R-:W-:Y:S02]  /*02d0*/  IADD3 R41, R41, R17, RZ ;  /* 0x0000001129297210 */ /* 0x000fe40007ffe0ff */
[----:B------:R-:W-:Y:S01]  /*02e0*/  @P2 MOV R22, R40 ;  /* 0x0000002800162202 */ /* 0x000fe20000000f00 */
[----:B------:R-:W-:Y:S01]  /*02f0*/  IMAD R19, R43, UR9, R16 ;  /* 0x000000092b137c24 */ /* 0x000fe2000f8e0210 */
[----:B------:R-:W-:Y:S01]  /*0300*/  @P2 IADD3 R17, P5, R48, 0x10, RZ ;  /* 0x0000001030112810 */ /* 0x000fe20007fbe0ff */
[----:B------:R-:W-:Y:S01]  /*0310*/  IMAD.WIDE.U32 R42, R42, UR9, R8 ;  /* 0x000000092a2a7c25 */ /* 0x000fe2000f8e0008 */
[----:B------:R-:W3:Y:S01]  /*0320*/  @P3 LDC.64 R10, c[0x0][0x240] ;  /* 0x00009000ff0a3b82 */ /* 0x000ee20000000a00 */
[----:B------:R-:W-:-:S02]  /*0330*/  @P2 IADD3 R29, P4, R48, 0x10, RZ ;  /* 0x00000010301d2810 */ /* 0x000fc40007f9e0ff */
[----:B--2---:R-:W-:Y:S01]  /*0340*/  @P3 IMAD R16, R49, R14, RZ ;  /* 0x0000000e31103224 */ /* 0x004fe200078e02ff */
[----:B------:R-:W-:Y:S02]  /*0350*/  IADD3 R43, R43, R19, RZ ;  /* 0x000000132b2b7210 */ /* 0x000fe40007ffe0ff */
[----:B------:R-:W-:Y:S01]  /*0360*/  @P2 IADD3.X R19, RZ, R49, RZ, P5, !PT ;  /* 0x00000031ff132210 */ /* 0x000fe20002ffe4ff */
[C---:B------:R-:W-:Y:S01]  /*0370*/  @P3 IMAD R23, R48.reuse, R15, R16 ;  /* 0x0000000f30173224 */ /* 0x040fe200078e0210 */
[----:B------:R-:W2:Y:S01]  /*0380*/  @P3 LDC.64 R20, c[0x0][0x210] ;  /* 0x00008400ff143b82 */ /* 0x000ea20000000a00 */
[----:B0-----:R-:W-:Y:S01]  /*0390*/  @P3 IMAD R16, R49, R12, RZ ;  /* 0x0000000c31103224 */ /* 0x001fe200078e02ff */
[----:B------:R-:W-:Y:S01]  /*03a0*/  @P2 MOV R24, R42 ;  /* 0x0000002a00182202 */ /* 0x000fe20000000f00 */
[----:B------:R-:W-:-:S04]  /*03b0*/  @P3 IMAD.WIDE.U32 R14, R48, R14, R40 ;  /* 0x0000000e300e3225 */ /* 0x000fc800078e0028 */
[C---:B------:R-:W-:Y:S01]  /*03c0*/  @P3 IMAD R25, R48.reuse, R13, R16 ;  /* 0x0000000d30193224 */ /* 0x040fe200078e0210 */
[----:B------:R-:W0:Y:S01]  /*03d0*/  @P2 LDC.64 R8, c[0x0][0x248] ;  /* 0x00009200ff082b82 */ /* 0x000e220000000a00 */
[----:B------:R-:W-:Y:S01]  /*03e0*/  @P3 IMAD.WIDE.U32 R12, R48, R12, R42 ;  /* 0x0000000c300c3225 */ /* 0x000fe200078e002a */
[----:B------:R-:W-:Y:S02]  /*03f0*/  @P3 IADD3 R15, R15, R23, RZ ;  /* 0x000000170f0f3210 */ /* 0x000fe40007ffe0ff */
[----:B------:R-:W-:Y:S01]  /*0400*/  @P2 MOV R23, R41 ;  /* 0x0000002900172202 */ /* 0x000fe20000000f00 */
[----:B-1----:R-:W-:Y:S01]  /*0410*/  @P2 IMAD R16, R19, R6, RZ ;  /* 0x0000000613102224 */ /* 0x002fe200078e02ff */
[----:B------:R-:W-:Y:S02]  /*0420*/  @P3 IADD3 R13, R13, R25, RZ ;  /* 0x000000190d0d3210 */ /* 0x000fe40007ffe0ff */
[C---:B---3--:R-:W-:Y:S01]  /*0430*/  @P3 LEA R10, P6, R12.reuse, R10, 0x1 ;  /* 0x0000000a0c0a3211 */ /* 0x048fe200078c08ff */
[C---:B------:R-:W-:Y:S01]  /*0440*/  @P2 IMAD R7, R17.reuse, R7, R16 ;  /* 0x0000000711072224 */ /* 0x040fe200078e0210 */
[----:B------:R-:W-:Y:S01]  /*0450*/  @P2 IADD3.X R19, RZ, R49, RZ, P4, !PT ;  /* 0x00000031ff132210 */ /* 0x000fe200027fe4ff */
[----:B------:R-:W1:Y:S01]  /*0460*/  @P2 LDC.64 R52, c[0x0][0x210] ;  /* 0x00008400ff342b82 */ /* 0x000e620000000a00 */
[----:B------:R-:W-:Y:S01]  /*0470*/  @P3 LEA.HI.X R11, R12, R11, R13, 0x1, P6 ;  /* 0x0000000b0c0b3211 */ /* 0x000fe200030f0c0d */
[----:B------:R-:W-:Y:S01]  /*0480*/  @P2 IMAD.WIDE.U32 R22, R17, R6, R22 ;  /* 0x0000000611162225 */ /* 0x000fe200078e0016 */
[----:B------:R-:W-:-:S02]  /*0490*/  CS2R R16, SRZ ;  /* 0x0000000000107805 */ /* 0x000fc4000001ff00 */
[C---:B--2---:R-:W-:Y:S02]  /*04a0*/  @P3 LEA R20, P5, R14.reuse, R20, 0x1 ;  /* 0x000000140e143211 */ /* 0x044fe400078a08ff */
[----:B------:R-:W-:Y:S01]  /*04b0*/  @P2 MOV R25, R43 ;  /* 0x0000002b00192202 */ /* 0x000fe20000000f00 */
[----:B------:R-:W2:Y:S01]  /*04c0*/  @P2 LDC.64 R56, c[0x0][0x240] ;  /* 0x00009000ff382b82 */ /* 0x000ea20000000a00 */
[----:B------:R-:W-:Y:S02]  /*04d0*/  @P3 LEA.HI.X R21, R14, R21, R15, 0x1, P5 ;  /* 0x000000150e153211 */ /* 0x000fe400028f0c0f */
[----:B------:R-:W-:Y:S01]  /*04e0*/  CS2R R14, SRZ ;  /* 0x00000000000e7805 */ /* 0x000fe2000001ff00 */
[-C--:B0-----:R-:W-:Y:S01]  /*04f0*/  @P2 IMAD R12, R19, R8.reuse, RZ ;  /* 0x00000008130c2224 */ /* 0x081fe200078e02ff */
[----:B------:R-:W-:Y:S02]  /*0500*/  CS2R R18, SRZ ;  /* 0x0000000000127805 */ /* 0x000fe4000001ff00 */
[----:B------:R-:W-:Y:S01]  /*0510*/  IADD3 R6, R46, 0x20, RZ ;  /* 0x000000202e067810 */ /* 0x000fe20007ffe0ff */
[----:B------:R-:W-:-:S04]  /*0520*/  @P2 IMAD.WIDE.U32 R24, R29, R8, R24 ;  /* 0x000000081d182225 */ /* 0x000fc800078e0018 */
[----:B------:R-:W-:Y:S01]  /*0530*/  @P2 IMAD R27, R29, R9, R12 ;  /* 0x000000091d1b2224 */ /* 0x000fe200078e020c */
[----:B------:R-:W-:Y:S01]  /*0540*/  CS2R R12, SRZ ;  /* 0x00000000000c7805 */ /* 0x000fe2000001ff00 */
[----:B------:R-:W3:Y:S05]  /*0550*/  @P3 LDG.E.128 R16, desc[UR6][R10.64] ;  /* 0x000000060a103981 */ /* 0x000eea000c1e1d00 */
[----:B------:R0:W4:Y:S01]  /*0560*/  @P3 LDG.E.128 R12, desc[UR6][R20.64] ;  /* 0x00000006140c3981 */ /* 0x000122000c1e1d00 */
[----:B------:R-:W-:Y:S02]  /*0570*/  ISETP.LT.AND P3, PT, R6, R3, !P0 ;  /* 0x000000030600720c */ /* 0x000fe40004761270 */
[----:B------:R-:W-:-:S02]  /*0580*/  IADD3 R8, R46, 0x30, RZ ;  /* 0x000000302e087810 */ /* 0x000fc40007ffe0ff */
[----:B------:R-:W-:Y:S02]  /*0590*/  @P2 IADD3 R9, R23, R7, RZ ;  /* 0x0000000717092210 */ /* 0x000fe40007ffe0ff */
[----:B-1----:R-:W-:Y:S02]  /*05a0*/  @P2 LEA R52, P4, R22, R52, 0x1 ;  /* 0x0000003416342211 */ /* 0x002fe400078808ff */
[----:B------:R-:W-:Y:S02]  /*05b0*/  @P2 IADD3 R7, R25, R27, RZ ;  /* 0x0000001b19072210 */ /* 0x000fe40007ffe0ff */
[----:B--2---:R-:W-:-:S03]  /*05c0*/  @P2 LEA R56, P5, R24, R56, 0x1 ;  /* 0x0000003818382211 */ /* 0x004fc600078a08ff */
[----:B------:R-:W1:Y:S01]  /*05d0*/  @P3 LDC.64 R34, c[0x0][0x228] ;  /* 0x00008a00ff223b82 */ /* 0x000e620000000a00 */
[----:B------:R-:W-:Y:S02]  /*05e0*/  ISETP.LT.AND P0, PT, R8, R3, !P0 ;  /* 0x000000030800720c */ /* 0x000fe40004701270 */
[----:B0-----:R-:W-:Y:S02]  /*05f0*/  CS2R R20, SRZ ;  /* 0x0000000000147805 */ /* 0x001fe4000001ff00 */
[----:B------:R-:W-:Y:S02]  /*0600*/  @P2 LEA.HI.X R53, R22, R53, R9, 0x1, P4 ;  /* 0x0000003516352211 */ /* 0x000fe400020f0c09 */
[----:B------:R-:W-:Y:S02]  /*0610*/  CS2R R22, SRZ ;  /* 0x0000000000167805 */ /* 0x000fe4000001ff00 */
[----:B------:R-:W-:Y:S02]  /*0620*/  @P2 LEA.HI.X R57, R24, R57, R7, 0x1, P5 ;  /* 0x0000003918392211 */ /* 0x000fe400028f0c07 */
[----:B------:R-:W-:-:S02]  /*0630*/  CS2R R24, SRZ ;  /* 0x0000000000187805 */ /* 0x000fc4000001ff00 */
[----:B------:R-:W-:Y:S01]  /*0640*/  CS2R R26, SRZ ;  /* 0x00000000001a7805 */ /* 0x000fe2000001ff00 */
[----:B------:R-:W0:Y:S01]  /*0650*/  @P3 LDC.64 R36, c[0x0][0x248] ;  /* 0x00009200ff243b82 */ /* 0x000e220000000a00 */
[----:B------:R2:W4:Y:S04]  /*0660*/  @P2 LDG.E.128 R20, desc[UR6][R52.64] ;  /* 0x0000000634142981 */ /* 0x000528000c1e1d00 */
[----:B------:R1:W4:Y:S01]  /*0670*/  @P2 LDG.E.128 R24, desc[UR6][R56.64] ;  /* 0x0000000638182981 */ /* 0x000322000c1e1d00 */
[C---:B------:R-:W-:Y:S02]  /*0680*/  @P3 IADD3 R55, P2, R48.reuse, 0x20, RZ ;  /* 0x0000002030373810 */ /* 0x040fe40007f5e0ff */
[----:B------:R-:W0:Y:S01]  /*0690*/  @P0 LDC.64 R38, c[0x0][0x228] ;  /* 0x00008a00ff260b82 */ /* 0x000e220000000a00 */
[----:B------:R-:W-:-:S02]  /*06a0*/  @P3 IADD3 R50, P5, R48, 0x20, RZ ;  /* 0x0000002030323810 */ /* 0x000fc40007fbe0ff */
[C---:B------:R-:W-:Y:S02]  /*06b0*/  @P0 IADD3 R51, P4, R48.reuse, 0x30, RZ ;  /* 0x0000003030330810 */ /* 0x040fe40007f9e0ff */
[----:B------:R-:W-:Y:S02]  /*06c0*/  @P0 IADD3 R7, P6, R48, 0x30, RZ ;  /* 0x0000003030070810 */ /* 0x000fe40007fde0ff */
[-C--:B------:R-:W-:Y:S01]  /*06d0*/  @P3 IADD3.X R59, RZ, R49.reuse, RZ, P2, !PT ;  /* 0x00000031ff3b3210 */ /* 0x080fe200017fe4ff */
[----:B------:R-:W0:Y:S01]  /*06e0*/  @P3 LDC.64 R10, c[0x0][0x210] ;  /* 0x00008400ff0a3b82 */ /* 0x000e220000000a00 */
[-C--:B------:R-:W-:Y:S02]  /*06f0*/  @P3 IADD3.X R61, RZ, R49.reuse, RZ, P5, !PT ;  /* 0x00000031ff3d3210 */ /* 0x080fe40002ffe4ff */
[-C--:B--2---:R-:W-:Y:S01]  /*0700*/  @P0 IADD3.X R53, RZ, R49.reuse, RZ, P4, !PT ;  /* 0x00000031ff350210 */ /* 0x084fe200027fe4ff */
[----:B-1----:R-:W-:Y:S01]  /*0710*/  @P3 IMAD R54, R59, R34, RZ ;  /* 0x000000223b363224 */ /* 0x002fe200078e02ff */
[----:B------:R-:W-:-:S02]  /*0720*/  @P0 IADD3.X R9, RZ, R49, RZ, P6, !PT ;  /* 0x00000031ff090210 */ /* 0x000fc400037fe4ff */
[----:B------:R-:W-:Y:S01]  /*0730*/  @P3 MOV R48, R40 ;  /* 0x0000002800303202 */ /* 0x000fe20000000f00 */
[----:B------:R-:W1:Y:S01]  /*0740*/  @P0 LDC.64 R28, c[0x0][0x210] ;  /* 0x00008400ff1c0b82 */ /* 0x000e620000000a00 */
[----:B------:R-:W-:Y:S01]  /*0750*/  @P3 MOV R49, R41 ;  /* 0x0000002900313202 */ /* 0x000fe20000000f00 */
[----:B------:R-:W-:Y:S02]  /*0760*/  @P3 IMAD R57, R55, R35, R54 ;  /* 0x0000002337393224 */ /* 0x000fe400078e0236 */
[----:B0-----:R-:W-:Y:S02]  /*0770*/  @P3 IMAD R52, R61, R36, RZ ;  /* 0x000000243d343224 */ /* 0x001fe400078e02ff */
[----:B------:R-:W-:Y:S02]  /*0780*/  @P3 IMAD.WIDE.U32 R34, R55, R34, R48 ;  /* 0x0000002237223225 */ /* 0x000fe400078e0030 */
[----:B------:R-:W0:Y:S01]  /*0790*/  @P0 LDC.64 R32, c[0x0][0x248] ;  /* 0x00009200ff200b82 */ /* 0x000e220000000a00 */
[----:B------:R-:W-:-:S02]  /*07a0*/  @P3 MOV R48, R42 ;  /* 0x0000002a00303202 */ /* 0x000fc40000000f00 */
[----:B------:R-:W-:Y:S01]  /*07b0*/  @P3 MOV R49, R43 ;  /* 0x0000002b00313202 */ /* 0x000fe20000000f00 */
[----:B------:R-:W-:-:S04]  /*07c0*/  @P3 IMAD R55, R50, R37, R52 ;  /* 0x0000002532373224 */ /* 0x000fc800078e0234 */
[----:B------:R-:W2:Y:S01]  /*07d0*/  @P3 LDC.64 R30, c[0x0][0x240] ;  /* 0x00009000ff1e3b82 */ /* 0x000ea20000000a00 */
[----:B------:R-:W-:-:S07]  /*07e0*/  @P3 IMAD.WIDE.U32 R48, R50, R36, R48 ;  /* 0x0000002432303225 */ /* 0x000fce00078e0030 */
[----:B------:R-:W2:Y:S01]  /*07f0*/  @P0 LDC.64 R36, c[0x0][0x240] ;  /* 0x00009000ff240b82 */ /* 0x000ea20000000a00 */
[-C--:B------:R-:W-:Y:S02]  /*0800*/  @P0 IMAD R52, R53, R38.reuse, RZ ;  /* 0x0000002635340224 */ /* 0x080fe400078e02ff */
[----:B------:R-:W-:-:S04]  /*0810*/  @P0 IMAD.WIDE.U32 R40, R51, R38, R40 ;  /* 0x0000002633280225 */ /* 0x000fc800078e0028 */
[----:B------:R-:W-:Y:S01]  /*0820*/  @P0 IMAD R39, R51, R39, R52 ;  /* 0x0000002733270224 */ /* 0x000fe200078e0234 */
[----:B------:R-:W-:Y:S02]  /*0830*/  @P3 LEA R52, P2, R34, R10, 0x1 ;  /* 0x0000000a22343211 */ /* 0x000fe400078408ff */
[----:B-1----:R-:W-:Y:S01]  /*0840*/  @P0 LEA R10, P4, R40, R28, 0x1 ;  /* 0x0000001c280a0211 */ /* 0x002fe200078808ff */
[-C--:B0-----:R-:W-:Y:S01]  /*0850*/  @P0 IMAD R28, R9, R32.reuse, RZ ;  /* 0x00000020091c0224 */ /* 0x081fe200078e02ff */
[----:B------:R-:W-:Y:S01]  /*0860*/  @P3 IADD3 R57, R35, R57, RZ ;  /* 0x0000003923393210 */ /* 0x000fe20007ffe0ff */
[----:B------:R-:W-:Y:S01]  /*0870*/  @P0 IMAD.WIDE.U32 R42, R7, R32, R42 ;  /* 0x00000020072a0225 */ /* 0x000fe200078e002a */
[----:B------:R-:W-:-:S03]  /*0880*/  @P3 IADD3 R55, R49, R55, RZ ;  /* 0x0000003731373210 */ /* 0x000fc60007ffe0ff */
[----:B------:R-:W-:Y:S01]  /*0890*/  @P0 IMAD R9, R7, R33, R28 ;  /* 0x0000002107090224 */ /* 0x000fe200078e021c */
[----:B------:R-:W-:Y:S02]  /*08a0*/  @P0 IADD3 R39, R41, R39, RZ ;  /* 0x0000002729270210 */ /* 0x000fe40007ffe0ff */
[----:B--2---:R-:W-:Y:S02]  /*08b0*/  @P3 LEA R50, P5, R48, R30, 0x1 ;  /* 0x0000001e30323211 */ /* 0x004fe400078a08ff */
[----:B------:R-:W-:Y:S02]  /*08c0*/  @P3 LEA.HI.X R53, R34, R11, R57, 0x1, P2 ;  /* 0x0000000b22353211 */ /* 0x000fe400010f0c39 */
[----:B------:R-:W-:Y:S02]  /*08d0*/  @P0 IADD3 R7, R43, R9, RZ ;  /* 0x000000092b070210 */ /* 0x000fe40007ffe0ff */
[----:B------:R-:W-:Y:S02]  /*08e0*/  @P0 LEA R54, P2, R42, R36, 0x1 ;  /* 0x000000242a360211 */ /* 0x000fe400078408ff */
[----:B------:R-:W-:-:S02]  /*08f0*/  @P0 LEA.HI.X R11, R40, R29, R39, 0x1, P4 ;  /* 0x0000001d280b0211 */ /* 0x000fc400020f0c27 */
[----:B------:R-:W-:Y:S02]  /*0900*/  CS2R R28, SRZ ;  /* 0x00000000001c7805 */ /* 0x000fe4000001ff00 */
[----:B------:R-:W-:Y:S02]  /*0910*/  @P3 LEA.HI.X R51, R48, R31, R55, 0x1, P5 ;  /* 0x0000001f30333211 */ /* 0x000fe400028f0c37 */
[----:B------:R-:W-:Y:S02]  /*0920*/  CS2R R30, SRZ ;  /* 0x00000000001e7805 */ /* 0x000fe4000001ff00 */
[----:B------:R-:W-:Y:S02]  /*0930*/  CS2R R32, SRZ ;  /* 0x0000000000207805 */ /* 0x000fe4000001ff00 */
[----:B------:R-:W-:Y:S02]  /*0940*/  CS2R R34, SRZ ;  /* 0x0000000000227805 */ /* 0x000fe4000001ff00 */
[----:B------:R-:W-:-:S02]  /*0950*/  @P0 LEA.HI.X R55, R42, R37, R7, 0x1, P2 ;  /* 0x000000252a370211 */ /* 0x000fc400010f0c07 */
[----:B------:R-:W-:Y:S02]  /*0960*/  CS2R R36, SRZ ;  /* 0x0000000000247805 */ /* 0x000fe4000001ff00 */
[----:B------:R-:W-:Y:S02]  /*0970*/  CS2R R38, SRZ ;  /* 0x0000000000267805 */ /* 0x000fe4000001ff00 */
[----:B------:R-:W-:Y:S02]  /*0980*/  CS2R R40, SRZ ;  /* 0x0000000000287805 */ /* 0x000fe4000001ff00 */
[----:B------:R-:W-:Y:S01]  /*0990*/  CS2R R42, SRZ ;  /* 0x00000000002a7805 */ /* 0x000fe2000001ff00 */
[----:B------:R-:W2:Y:S04]  /*09a0*/  @P3 LDG.E.128 R28, desc[UR6][R52.64] ;  /* 0x00000006341c3981 */ /* 0x000ea8000c1e1d00 */
[----:B------:R-:W2:Y:S04]  /*09b0*/  @P3 LDG.E.128 R32, desc[UR6][R50.64] ;  /* 0x0000000632203981 */ /* 0x000ea8000c1e1d00 */
[----:B------:R-:W2:Y:S04]  /*09c0*/  @P0 LDG.E.128 R36, desc[UR6][R10.64] ;  /* 0x000000060a240981 */ /* 0x000ea8000c1e1d00 */
[----:B------:R0:W2:Y:S01]  /*09d0*/  @P0 LDG.E.128 R40, desc[UR6][R54.64] ;  /* 0x0000000636280981 */ /* 0x0000a2000c1e1d00 */
[----:B------:R-:W-:-:S04]  /*09e0*/  ISETP.GT.AND P0, PT, R0, 0x3f, PT ;  /* 0x0000003f0000780c */ /* 0x000fc80003f04270 */
[----:B------:R-:W-:-:S13]  /*09f0*/  ISETP.GE.OR P2, PT, R0, R3, P0 ;  /* 0x000000030000720c */ /* 0x000fda0000746670 */
[----:B0-----:R-:W-:Y:S01]  /*0a00*/  @!P2 SHF.R.S32.HI R55, RZ, 0x1f, R0 ;  /* 0x0000001fff37a819 */ /* 0x001fe20000011400 */
[----:B---3--:R-:W-:Y:S02]  /*0a10*/  HADD2.F32 R48, -RZ, R16.H1_H1 ;  /* 0x30000010ff307230 */ /* 0x008fe40000004100 */
[--C-:B----4-:R-:W-:Y:S02]  /*0a20*/  HADD2.F32 R7, -RZ, R12.reuse.H1_H1 ;  /* 0x3000000cff077230 */ /* 0x110fe40000004100 */
[----:B------:R-:W-:Y:S02]  /*0a30*/  HADD2.F32 R12, -RZ, R12.H0_H0 ;  /* 0x2000000cff0c7230 */ /* 0x000fe40000004100 */
[----:B------:R-:W-:Y:S02]  /*0a40*/  HADD2.F32 R9, -RZ, R16.H0_H0 ;  /* 0x20000010ff097230 */ /* 0x000fe40000004100 */
[----:B------:R-:W-:Y:S02]  /*0a50*/  FMUL.FTZ R51, R7, R48 ;  /* 0x0000003007337220 */ /* 0x000fe40000410000 */
[----:B------:R-:W0:Y:S01]  /*0a60*/  @!P2 LDC.64 R48, c[0x0][0x290] ;  /* 0x0000a400ff30ab82 */ /* 0x000e220000000a00 */
[----:B------:R-:W-:-:S02]  /*0a70*/  HADD2.F32 R7, -RZ, R13.H0_H0 ;  /* 0x2000000dff077230 */ /* 0x000fc40000004100 */
[----:B------:R-:W-:Y:S01]  /*0a80*/  FFMA.FTZ R16, R12, R9, R51 ;  /* 0x000000090c107223 */ /* 0x000fe20000010033 */
[----:B------:R-:W-:Y:S02]  /*0a90*/  HADD2.F32 R10, -RZ, R17.H0_H0 ;  /* 0x20000011ff0a7230 */ /* 0x000fe40000004100 */
[----:B------:R-:W-:Y:S02]  /*0aa0*/  HADD2.F32 R13, -RZ, R13.H1_H1 ;  /* 0x3000000dff0d7230 */ /* 0x000fe40000004100 */
[----:B------:R-:W-:Y:S02]  /*0ab0*/  HADD2.F32 R12, -RZ, R17.H1_H1 ;  /* 0x30000011ff0c7230 */ /* 0x000fe40000004100 */
[----:B------:R-:W-:Y:S01]  /*0ac0*/  FFMA.FTZ R16, R7, R10, R16 ;  /* 0x0000000a07107223 */ /* 0x000fe20000010010 */
[----:B------:R-:W-:Y:S02]  /*0ad0*/  HADD2.F32 R10, -RZ, R14.H0_H0 ;  /* 0x2000000eff0a7230 */ /* 0x000fe40000004100 */
[----:B------:R-:W-:-:S02]  /*0ae0*/  HADD2.F32 R11, -RZ, R18.H0_H0 ;  /* 0x20000012ff0b7230 */ /* 0x000fc40000004100 */
[----:B------:R-:W-:Y:S01]  /*0af0*/  FFMA.FTZ R13, R13, R12, R16 ;  /* 0x0000000c0d0d7223 */ /* 0x000fe20000010010 */
[--C-:B------:R-:W-:Y:S02]  /*0b00*/  HADD2.F32 R9, -RZ, R15.reuse.H0_H0 ;  /* 0x2000000fff097230 */ /* 0x100fe40000004100 */
[----:B------:R-:W-:Y:S02]  /*0b10*/  HADD2.F32 R7, -RZ, R15.H1_H1 ;  /* 0x3000000fff077230 */ /* 0x000fe40000004100 */
[----:B------:R-:W-:Y:S01]  /*0b20*/  FFMA.FTZ R51, R10, R11, R13 ;  /* 0x0000000b0a337223 */ /* 0x000fe2000001000d */
[----:B------:R-:W-:Y:S01]  /*0b30*/  HADD2.F32 R10, -RZ, R20.H1_H1 ;  /* 0x30000014ff0a7230 */ /* 0x000fe20000004100 */
[----:B------:R-:W1:Y:S01]  /*0b40*/  @!P2 LDC.64 R12, c[0x0][0x298] ;  /* 0x0000a600ff0cab82 */ /* 0x000e620000000a00 */
[----:B------:R-:W-:Y:S02]  /*0b50*/  HADD2.F32 R15, -RZ, R24.H1_H1 ;  /* 0x30000018ff0f7230 */ /* 0x000fe40000004100 */
[----:B------:R-:W-:-:S02]  /*0b60*/  HADD2.F32 R20, -RZ, R20.H0_H0 ;  /* 0x20000014ff147230 */ /* 0x000fc40000004100 */
[----:B------:R-:W-:Y:S02]  /*0b70*/  HADD2.F32 R11, -RZ, R24.H0_H0 ;  /* 0x20000018ff0b7230 */ /* 0x000fe40000004100 */
[----:B------:R-:W-:Y:S01]  /*0b80*/  FMUL.FTZ R53, R10, R15 ;  /* 0x0000000f0a357220 */ /* 0x000fe20000410000 */
[----:B0-----:R-:W-:Y:S02]  /*0b90*/  @!P2 IMAD R10, R48, UR10, RZ ;  /* 0x0000000a300aac24 */ /* 0x001fe4000f8e02ff */
[----:B------:R-:W-:Y:S02]  /*0ba0*/  HADD2.F32 R16, -RZ, R14.H1_H1 ;  /* 0x3000000eff107230 */ /* 0x000fe40000004100 */
[----:B------:R-:W-:Y:S01]  /*0bb0*/  FFMA.FTZ R50, R20, R11, R53 ;  /* 0x0000000b14327223 */ /* 0x000fe20000010035 */
[----:B------:R-:W-:Y:S01]  /*0bc0*/  @!P2 IMAD R49, R49, UR8, R10 ;  /* 0x000000083131ac24 */ /* 0x000fe2000f8e020a */
[----:B------:R-:W-:Y:S01]  /*0bd0*/  @!P2 IADD3 R14, P3, R44, R0, RZ ;  /* 0x000000002c0ea210 */ /* 0x000fe20007f7e0ff */
[----:B------:R-:W0:Y:S01]  /*0be0*/  @!P2 LDC.64 R10, c[0x0][0x288] ;  /* 0x0000a200ff0aab82 */ /* 0x000e220000000a00 */
[----:B------:R-:W-:-:S02]  /*0bf0*/  HADD2.F32 R17, -RZ, R18.H1_H1 ;  /* 0x30000012ff117230 */ /* 0x000fc40000004100 */
[----:B------:R-:W-:Y:S01]  /*0c00*/  @!P2 LEA.HI.X.SX32 R15, R44, R55, 0x1, P3 ;  /* 0x000000372c0fa211 */ /* 0x000fe200018f0eff */
[----:B------:R-:W-:Y:S02]  /*0c10*/  HADD2.F32 R18, -RZ, R25.H0_H0 ;  /* 0x20000019ff127230 */ /* 0x000fe40000004100 */
[----:B------:R-:W-:Y:S01]  /*0c20*/  FFMA.FTZ R16, R16, R17, R51 ;  /* 0x0000001110107223 */ /* 0x000fe20000010033 */
[----:B------:R-:W-:Y:S02]  /*0c30*/  HADD2.F32 R17, -RZ, R21.H0_H0 ;  /* 0x20000015ff117230 */ /* 0x000fe40000004100 */
[----:B------:R-:W-:-:S04]  /*0c40*/  @!P2 IMAD.WIDE.U32 R14, R48, UR8, R14 ;  /* 0x00000008300eac25 */ /* 0x000fc8000f8e000e */
[----:B------:R-:W-:Y:S01]  /*0c50*/  HADD2.F32 R24, -RZ, R19.H0_H0 ;  /* 0x20000013ff187230 */ /* 0x000fe20000004100 */
[----:B------:R-:W-:Y:S01]  /*0c60*/  @!P2 IADD3 R15, R15, R49, RZ ;  /* 0x000000310f0fa210 */ /* 0x000fe20007ffe0ff */
[----:B------:R-:W-:Y:S02]  /*0c70*/  HADD2.F32 R21, -RZ, R21.H1_H1 ;  /* 0x30000015ff157230 */ /* 0x000fe40000004100 */
[----:B------:R-:W-:Y:S01]  /*0c80*/  FFMA.FTZ R50, R17, R18, R50 ;  /* 0x0000001211327223 */ /* 0x000fe20000010032 */
[----:B------:R-:W-:Y:S02]  /*0c90*/  HADD2.F32 R20, -RZ, R25.H1_H1 ;  /* 0x30000019ff147230 */ /* 0x000fe40000004100 */
[----:B-1----:R-:W-:Y:S02]  /*0ca0*/  @!P2 IMAD R48, R12, UR11, RZ ;  /* 0x0000000b0c30ac24 */ /* 0x002fe4000f8e02ff */
[----:B------:R-:W-:Y:S01]  /*0cb0*/  FFMA.FTZ R24, R9, R24, R16 ;  /* 0x0000001809187223 */ /* 0x000fe20000010010 */
[----:B------:R-:W-:-:S02]  /*0cc0*/  HADD2.F32 R9, -RZ, R22.H0_H0 ;  /* 0x20000016ff097230 */ /* 0x000fc40000004100 */
[----:B------:R-:W-:Y:S01]  /*0cd0*/  FFMA.FTZ R20, R21, R20, R50 ;  /* 0x0000001415147223 */ /* 0x000fe20000010032 */
[----:B------:R-:W-:Y:S02]  /*0ce0*/  HADD2.F32 R16, -RZ, R26.H0_H0 ;  /* 0x2000001aff107230 */ /* 0x000fe40000004100 */
[----:B------:R-:W-:Y:S02]  /*0cf0*/  @!P2 IMAD R17, R13, UR9, R48 ;  /* 0x000000090d11ac24 */ /* 0x000fe4000f8e0230 */
[----:B------:R-:W-:-:S04]  /*0d00*/  @!P2 IMAD.WIDE.U32 R12, R12, UR9, R14 ;  /* 0x000000090c0cac25 */ /* 0x000fc8000f8e000e */
[----:B------:R-:W-:Y:S01]  /*0d10*/  FFMA.FTZ R9, R9, R16, R20 ;  /* 0x0000001009097223 */ /* 0x000fe20000010014 */
[----:B------:R-:W-:Y:S02]  /*0d20*/  HADD2.F32 R22, -RZ, R22.H1_H1 ;  /* 0x30000016ff167230 */ /* 0x000fe40000004100 */
[----:B------:R-:W-:Y:S01]  /*0d30*/  HADD2.F32 R15, -RZ, R26.H1_H1 ;  /* 0x3000001aff0f7230 */ /* 0x000fe20000004100 */
[----:B------:R-:W-:Y:S01]  /*0d40*/  @!P2 IADD3 R13, R13, R17, RZ ;  /* 0x000000110d0da210 */ /* 0x000fe20007ffe0ff */
[----:B------:R-:W-:Y:S01]  /*0d50*/  HADD2.F32 R18, -RZ, R19.H1_H1 ;  /* 0x30000013ff127230 */ /* 0x000fe20000004100 */
[----:B0-----:R-:W-:Y:S02]  /*0d60*/  @!P2 LEA R14, P3, R12, R10, 0x2 ;  /* 0x0000000a0c0ea211 */ /* 0x001fe400078610ff */
[----:B------:R-:W-:Y:S01]  /*0d70*/  FFMA.FTZ R22, R22, R15, R9 ;  /* 0x0000000f16167223 */ /* 0x000fe20000010009 */
[----:B------:R-:W-:Y:S02]  /*0d80*/  MOV R17, 0x7f800000 ;  /* 0x7f80000000117802 */ /* 0x000fe40000000f00 */
[----:B------:R-:W-:Y:S01]  /*0d90*/  @!P2 LEA.HI.X R15, R12, R11, R13, 0x2, P3 ;  /* 0x0000000b0c0fa211 */ /* 0x000fe200018f140d */
[----:B------:R-:W-:Y:S01]  /*0da0*/  FFMA.FTZ R7, R7, R18, R24 ;  /* 0x0000001207077223 */ /* 0x000fe20000010018 */
[----:B------:R-:W-:-:S02]  /*0db0*/  HADD2.F32 R9, -RZ, R23.H0_H0 ;  /* 0x20000017ff097230 */ /* 0x000fc40000004100 */
[--C-:B------:R-:W-:Y:S01]  /*0dc0*/  HADD2.F32 R16, -RZ, R27.reuse.H0_H0 ;  /* 0x2000001bff107230 */ /* 0x100fe20000004100 */
[----:B------:R0:W5:Y:S01]  /*0dd0*/  @!P2 LDG.E R17, desc[UR6][R14.64] ;  /* 0x000000060e11a981 */ /* 0x000162000c1e1900 */
[----:B------:R-:W-:-:S03]  /*0de0*/  HADD2.F32 R10, -RZ, R27.H1_H1 ;  /* 0x3000001bff0a7230 */ /* 0x000fc60000004100 */
[----:B------:R-:W-:Y:S01]  /*0df0*/  FFMA.FTZ R12, R9, R16, R22 ;  /* 0x00000010090c7223 */ /* 0x000fe20000010016 */
[--C-:B--2---:R-:W-:Y:S02]  /*0e00*/  HADD2.F32 R18, -RZ, R28.reuse.H0_H0 ;  /* 0x2000001cff127230 */ /* 0x104fe40000004100 */
[----:B------:R-:W-:Y:S02]  /*0e10*/  HADD2.F32 R28, -RZ, R28.H1_H1 ;  /* 0x3000001cff1c7230 */ /* 0x000fe40000004100 */
[--C-:B------:R-:W-:Y:S02]  /*0e20*/  HADD2.F32 R25, -RZ, R32.reuse.H1_H1 ;  /* 0x30000020ff197230 */ /* 0x100fe40000004100 */
[----:B------:R-:W-:Y:S02]  /*0e30*/  HADD2.F32 R21, -RZ, R32.H0_H0 ;  /* 0x20000020ff157230 */ /* 0x000fe40000004100 */
[----:B0-----:R-:W-:Y:S02]  /*0e40*/  HADD2.F32 R15, -RZ, R36.H1_H1 ;  /* 0x30000024ff0f7230 */ /* 0x001fe40000004100 */
[----:B------:R-:W-:Y:S01]  /*0e50*/  FMUL.FTZ R27, R28, R25 ;  /* 0x000000191c1b7220 */ /* 0x000fe20000410000 */
[----:B------:R-:W-:-:S02]  /*0e60*/  HADD2.F32 R20, -RZ, R40.H1_H1 ;  /* 0x30000028ff147230 */ /* 0x000fc40000004100 */
[--C-:B------:R-:W-:Y:S02]  /*0e70*/  HADD2.F32 R22, -RZ, R33.reuse.H0_H0 ;  /* 0x20000021ff167230 */ /* 0x100fe40000004100 */
[----:B------:R-:W-:Y:S02]  /*0e80*/  HADD2.F32 R24, -RZ, R33.H1_H1 ;  /* 0x30000021ff187230 */ /* 0x000fe40000004100 */
[----:B------:R-:W-:Y:S01]  /*0e90*/  FMUL.FTZ R33, R15, R20 ;  /* 0x000000140f217220 */ /* 0x000fe20000410000 */
[----:B------:R-:W-:Y:S02]  /*0ea0*/  HADD2.F32 R36, -RZ, R36.H0_H0 ;  /* 0x20000024ff247230 */ /* 0x000fe40000004100 */
[----:B------:R-:W-:Y:S02]  /*0eb0*/  HADD2.F32 R25, -RZ, R40.H0_H0 ;  /* 0x20000028ff197230 */ /* 0x000fe40000004100 */
[----:B------:R-:W-:Y:S01]  /*0ec0*/  FFMA.FTZ R20, R18, R21, R27 ;  /* 0x0000001512147223 */ /* 0x000fe2000001001b */
[----:B------:R-:W-:-:S02]  /*0ed0*/  HADD2.F32 R19, -RZ, R29.H0_H0 ;  /* 0x2000001dff137230 */ /* 0x000fc40000004100 */
[----:B------:R-:W-:Y:S02]  /*0ee0*/  HADD2.F32 R15, -RZ, R37.H0_H0 ;  /* 0x20000025ff0f7230 */ /* 0x000fe40000004100 */
[----:B------:R-:W-:Y:S01]  /*0ef0*/  FFMA.FTZ R36, R36, R25, R33 ;  /* 0x0000001924247223 */ /* 0x000fe20000010021 */
[----:B------:R-:W-:Y:S02]  /*0f00*/  HADD2.F32 R18, -RZ, R41.H0_H0 ;  /* 0x20000029ff127230 */ /* 0x000fe40000004100 */
[----:B------:R-:W-:Y:S01]  /*0f10*/  FFMA.FTZ R22, R19, R22, R20 ;  /* 0x0000001613167223 */ /* 0x000fe20000010014 */
[----:B------:R-:W-:Y:S02]  /*0f20*/  HADD2.F32 R29, -RZ, R29.H1_H1 ;  /* 0x3000001dff1d7230 */ /* 0x000fe40000004100 */
[----:B------:R-:W-:Y:S02]  /*0f30*/  HADD2.F32 R37, -RZ, R37.H1_H1 ;  /* 0x30000025ff257230 */ /* 0x000fe40000004100 */
[----:B------:R-:W-:Y:S01]  /*0f40*/  FFMA.FTZ R36, R15, R18, R36 ;  /* 0x000000120f247223 */ /* 0x000fe20000010024 */
[----:B------:R-:W-:-:S02]  /*0f50*/  HADD2.F32 R20, -RZ, R41.H1_H1 ;  /* 0x30000029ff147230 */ /* 0x000fc40000004100 */
[----:B------:R-:W-:Y:S01]  /*0f60*/  FFMA.FTZ R22, R29, R24, R22 ;  /* 0x000000181d167223 */ /* 0x000fe20000010016 */
[----:B------:R-:W-:Y:S02]  /*0f70*/  HADD2.F32 R11, -RZ, R30.H0_H0 ;  /* 0x2000001eff0b7230 */ /* 0x000fe40000004100 */
[----:B------:R-:W-:Y:S02]  /*0f80*/  HADD2.F32 R26, -RZ, R34.H0_H0 ;  /* 0x20000022ff1a7230 */ /* 0x000fe40000004100 */
[----:B------:R-:W-:Y:S01]  /*0f90*/  FFMA.FTZ R20, R37, R20, R36 ;  /* 0x0000001425147223 */ /* 0x000fe20000010024 */
[----:B------:R-:W-:Y:S02]  /*0fa0*/  HADD2.F32 R15, -RZ, R38.H0_H0 ;  /* 0x20000026ff0f7230 */ /* 0x000fe40000004100 */
[----:B------:R-:W-:Y:S02]  /*0fb0*/  HADD2.F32 R18, -RZ, R42.H0_H0 ;  /* 0x2000002aff127230 */ /* 0x000fe40000004100 */
[----:B------:R-:W-:Y:S01]  /*0fc0*/  FFMA.FTZ R11, R11, R26, R22 ;  /* 0x0000001a0b0b7223 */ /* 0x000fe20000010016 */
[----:B------:R-:W-:-:S02]  /*0fd0*/  HADD2.F32 R30, -RZ, R30.H1_H1 ;  /* 0x3000001eff1e7230 */ /* 0x000fc40000004100 */
[----:B------:R-:W-:Y:S02]  /*0fe0*/  HADD2.F32 R13, -RZ, R34.H1_H1 ;  /* 0x30000022ff0d7230 */ /* 0x000fe40000004100 */
[----:B------:R-:W-:Y:S01]  /*0ff0*/  FFMA.FTZ R15, R15, R18, R20 ;  /* 0x000000120f0f7223 */ /* 0x000fe20000010014 */
[----:B------:R-:W-:Y:S02]  /*1000*/  HADD2.F32 R38, -RZ, R38.H1_H1 ;  /* 0x30000026ff267230 */ /* 0x000fe40000004100 */
[----:B------:R-:W-:Y:S02]  /*1010*/  HADD2.F32 R19, -RZ, R42.H1_H1 ;  /* 0x3000002aff137230 */ /* 0x000fe40000004100 */
[----:B------:R-:W-:Y:S01]  /*1020*/  FFMA.FTZ R30, R30, R13, R11 ;  /* 0x0000000d1e1e7223 */ /* 0x000fe2000001000b */
[----:B------:R-:W-:Y:S02]  /*1030*/  HADD2.F32 R9, -RZ, R31.H0_H0 ;  /* 0x2000001fff097230 */ /* 0x000fe40000004100 */
[----:B------:R-:W-:-:S02]  /*1040*/  HADD2.F32 R16, -RZ, R35.H0_H0 ;  /* 0x20000023ff107230 */ /* 0x000fc40000004100 */
[----:B------:R-:W-:Y:S01]  /*1050*/  FFMA.FTZ R38, R38, R19, R15 ;  /* 0x0000001326267223 */ /* 0x000fe2000001000f */
[----:B------:R-:W-:Y:S02]  /*1060*/  HADD2.F32 R11, -RZ, R39.H0_H0 ;  /* 0x20000027ff0b7230 */ /* 0x000fe40000004100 */
[----:B------:R-:W-:Y:S02]  /*1070*/  HADD2.F32 R18, -RZ, R43.H0_H0 ;  /* 0x2000002bff127230 */ /* 0x000fe40000004100 */
[----:B------:R-:W-:Y:S01]  /*1080*/  FFMA.FTZ R30, R9, R16, R30 ;  /* 0x00000010091e7223 */ /* 0x000fe2000001001e */
[----:B------:R-:W-:Y:S02]  /*1090*/  HADD2.F32 R23, -RZ, R23.H1_H1 ;  /* 0x30000017ff177230 */ /* 0x000fe40000004100 */
[----:B------:R-:W-:Y:S02]  /*10a0*/  HADD2.F32 R31, -RZ, R31.H1_H1 ;  /* 0x3000001fff1f7230 */ /* 0x000fe40000004100 */
[----:B------:R-:W-:Y:S01]  /*10b0*/  FFMA.FTZ R18, R11, R18, R38 ;  /* 0x000000120b127223 */ /* 0x000fe20000010026 */
[----:B------:R-:W-:-:S02]  /*10c0*/  HADD2.F32 R14, -RZ, R35.H1_H1 ;  /* 0x30000023ff0e7230 */ /* 0x000fc40000004100 */
[----:B------:R-:W-:Y:S02]  /*10d0*/  HADD2.F32 R39, -RZ, R39.H1_H1 ;  /* 0x30000027ff277230 */ /* 0x000fe40000004100 */
[----:B------:R-:W-:Y:S02]  /*10e0*/  HADD2.F32 R16, -RZ, R43.H1_H1 ;  /* 0x3000002bff107230 */ /* 0x000fe40000004100 */
[----:B------:R-:W-:Y:S01]  /*10f0*/  FFMA.FTZ R12, R23, R10, R12 ;  /* 0x0000000a170c7223 */ /* 0x000fe2000001000c */
[----:B------:R-:W-:Y:S02]  /*1100*/  FFMA.FTZ R30, R31, R14, R30 ;  /* 0x0000000e1f1e7223 */ /* 0x000fe4000001001e */
[----:B------:R-:W-:Y:S02]  /*1110*/  FFMA.FTZ R18, R39, R16, R18 ;  /* 0x0000001027127223 */ /* 0x000fe40000010012 */
[----:B------:R-:W0:Y:S04]  /*1120*/  SHFL.BFLY PT, R9, R12, 0x8, 0x1f ;  /* 0x0d001f000c097f89 */ /* 0x000e2800000e0000 */
[----:B------:R-:W1:Y:S04]  /*1130*/  SHFL.BFLY PT, R10, R7, 0x8, 0x1f ;  /* 0x0d001f00070a7f89 */ /* 0x000e6800000e0000 */
[----:B------:R-:W2:Y:S04]  /*1140*/  SHFL.BFLY PT, R13, R30, 0x8, 0x1f ;  /* 0x0d001f001e0d7f89 */ /* 0x000ea800000e0000 */
[----:B------:R-:W3:Y:S01]  /*1150*/  SHFL.BFLY PT, R19, R18, 0x8, 0x1f ;  /* 0x0d001f0012137f89 */ /* 0x000ee200000e0000 */
[----:B0-----:R-:W-:Y:S01]  /*1160*/  FADD.FTZ R11, R12, R9 ;  /* 0x000000090c0b7221 */ /* 0x001fe20000010000 */
[----:B-1----:R-:W-:Y:S01]  /*1170*/  FADD.FTZ R10, R7, R10 ;  /* 0x0000000a070a7221 */ /* 0x002fe20000010000 */
[----:B--2---:R-:W-:Y:S01]  /*1180*/  FADD.FTZ R15, R30, R13 ;  /* 0x0000000d1e0f7221 */ /* 0x004fe20000010000 */
[----:B---3--:R-:W-:-:S02]  /*1190*/  FADD.FTZ R20, R18, R19 ;  /* 0x0000001312147221 */ /* 0x008fc40000010000 */
        /* <DEDUP_REMOVED lines=16> */
[----:B------:R-:W0:Y:S01]  /*12a0*/  SHFL.BFLY PT, R16, R15, 0x1, 0x1f ;  /* 0x0c201f000f107f89 */ /* 0x000e2200000e0000 */
[----:B------:R-:W1:Y:S03]  /*12b0*/  LDC.64 R12, c[0x0][0x2d0] ;  /* 0x0000b400ff0c7b82 */ /* 0x000e660000000a00 */
[----:B------:R-:W2:Y:S04]  /*12c0*/  SHFL.BFLY PT, R14, R7, 0x1, 0x1f ;  /* 0x0c201f00070e7f89 */ /* 0x000ea800000e0000 */
[----:B------:R-:W3:Y:S01]  /*12d0*/  SHFL.BFLY PT, R20, R19, 0x1, 0x1f ;  /* 0x0c201f0013147f89 */ /* 0x000ee200000e0000 */
[----:B------:R-:W4:Y:S03]  /*12e0*/  LDC.64 R10, c[0x0][0x2d8] ;  /* 0x0000b600ff0a7b82 */ /* 0x000f260000000a00 */
[----:B------:R-:W3:Y:S01]  /*12f0*/  SHFL.BFLY PT, R9, R22, 0x1, 0x1f ;  /* 0x0c201f0016097f89 */ /* 0x000ee200000e0000 */
[----:B------:R-:W-:Y:S01]  /*1300*/  ISETP.NE.AND P2, PT, R5, RZ, PT ;  /* 0x000000ff0500720c */ /* 0x000fe20003f45270 */
[----:B------:R-:W-:Y:S01]  /*1310*/  BSSY B0, `(.L_x_56) ;  /* 0x0000022000007945 */ /* 0x000fe20003800000 */
[----:B------:R-:W-:Y:S01]  /*1320*/  SHF.L.U32 R21, R0, 0x2, RZ ;  /* 0x0000000200157819 */ /* 0x000fe200000006ff */
[----:B0-----:R-:W-:Y:S01]  /*1330*/  FADD.FTZ R27, R15, R16 ;  /* 0x000000100f1b7221 */ /* 0x001fe20000010000 */
[----:B------:R-:W-:Y:S01]  /*1340*/  SHF.L.U32 R16, R2, 0xd, RZ ;  /* 0x0000000d02107819 */ /* 0x000fe200000006ff */
[----:B--2---:R-:W-:Y:S01]  /*1350*/  FADD.FTZ R26, R7, R14 ;  /* 0x0000000e071a7221 */ /* 0x004fe20000010000 */
[----:B---3--:R-:W-:Y:S01]  /*1360*/  FADD.FTZ R20, R19, R20 ;  /* 0x0000001413147221 */ /* 0x008fe20000010000 */
[----:B------:R-:W-:-:S06]  /*1370*/  FADD.FTZ R9, R22, R9 ;  /* 0x0000000916097221 */ /* 0x000fcc0000010000 */
[----:B------:R-:W-:Y:S05]  /*1380*/  @P2 BRA `(.L_x_57) ;  /* 0x0000000000682947 */ /* 0x000fea0003800000 */
[----:B------:R-:W0:Y:S01]  /*1390*/  LDC.64 R22, c[0x0][0x278] ;  /* 0x00009e00ff167b82 */ /* 0x000e220000000a00 */
[----:B------:R-:W-:Y:S01]  /*13a0*/  SHF.R.S32.HI R45, RZ, 0x1f, R44 ;  /* 0x0000001fff2d7819 */ /* 0x000fe2000001142c */
[----:B------:R-:W-:Y:S01]  /*13b0*/  ULDC.64 UR12, c[0x0][0x260] ;  /* 0x00009800000c7ab9 */ /* 0x000fe20000000a00 */
[-C--:B------:R-:W-:Y:S02]  /*13c0*/  ISETP.GE.AND P4, PT, R4, R3.reuse, PT ;  /* 0x000000030400720c */ /* 0x080fe40003f86270 */
[----:B------:R-:W-:-:S03]  /*13d0*/  ISETP.GE.AND P3, PT, R6, R3, PT ;  /* 0x000000030600720c */ /* 0x000fc60003f66270 */
[----:B------:R-:W2:Y:S01]  /*13e0*/  LDC.64 R24, c[0x0][0x280] ;  /* 0x0000a000ff187b82 */ /* 0x000ea20000000a00 */
[C---:B0-----:R-:W-:Y:S02]  /*13f0*/  IMAD R18, R22.reuse, UR10, RZ ;  /* 0x0000000a16127c24 */ /* 0x041fe4000f8e02ff */
[----:B------:R-:W-:-:S04]  /*1400*/  IMAD.WIDE.U32 R14, R22, UR8, R44 ;  /* 0x00000008160e7c25 */ /* 0x000fc8000f8e002c */
[----:B------:R-:W-:Y:S02]  /*1410*/  IMAD R5, R23, UR8, R18 ;  /* 0x0000000817057c24 */ /* 0x000fe4000f8e0212 */
[----:B--2---:R-:W-:-:S03]  /*1420*/  IMAD R18, R24, UR11, RZ ;  /* 0x0000000b18127c24 */ /* 0x004fc6000f8e02ff */
[----:B------:R-:W-:Y:S01]  /*1430*/  IADD3 R15, R15, R5, RZ ;  /* 0x000000050f0f7210 */ /* 0x000fe20007ffe0ff */
[----:B------:R-:W-:Y:S02]  /*1440*/  IMAD R7, R25, UR9, R18 ;  /* 0x0000000919077c24 */ /* 0x000fe4000f8e0212 */
[----:B------:R-:W-:-:S03]  /*1450*/  IMAD.WIDE.U32 R14, R24, UR9, R14 ;  /* 0x00000009180e7c25 */ /* 0x000fc6000f8e000e */
[----:B------:R-:W-:-:S04]  /*1460*/  IADD3 R5, P2, R46, R14, RZ ;  /* 0x0000000e2e057210 */ /* 0x000fc80007f5e0ff */
[----:B------:R-:W-:Y:S02]  /*1470*/  IADD3.X R46, R47, R15, R7, P2, !PT ;  /* 0x0000000f2f2e7210 */ /* 0x000fe400017fe407 */
[C---:B------:R-:W-:Y:S02]  /*1480*/  LEA R14, P5, R5.reuse, UR12, 0x2 ;  /* 0x0000000c050e7c11 */ /* 0x040fe4000f8a10ff */
[----:B------:R-:W-:Y:S02]  /*1490*/  ISETP.GE.AND P2, PT, R8, R3, PT ;  /* 0x000000030800720c */ /* 0x000fe40003f46270 */
[----:B------:R-:W-:Y:S02]  /*14a0*/  LEA.HI.X R15, R5, UR13, R46, 0x2, P5 ;  /* 0x0000000d050f7c11 */ /* 0x000fe4000a8f142e */
[----:B------:R-:W-:Y:S02]  /*14b0*/  FSEL R3, R26, RZ, !P1 ;  /* 0x000000ff1a037208 */ /* 0x000fe40004800000 */
[----:B------:R-:W-:-:S02]  /*14c0*/  FSEL R5, R27, RZ, !P4 ;  /* 0x000000ff1b057208 */ /* 0x000fc40006000000 */
[----:B------:R-:W-:Y:S01]  /*14d0*/  FSEL R7, R20, RZ, !P3 ;  /* 0x000000ff14077208 */ /* 0x000fe20005800000 */
[----:B------:R0:W-:Y:S01]  /*14e0*/  STG.E desc[UR6][R14.64], R3 ;  /* 0x000000030e007986 */ /* 0x0001e2000c101906 */
[----:B------:R-:W-:-:S03]  /*14f0*/  FSEL R9, R9, RZ, !P2 ;  /* 0x000000ff09097208 */ /* 0x000fc60005000000 */
[----:B------:R0:W-:Y:S04]  /*1500*/  STG.E desc[UR6][R14.64+0x40], R5 ;  /* 0x000040050e007986 */ /* 0x0001e8000c101906 */
[----:B------:R0:W-:Y:S04]  /*1510*/  STG.E desc[UR6][R14.64+0x80], R7 ;  /* 0x000080070e007986 */ /* 0x0001e8000c101906 */
[----:B------:R0:W-:Y:S02]  /*1520*/  STG.E desc[UR6][R14.64+0xc0], R9 ;  /* 0x0000c0090e007986 */ /* 0x0001e4000c101906 */
.L_x_57:
[----:B------:R-:W-:Y:S05]  /*1530*/  BSYNC B0 ;  /* 0x0000000000007941 */ /* 0x000fea0003800000 */
.L_x_56:
[----:B------:R-:W-:Y:S01]  /*1540*/  UIADD3 UR4, UR4, 0x3f, URZ ;  /* 0x0000003f04047890 */ /* 0x000fe2000fffe03f */
[----:B0-----:R-:W-:Y:S01]  /*1550*/  SHF.R.S32.HI R3, RZ, 0x1f, R21 ;  /* 0x0000001fff037819 */ /* 0x001fe20000011415 */
[----:B-1----:R-:W-:Y:S01]  /*1560*/  IMAD R6, R12, UR10, RZ ;  /* 0x0000000a0c067c24 */ /* 0x002fe2000f8e02ff */
[C---:B------:R-:W-:Y:S01]  /*1570*/  IADD3 R4, P1, R16.reuse, R21, RZ ;  /* 0x0000001510047210 */ /* 0x040fe20007f3e0ff */
[----:B------:R-:W-:Y:S01]  /*1580*/  USHF.R.S32.HI UR5, URZ, 0x1f, UR4 ;  /* 0x0000001f3f057899 */ /* 0x000fe20008011404 */
[----:B------:R-:W-:Y:S02]  /*1590*/  BSSY B0, `(.L_x_58) ;  /* 0x0000022000007945 */ /* 0x000fe40003800000 */
[----:B------:R-:W-:Y:S01]  /*15a0*/  LEA.HI.X.SX32 R5, R16, R3, 0x1, P1 ;  /* 0x0000000310057211 */ /* 0x000fe200008f0eff */
[----:B------:R-:W-:Y:S01]  /*15b0*/  ULEA.HI UR5, UR5, UR4, URZ, 0x6 ;  /* 0x0000000405057291 */ /* 0x000fe2000f8f303f */
[----:B------:R-:W-:Y:S02]  /*15c0*/  IMAD R3, R13, UR8, R6 ;  /* 0x000000080d037c24 */ /* 0x000fe4000f8e0206 */
[----:B------:R-:W-:Y:S01]  /*15d0*/  IMAD.WIDE.U32 R12, R12, UR8, R4 ;  /* 0x000000080c0c7c25 */ /* 0x000fe2000f8e0004 */
[----:B------:R-:W-:-:S03]  /*15e0*/  ULOP3.LUT UR5, UR5, 0xffffffc0, URZ, 0xc0, !UPT ;  /* 0xffffffc005057892 */ /* 0x000fc6000f8ec03f */
[----:B----4-:R-:W-:Y:S01]  /*15f0*/  IMAD R4, R10, UR11, RZ ;  /* 0x0000000b0a047c24 */ /* 0x010fe2000f8e02ff */
[----:B------:R-:W-:Y:S02]  /*1600*/  IADD3 R13, R13, R3, RZ ;  /* 0x000000030d0d7210 */ /* 0x000fe40007ffe0ff */
[----:B------:R-:W-:Y:S01]  /*1610*/  IADD3 R3, -R44, UR5, RZ ;  /* 0x000000052c037c10 */ /* 0x000fe2000fffe1ff */
[----:B------:R-:W-:Y:S02]  /*1620*/  IMAD R9, R11, UR9, R4 ;  /* 0x000000090b097c24 */ /* 0x000fe4000f8e0204 */
[----:B------:R-:W-:Y:S01]  /*1630*/  IMAD.WIDE.U32 R10, R10, UR9, R12 ;  /* 0x000000090a0a7c25 */ /* 0x000fe2000f8e000c */
[----:B------:R-:W-:-:S04]  /*1640*/  ISETP.GE.OR P0, PT, R0, R3, P0 ;  /* 0x000000030000720c */ /* 0x000fc80000706670 */
[----:B------:R-:W-:-:S09]  /*1650*/  IADD3 R9, R11, R9, RZ ;  /* 0x000000090b097210 */ /* 0x000fd20007ffe0ff */
[----:B------:R-:W-:Y:S05]  /*1660*/  @P0 BRA `(.L_x_59) ;  /* 0x0000000000500947 */ /* 0x000fea0003800000 */
[----:B------:R-:W0:Y:S01]  /*1670*/  LDC.64 R12, c[0x0][0x2a8] ;  /* 0x0000aa00ff0c7b82 */ /* 0x000e220000000a00 */
[----:B------:R-:W-:Y:S01]  /*1680*/  SHF.R.S32.HI R3, RZ, 0x1f, R0 ;  /* 0x0000001fff037819 */ /* 0x000fe20000011400 */
[----:B------:R-:W-:Y:S01]  /*1690*/  ULDC.64 UR4, c[0x0][0x2a0] ;  /* 0x0000a80000047ab9 */ /* 0x000fe20000000a00 */
[----:B------:R-:W-:-:S04]  /*16a0*/  IADD3 R4, P0, R44, R0, RZ ;  /* 0x000000002c047210 */ /* 0x000fc80007f1e0ff */
[----:B------:R-:W-:Y:S01]  /*16b0*/  LEA.HI.X.SX32 R5, R44, R3, 0x1, P0 ;  /* 0x000000032c057211 */ /* 0x000fe200000f0eff */
[----:B------:R-:W1:Y:S01]  /*16c0*/  LDC.64 R14, c[0x0][0x2b0] ;  /* 0x0000ac00ff0e7b82 */ /* 0x000e620000000a00 */
[----:B-----5:R-:W-:Y:S01]  /*16d0*/  FSETP.NEU.FTZ.AND P0, PT, R17, -INF , PT ;  /* 0xff8000001100780b */ /* 0x020fe20003f1d000 */
[C---:B0-----:R-:W-:Y:S02]  /*16e0*/  IMAD R6, R12.reuse, UR10, RZ ;  /* 0x0000000a0c067c24 */ /* 0x041fe4000f8e02ff */
[----:B------:R-:W-:-:S04]  /*16f0*/  IMAD.WIDE.U32 R4, R12, UR8, R4 ;  /* 0x000000080c047c25 */ /* 0x000fc8000f8e0004 */
[----:B------:R-:W-:Y:S02]  /*1700*/  IMAD R3, R13, UR8, R6 ;  /* 0x000000080d037c24 */ /* 0x000fe4000f8e0206 */
[----:B-1----:R-:W-:-:S03]  /*1710*/  IMAD R6, R14, UR11, RZ ;  /* 0x0000000b0e067c24 */ /* 0x002fc6000f8e02ff */
[----:B------:R-:W-:Y:S01]  /*1720*/  IADD3 R5, R5, R3, RZ ;  /* 0x0000000305057210 */ /* 0x000fe20007ffe0ff */
[----:B------:R-:W-:Y:S02]  /*1730*/  IMAD R7, R15, UR9, R6 ;  /* 0x000000090f077c24 */ /* 0x000fe4000f8e0206 */
[----:B------:R-:W-:Y:S01]  /*1740*/  FMUL.FTZ R3, R17, 1.4426950216293334961 ;  /* 0x3fb8aa3b11037820 */ /* 0x000fe20000410000 */
[----:B------:R-:W-:-:S04]  /*1750*/  IMAD.WIDE.U32 R4, R14, UR9, R4 ;  /* 0x000000090e047c25 */ /* 0x000fc8000f8e0004 */
[----:B------:R-:W-:Y:S02]  /*1760*/  FSEL R3, R3, RZ, P0 ;  /* 0x000000ff03037208 */ /* 0x000fe40000000000 */
[----:B------:R-:W-:Y:S02]  /*1770*/  IADD3 R5, R5, R7, RZ ;  /* 0x0000000705057210 */ /* 0x000fe40007ffe0ff */
[----:B------:R-:W-:-:S04]  /*1780*/  LEA R6, P1, R4, UR4, 0x2 ;  /* 0x0000000404067c11 */ /* 0x000fc8000f8210ff */
[----:B------:R-:W-:-:S05]  /*1790*/  LEA.HI.X R7, R4, UR5, R5, 0x2, P1 ;  /* 0x0000000504077c11 */ /* 0x000fca00088f1405 */
[----:B------:R0:W-:Y:S04]  /*17a0*/  STG.E desc[UR6][R6.64], R3 ;  /* 0x0000000306007986 */ /* 0x0001e8000c101906 */
.L_x_59:
[----:B------:R-:W-:Y:S05]  /*17b0*/  BSYNC B0 ;  /* 0x0000000000007941 */ /* 0x000fea0003800000 */
.L_x_58:
[----:B------:R-:W-:Y:S01]  /*17c0*/  ULDC.64 UR12, c[0x0][0x2e8] ;  /* 0x0000ba00000c7ab9 */ /* 0x000fe20000000a00 */
[----:B------:R-:W-:Y:S01]  /*17d0*/  ULDC.64 UR4, c[0x0][0x2b8] ;  /* 0x0000ae0000047ab9 */ /* 0x000fe20000000a00 */
[----:B------:R-:W-:Y:S02]  /*17e0*/  ISETP.NE.U32.AND P0, PT, RZ, UR12, PT ;  /* 0x0000000cff007c0c */ /* 0x000fe4000bf05070 */
[C---:B------:R-:W-:Y:S02]  /*17f0*/  LEA R4, P1, R10.reuse, UR4, 0x2 ;  /* 0x000000040a047c11 */ /* 0x040fe4000f8210ff */
[----:B------:R-:W-:Y:S02]  /*1800*/  ISETP.NE.AND.EX P0, PT, RZ, UR13, PT, P0 ;  /* 0x0000000dff007c0c */ /* 0x000fe4000bf05300 */
[----:B------:R-:W-:Y:S02]  /*1810*/  LEA.HI.X R5, R10, UR5, R9, 0x2, P1 ;  /* 0x000000050a057c11 */ /* 0x000fe400088f1409 */
[----:B------:R-:W-:-:S03]  /*1820*/  ISETP.NE.OR P0, PT, R0, RZ, !P0 ;  /* 0x000000ff0000720c */ /* 0x000fc60004705670 */
[----:B------:R1:W-:Y:S04]  /*1830*/  STG.E.128 desc[UR6][R4.64], RZ ;  /* 0x000000ff04007986 */ /* 0x0003e8000c101d06 */
[----:B------:R1:W-:Y:S04]  /*1840*/  STG.E.128 desc[UR6][R4.64+0x1000], RZ ;  /* 0x001000ff04007986 */ /* 0x0003e8000c101d06 */
[----:B------:R1:W-:Y:S04]  /*1850*/  STG.E.128 desc[UR6][R4.64+0x2000], RZ ;  /* 0x002000ff04007986 */ /* 0x0003e8000c101d06 */
[----:B------:R1:W-:Y:S04]  /*1860*/  STG.E.128 desc[UR6][R4.64+0x3000], RZ ;  /* 0x003000ff04007986 */ /* 0x0003e8000c101d06 */
[----:B------:R1:W-:Y:S04]  /*1870*/  STG.E.128 desc[UR6][R4.64+0x4000], RZ ;  /* 0x004000ff04007986 */ /* 0x0003e8000c101d06 */
[----:B------:R1:W-:Y:S04]  /*1880*/  STG.E.128 desc[UR6][R4.64+0x5000], RZ ;  /* 0x005000ff04007986 */ /* 0x0003e8000c101d06 */
[----:B------:R1:W-:Y:S04]  /*1890*/  STG.E.128 desc[UR6][R4.64+0x6000], RZ ;  /* 0x006000ff04007986 */ /* 0x0003e8000c101d06 */
[----:B------:R1:W-:Y:S01]  /*18a0*/  STG.E.128 desc[UR6][R4.64+0x7000], RZ ;  /* 0x007000ff04007986 */ /* 0x0003e2000c101d06 */
[----:B------:R-:W-:Y:S05]  /*18b0*/  @P0 EXIT ;  /* 0x000000000000094d */ /* 0x000fea0003800000 */
[----:B0-----:R-:W0:Y:S08]  /*18c0*/  LDC R3, c[0x0][0x2e0] ;  /* 0x0000b800ff037b82 */ /* 0x001e300000000800 */
[----:B------:R-:W2:Y:S08]  /*18d0*/  LDC R7, c[0x0][0x220] ;  /* 0x00008800ff077b82 */ /* 0x000eb00000000800 */
[----:B-1----:R-:W1:Y:S01]  /*18e0*/  LDC.64 R4, c[0x0][0x2e8] ;  /* 0x0000ba00ff047b82 */ /* 0x002e620000000a00 */
[----:B0-----:R-:W-:-:S04]  /*18f0*/  IMAD R2, R2, R3, UR9 ;  /* 0x0000000902027e24 */ /* 0x001fc8000f8e0203 */
[----:B--2---:R-:W-:-:S04]  /*1900*/  IMAD R3, R2, R7, UR8 ;  /* 0x0000000802037e24 */ /* 0x004fc8000f8e0207 */
[----:B-1----:R-:W-:-:S05]  /*1910*/  IMAD.WIDE R2, R3, 0x4, R4 ;  /* 0x0000000403027825 */ /* 0x002fca00078e0204 */
[----:B------:R-:W-:Y:S01]  /*1920*/  STG.E desc[UR6][R2.64], RZ ;  /* 0x000000ff02007986 */ /* 0x000fe2000c101906 */
[----:B------:R-:W-:Y:S05]  /*1930*/  EXIT ;  /* 0x000000000000794d */ /* 0x000fea0003800000 */
.L_x_60:
        /* <DEDUP_REMOVED lines=12> */
.L_x_142:


//--------------------- .text._ZN7cutlass13device_kernelIN5flash19enable_sm80_to_sm89INS1_16FlashAttnBwdSm80INS1_25CollectiveMainloopBwdSm80ILi2ELi2EN4cute5tupleIJNS5_1CILi64EEENS7_ILi128EEES9_EEENS_6half_tEfNS_4arch4Sm80ELb1ELb0ELb1ELb1ELb0ELb0ELb0ELb0ELi2ELi2ELi2ELi2ELb0EEENS1_21CollectiveEpilogueBwdISA_SB_SD_Li256ELb1ELb0ELi4EEENS1_25SingleTileBwdLPTSchedulerILb1ELi128ELb0EEEEEEEEEvNT_6ParamsE --------------------------
	.section	.text._ZN7cutlass13device_kernelIN5flash19enable_sm80_to_sm89INS1_16FlashAttnBwdSm80INS1_25CollectiveMainloopBwdSm80ILi2ELi2EN4cute5tupleIJNS5_1CILi64EEENS7_ILi128EEES9_EEENS_6half_tEfNS_4arch4Sm80ELb1ELb0ELb1ELb1ELb0ELb0ELb0ELb0ELi2ELi2ELi2ELi2ELb0EEENS1_21CollectiveEpilogueBwdISA_SB_SD_Li256ELb1ELb0ELi4EEENS1_25SingleTileBwdLPTSchedulerILb1ELi128ELb0EEEEEEEEEvNT_6ParamsE,"ax",@progbits
	.align	128
.text._ZN7cutlass13device_kernelIN5flash19enable_sm80_to_sm89INS1_16FlashAttnBwdSm80INS1_25CollectiveMainloopBwdSm80ILi2ELi2EN4cute5tupleIJNS5_1CILi64EEENS7_ILi128EEES9_EEENS_6half_tEfNS_4arch4Sm80ELb1ELb0ELb1ELb1ELb0ELb0ELb0ELb0ELi2ELi2ELi2ELi2ELb0EEENS1_21CollectiveEpilogueBwdISA_SB_SD_Li256ELb1ELb0ELi4EEENS1_25SingleTileBwdLPTSchedulerILb1ELi128ELb0EEEEEEEEEvNT_6ParamsE:
        .type           _ZN7cutlass13device_kernelIN5flash19enable_sm80_to_sm89INS1_16FlashAttnBwdSm80INS1_25CollectiveMainloopBwdSm80ILi2ELi2EN4cute5tupleIJNS5_1CILi64EEENS7_ILi128EEES9_EEENS_6half_tEfNS_4arch4Sm80ELb1ELb0ELb1ELb1ELb0ELb0ELb0ELb0ELi2ELi2ELi2ELi2ELb0EEENS1_21CollectiveEpilogueBwdISA_SB_SD_Li256ELb1ELb0ELi4EEENS1_25SingleTileBwdLPTSchedulerILb1ELi128ELb0EEEEEEEEEvNT_6ParamsE,@function
        .size           _ZN7cutlass13device_kernelIN5flash19enable_sm80_to_sm89INS1_16FlashAttnBwdSm80INS1_25CollectiveMainloopBwdSm80ILi2ELi2EN4cute5tupleIJNS5_1CILi64EEENS7_ILi128EEES9_EEENS_6half_tEfNS_4arch4Sm80ELb1ELb0ELb1ELb1ELb0ELb0ELb0ELb0ELi2ELi2ELi2ELi2ELb0EEENS1_21CollectiveEpilogueBwdISA_SB_SD_Li256ELb1ELb0ELi4EEENS1_25SingleTileBwdLPTSchedulerILb1ELi128ELb0EEEEEEEEEvNT_6ParamsE,(.L_x_143 - _ZN7cutlass13device_kernelIN5flash19enable_sm80_to_sm89INS1_16FlashAttnBwdSm80INS1_25CollectiveMainloopBwdSm80ILi2ELi2EN4cute5tupleIJNS5_1CILi64EEENS7_ILi128EEES9_EEENS_6half_tEfNS_4arch4Sm80ELb1ELb0ELb1ELb1ELb0ELb0ELb0ELb0ELi2ELi2ELi2ELi2ELb0EEENS1_21CollectiveEpilogueBwdISA_SB_SD_Li256ELb1ELb0ELi4EEENS1_25SingleTileBwdLPTSchedulerILb1ELi128ELb0EEEEEEEEEvNT_6ParamsE)
        .other          _ZN7cutlass13device_kernelIN5flash19enable_sm80_to_sm89INS1_16FlashAttnBwdSm80INS1_25CollectiveMainloopBwdSm80ILi2ELi2EN4cute5tupleIJNS5_1CILi64EEENS7_ILi128EEES9_EEENS_6half_tEfNS_4arch4Sm80ELb1ELb0ELb1ELb1ELb0ELb0ELb0ELb0ELi2ELi2ELi2ELi2ELb0EEENS1_21CollectiveEpilogueBwdISA_SB_SD_Li256ELb1ELb0ELi4EEENS1_25SingleTileBwdLPTSchedulerILb1ELi128ELb0EEEEEEEEEvNT_6ParamsE,@"STO_CUDA_ENTRY STV_DEFAULT"
_ZN7cutlass13device_kernelIN5flash19enable_sm80_to_sm89INS1_16FlashAttnBwdSm80INS1_25CollectiveMainloopBwdSm80ILi2ELi2EN4cute5tupleIJNS5_1CILi64EEENS7_ILi128EEES9_EEENS_6half_tEfNS_4arch4Sm80ELb1ELb0ELb1ELb1ELb0ELb0ELb0ELb0ELi2ELi2ELi2ELi2ELb0EEENS1_21CollectiveEpilogueBwdISA_SB_SD_Li256ELb1ELb0ELi4EEENS1_25SingleTileBwdLPTSchedulerILb1ELi128ELb0EEEEEEEEEvNT_6ParamsE:
[----:B------:R-:W-:Y:S01]  /*0000*/  LDC R1, c[0x0][0x28] ;  /* 0x00000a00ff017b82 */ /* 0x000fe20000000800 */
[----:B------:R-:W-:Y:S05]  /*0010*/  EXIT ;  /* 0x000000000000794d */ /* 0x000fea0003800000 */
.L_x_61:
        /* <DEDUP_REMOVED lines=14> */
.L_x_143:


//--------------------- .text._ZN7cutlass13device_kernelIN5flash19enable_sm80_to_sm89INS1_16FlashAttnBwdSm80INS1_25CollectiveMainloopBwdSm80ILi2ELi2EN4cute5tupleIJNS5_1CILi64EEENS7_ILi128EEES9_EEENS_6half_tEfNS_4arch4Sm80ELb1ELb0ELb1ELb1ELb1ELb0ELb0ELb0ELi2ELi2ELi2ELi2ELb0EEENS1_21CollectiveEpilogueBwdISA_SB_SD_Li256ELb1ELb0ELi4EEENS1_25SingleTileBwdLPTSchedulerILb1ELi128ELb1EEEEEEEEEvNT_6ParamsE --------------------------
	.section	.text._ZN7cutlass13device_kernelIN5flash19enable_sm80_to_sm89INS1_16FlashAttnBwdSm80INS1_25CollectiveMainloopBwdSm80ILi2ELi2EN4cute5tupleIJNS5_1CILi64EEENS7_ILi128EEES9_EEENS_6half_tEfNS_4arch4Sm80ELb1ELb0ELb1ELb1ELb1ELb0ELb0ELb0ELi2ELi2ELi2ELi2ELb0EEENS1_21CollectiveEpilogueBwdISA_SB_SD_Li256ELb1ELb0ELi4EEENS1_25SingleTileBwdLPTSchedulerILb1ELi128ELb1EEEEEEEEEvNT_6ParamsE,"ax",@progbits
	.align	128
.text._ZN7cutlass13device_kernelIN5flash19enable_sm80_to_sm89INS1_16FlashAttnBwdSm80INS1_25CollectiveMainloopBwdSm80ILi2ELi2EN4cute5tupleIJNS5_1CILi64EEENS7_ILi128EEES9_EEENS_6half_tEfNS_4arch4Sm80ELb1ELb0ELb1ELb1ELb1ELb0ELb0ELb0ELi2ELi2ELi2ELi2ELb0EEENS1_21CollectiveEpilogueBwdISA_SB_SD_Li256ELb1ELb0ELi4EEENS1_25SingleTileBwdLPTSchedulerILb1ELi128ELb1EEEEEEEEEvNT_6ParamsE:
        .type           _ZN7cutlass13device_kernelIN5flash19enable_sm80_to_sm89INS1_16FlashAttnBwdSm80INS1_25CollectiveMainloopBwdSm80ILi2ELi2EN4cute5tupleIJNS5_1CILi64EEENS7_ILi128EEES9_EEENS_6half_tEfNS_4arch4Sm80ELb1ELb0ELb1ELb1ELb1ELb0ELb0ELb0ELi2ELi2ELi2ELi2ELb0EEENS1_21CollectiveEpilogueBwdISA_SB_SD_Li256ELb1ELb0ELi4EEENS1_25SingleTileBwdLPTSchedulerILb1ELi128ELb1EEEEEEEEEvNT_6ParamsE,@function
        .size           _ZN7cutlass13device_kernelIN5flash19enable_sm80_to_sm89INS1_16FlashAttnBwdSm80INS1_25CollectiveMainloopBwdSm80ILi2ELi2EN4cute5tupleIJNS5_1CILi64EEENS7_ILi128EEES9_EEENS_6half_tEfNS_4arch4Sm80ELb1ELb0ELb1ELb1ELb1ELb0ELb0ELb0ELi2ELi2ELi2ELi2ELb0EEENS1_21CollectiveEpilogueBwdISA_SB_SD_Li256ELb1ELb0ELi4EEENS1_25SingleTileBwdLPTSchedulerILb1ELi128ELb1EEEEEEEEEvNT_6ParamsE,(.L_x_144 - _ZN7cutlass13device_kernelIN5flash19enable_sm80_to_sm89INS1_16FlashAttnBwdSm80INS1_25CollectiveMainloopBwdSm80ILi2ELi2EN4cute5tupleIJNS5_1CILi64EEENS7_ILi128EEES9_EEENS_6half_tEfNS_4arch4Sm80ELb1ELb0ELb1ELb1ELb1ELb0ELb0ELb0ELi2ELi2ELi2ELi2ELb0EEENS1_21CollectiveEpilogueBwdISA_SB_SD_Li256ELb1ELb0ELi4EEENS1_25SingleTileBwdLPTSchedulerILb1ELi128ELb1EEEEEEEEEvNT_6ParamsE)
        .other          _ZN7cutlass13device_kernelIN5flash19enable_sm80_to_sm89INS1_16FlashAttnBwdSm80INS1_25CollectiveMainloopBwdSm80ILi2ELi2EN4cute5tupleIJNS5_1CILi64EEENS7_ILi128EEES9_EEENS_6half_tEfNS_4arch4Sm80ELb1ELb0ELb1ELb1ELb1ELb0ELb0ELb0ELi2ELi2ELi2ELi2ELb0EEENS1_21CollectiveEpilogueBwdISA_SB_SD_Li256ELb1ELb0ELi4EEENS1_25SingleTileBwdLPTSchedulerILb1ELi128ELb1EEEEEEEEEvNT_6ParamsE,@"STO_CUDA_ENTRY STV_DEFAULT"
_ZN7cutlass13device_kernelIN5flash19enable_sm80_to_sm89INS1_16FlashAttnBwdSm80INS1_25CollectiveMainloopBwdSm80ILi2ELi2EN4cute5tupleIJNS5_1CILi64EEENS7_ILi128EEES9_EEENS_6half_tEfNS_4arch4Sm80ELb1ELb0ELb1ELb1ELb1ELb0ELb0ELb0ELi2ELi2ELi2ELi2ELb0EEENS1_21CollectiveEpilogueBwdISA_SB_SD_Li256ELb1ELb0ELi4EEENS1_25SingleTileBwdLPTSchedulerILb1ELi128ELb1EEEEEEEEEvNT_6ParamsE:
[----:B------:R-:W-:Y:S01]  /*0000*/  LDC R1, c[0x0][0x28] ;  /* 0x00000a00ff017b82 */ /* 0x000fe20000000800 */
[----:B------:R-:W-:Y:S05]  /*0010*/  EXIT ;  /* 0x000000000000794d */ /* 0x000fea0003800000 */
.L_x_62:
        /* <DEDUP_REMOVED lines=14> */
.L_x_144:


//--------------------- .text._ZN7cutlass13device_kernelIN5flash19enable_sm80_to_sm89INS1_16FlashAttnBwdSm80INS1_25CollectiveMainloopBwdSm80ILi2ELi2EN4cute5tupleIJNS5_1CILi64EEENS7_ILi128EEES9_EEENS_6half_tEfNS_4arch4Sm80ELb1ELb0ELb1ELb1ELb0ELb0ELb0ELb0ELi2ELi2ELi2ELi2ELb0EEENS1_24CollectiveEpilogueBwdGQAISA_fSD_Li256ELb1ELb0EEENS1_25SingleTileBwdLPTSchedulerILb1ELi128ELb0EEEEEEEEEvNT_6ParamsE --------------------------
	.section	.text._ZN7cutlass13device_kernelIN5flash19enable_sm80_to_sm89INS1_16FlashAttnBwdSm80INS1_25CollectiveMainloopBwdSm80ILi2ELi2EN4cute5tupleIJNS5_1CILi64EEENS7_ILi128EEES9_EEENS_6half_tEfNS_4arch4Sm80ELb1ELb0ELb1ELb1ELb0ELb0ELb0ELb0ELi2ELi2ELi2ELi2ELb0EEENS1_24CollectiveEpilogueBwdGQAISA_fSD_Li256ELb1ELb0EEENS1_25SingleTileBwdLPTSchedulerILb1ELi128ELb0EEEEEEEEEvNT_6ParamsE,"ax",@progbits
	.align	128
.text._ZN7cutlass13device_kernelIN5flash19enable_sm80_to_sm89INS1_16FlashAttnBwdSm80INS1_25CollectiveMainloopBwdSm80ILi2ELi2EN4cute5tupleIJNS5_1CILi64EEENS7_ILi128EEES9_EEENS_6half_tEfNS_4arch4Sm80ELb1ELb0ELb1ELb1ELb0ELb0ELb0ELb0ELi2ELi2ELi2ELi2ELb0EEENS1_24CollectiveEpilogueBwdGQAISA_fSD_Li256ELb1ELb0EEENS1_25SingleTileBwdLPTSchedulerILb1ELi128ELb0EEEEEEEEEvNT_6ParamsE:
        .type           _ZN7cutlass13device_kernelIN5flash19enable_sm80_to_sm89INS1_16FlashAttnBwdSm80INS1_25CollectiveMainloopBwdSm80ILi2ELi2EN4cute5tupleIJNS5_1CILi64EEENS7_ILi128EEES9_EEENS_6half_tEfNS_4arch4Sm80ELb1ELb0ELb1ELb1ELb0ELb0ELb0ELb0ELi2ELi2ELi2ELi2ELb0EEENS1_24CollectiveEpilogueBwdGQAISA_fSD_Li256ELb1ELb0EEENS1_25SingleTileBwdLPTSchedulerILb1ELi128ELb0EEEEEEEEEvNT_6ParamsE,@function
        .size           _ZN7cutlass13device_kernelIN5flash19enable_sm80_to_sm89INS1_16FlashAttnBwdSm80INS1_25CollectiveMainloopBwdSm80ILi2ELi2EN4cute5tupleIJNS5_1CILi64EEENS7_ILi128EEES9_EEENS_6half_tEfNS_4arch4Sm80ELb1ELb0ELb1ELb1ELb0ELb0ELb0ELb0ELi2ELi2ELi2ELi2ELb0EEENS1_24CollectiveEpilogueBwdGQAISA_fSD_Li256ELb1ELb0EEENS1_25SingleTileBwdLPTSchedulerILb1ELi128ELb0EEEEEEEEEvNT_6ParamsE,(.L_x_145 - _ZN7cutlass13device_kernelIN5flash19enable_sm80_to_sm89INS1_16FlashAttnBwdSm80INS1_25CollectiveMainloopBwdSm80ILi2ELi2EN4cute5tupleIJNS5_1CILi64EEENS7_ILi128EEES9_EEENS_6half_tEfNS_4arch4Sm80ELb1ELb0ELb1ELb1ELb0ELb0ELb0ELb0ELi2ELi2ELi2ELi2ELb0EEENS1_24CollectiveEpilogueBwdGQAISA_fSD_Li256ELb1ELb0EEENS1_25SingleTileBwdLPTSchedulerILb1ELi128ELb0EEEEEEEEEvNT_6ParamsE)
        .other          _ZN7cutlass13device_kernelIN5flash19enable_sm80_to_sm89INS1_16FlashAttnBwdSm80INS1_25CollectiveMainloopBwdSm80ILi2ELi2EN4cute5tupleIJNS5_1CILi64EEENS7_ILi128EEES9_EEENS_6half_tEfNS_4arch4Sm80ELb1ELb0ELb1ELb1ELb0ELb0ELb0ELb0ELi2ELi2ELi2ELi2ELb0EEENS1_24CollectiveEpilogueBwdGQAISA_fSD_Li256ELb1ELb0EEENS1_25SingleTileBwdLPTSchedulerILb1ELi128ELb0EEEEEEEEEvNT_6ParamsE,@"STO_CUDA_ENTRY STV_DEFAULT"
_ZN7cutlass13device_kernelIN5flash19enable_sm80_to_sm89INS1_16FlashAttnBwdSm80INS1_25CollectiveMainloopBwdSm80ILi2ELi2EN4cute5tupleIJNS5_1CILi64EEENS7_ILi128EEES9_EEENS_6half_tEfNS_4arch4Sm80ELb1ELb0ELb1ELb1ELb0ELb0ELb0ELb0ELi2ELi2ELi2ELi2ELb0EEENS1_24CollectiveEpilogueBwdGQAISA_fSD_Li256ELb1ELb0EEENS1_25SingleTileBwdLPTSchedulerILb1ELi128ELb0EEEEEEEEEvNT_6ParamsE:
[----:B------:R-:W-:Y:S01]  /*0000*/  LDC R1, c[0x0][0x28] ;  /* 0x00000a00ff017b82 */ /* 0x000fe20000000800 */
[----:B------:R-:W-:Y:S05]  /*0010*/  EXIT ;  /* 0x000000000000794d */ /* 0x000fea0003800000 */
.L_x_63:
        /* <DEDUP_REMOVED lines=14> */
.L_x_145:


//--------------------- .text._ZN7cutlass13device_kernelIN5flash32FlashAttnBwdPostprocessConvertdQIN4cute5tupleIJNS3_1CILi128EEES6_EEENS_6half_tEfNS_4arch4Sm80ELi256ENS3_8TiledMMAINS3_8MMA_AtomIJNS3_28SM80_16x8x16_F32F16F16F32_TNEEEENS3_6LayoutINS4_IJNS5_ILi2EEENS5_ILi4EEENS5_ILi1EEEEEENS4_IJSI_SG_NS5_ILi0EEEEEEEENS4_IJNS5_ILi32EEENS5_ILi64EEENS5_ILi16EEEEEEEELb0EEEEEvNT_6ParamsE --------------------------
	.section	.text._ZN7cutlass13device_kernelIN5flash32FlashAttnBwdPostprocessConvertdQIN4cute5tupleIJNS3_1CILi128EEES6_EEENS_6half_tEfNS_4arch4Sm80ELi256ENS3_8TiledMMAINS3_8MMA_AtomIJNS3_28SM80_16x8x16_F32F16F16F32_TNEEEENS3_6LayoutINS4_IJNS5_ILi2EEENS5_ILi4EEENS5_ILi1EEEEEENS4_IJSI_SG_NS5_ILi0EEEEEEEENS4_IJNS5_ILi32EEENS5_ILi64EEENS5_ILi16EEEEEEEELb0EEEEEvNT_6ParamsE,"ax",@progbits
	.align	128
.text._ZN7cutlass13device_kernelIN5flash32FlashAttnBwdPostprocessConvertdQIN4cute5tupleIJNS3_1CILi128EEES6_EEENS_6half_tEfNS_4arch4Sm80ELi256ENS3_8TiledMMAINS3_8MMA_AtomIJNS3_28SM80_16x8x16_F32F16F16F32_TNEEEENS3_6LayoutINS4_IJNS5_ILi2EEENS5_ILi4EEENS5_ILi1EEEEEENS4_IJSI_SG_NS5_ILi0EEEEEEEENS4_IJNS5_ILi32EEENS5_ILi64EEENS5_ILi16EEEEEEEELb0EEEEEvNT_6ParamsE:
        .type           _ZN7cutlass13device_kernelIN5flash32FlashAttnBwdPostprocessConvertdQIN4cute5tupleIJNS3_1CILi128EEES6_EEENS_6half_tEfNS_4arch4Sm80ELi256ENS3_8TiledMMAINS3_8MMA_AtomIJNS3_28SM80_16x8x16_F32F16F16F32_TNEEEENS3_6LayoutINS4_IJNS5_ILi2EEENS5_ILi4EEENS5_ILi1EEEEEENS4_IJSI_SG_NS5_ILi0EEEEEEEENS4_IJNS5_ILi32EEENS5_ILi64EEENS5_ILi16EEEEEEEELb0EEEEEvNT_6ParamsE,@function
        .size           _ZN7cutlass13device_kernelIN5flash32FlashAttnBwdPostprocessConvertdQIN4cute5tupleIJNS3_1CILi128EEES6_EEENS_6half_tEfNS_4arch4Sm80ELi256ENS3_8TiledMMAINS3_8MMA_AtomIJNS3_28SM80_16x8x16_F32F16F16F32_TNEEEENS3_6LayoutINS4_IJNS5_ILi2EEENS5_ILi4EEENS5_ILi1EEEEEENS4_IJSI_SG_NS5_ILi0EEEEEEEENS4_IJNS5_ILi32EEENS5_ILi64EEENS5_ILi16EEEEEEEELb0EEEEEvNT_6ParamsE,(.L_x_146 - _ZN7cutlass13device_kernelIN5flash32FlashAttnBwdPostprocessConvertdQIN4cute5tupleIJNS3_1CILi128EEES6_EEENS_6half_tEfNS_4arch4Sm80ELi256ENS3_8TiledMMAINS3_8MMA_AtomIJNS3_28SM80_16x8x16_F32F16F16F32_TNEEEENS3_6LayoutINS4_IJNS5_ILi2EEENS5_ILi4EEENS5_ILi1EEEEEENS4_IJSI_SG_NS5_ILi0EEEEEEEENS4_IJNS5_ILi32EEENS5_ILi64EEENS5_ILi16EEEEEEEELb0EEEEEvNT_6ParamsE)
        .other          _ZN7cutlass13device_kernelIN5flash32FlashAttnBwdPostprocessConvertdQIN4cute5tupleIJNS3_1CILi128EEES6_EEENS_6half_tEfNS_4arch4Sm80ELi256ENS3_8TiledMMAINS3_8MMA_AtomIJNS3_28SM80_16x8x16_F32F16F16F32_TNEEEENS3_6LayoutINS4_IJNS5_ILi2EEENS5_ILi4EEENS5_ILi1EEEEEENS4_IJSI_SG_NS5_ILi0EEEEEEEENS4_IJNS5_ILi32EEENS5_ILi64EEENS5_ILi16EEEEEEEELb0EEEEEvNT_6ParamsE,@"STO_CUDA_ENTRY STV_DEFAULT"
_ZN7cutlass13device_kernelIN5flash32FlashAttnBwdPostprocessConvertdQIN4cute5tupleIJNS3_1CILi128EEES6_EEENS_6half_tEfNS_4arch4Sm80ELi256ENS3_8TiledMMAINS3_8MMA_AtomIJNS3_28SM80_16x8x16_F32F16F16F32_TNEEEENS3_6LayoutINS4_IJNS5_ILi2EEENS5_ILi4EEENS5_ILi1EEEEEENS4_IJSI_SG_NS5_ILi0EEEEEEEENS4_IJNS5_ILi32EEENS5_ILi64EEENS5_ILi16EEEEEEEELb0EEEEEvNT_6ParamsE:
        /* <DEDUP_REMOVED lines=10> */
[----:B------:R-:W-:Y:S01]  /*00a0*/  ULDC UR8, c[0x0][0x240] ;  /* 0x0000900000087ab9 */ /* 0x000fe20000000800 */
[----:B-1----:R-:W-:-:S11]  /*00b0*/  IMAD.WIDE R4, R11, 0x4, R4 ;  /* 0x000000040b047825 */ /* 0x002fd600078e0204 */
[----:B------:R-:W0:Y:S01]  /*00c0*/  @P1 LDC.64 R6, c[0x0][0x278] ;  /* 0x00009e00ff061b82 */ /* 0x000e220000000a00 */
[----:B------:R-:W-:Y:S01]  /*00d0*/  IMAD.U32 R3, RZ, RZ, UR8 ;  /* 0x00000008ff037e24 */ /* 0x000fe2000f8e00ff */
[----:B------:R1:W5:Y:S01]  /*00e0*/  @P0 LDG.E R71, desc[UR6][R4.64] ;  /* 0x0000000604470981 */ /* 0x000362000c1e1900 */
[----:B------:R-:W2:Y:S01]  /*00f0*/  S2R R2, SR_CTAID.X ;  /* 0x0000000000027919 */ /* 0x000ea20000002500 */
[----:B0-----:R-:W-:-:S05]  /*0100*/  @P1 IMAD.WIDE R6, R11, 0x4, R6 ;  /* 0x000000040b061825 */ /* 0x001fca00078e0206 */
[----:B------:R1:W5:Y:S01]  /*0110*/  @P1 LDG.E R3, desc[UR6][R6.64] ;  /* 0x0000000606031981 */ /* 0x000362000c1e1900 */
[----:B--2---:R-:W-:Y:S01]  /*0120*/  IMAD.SHL.U32 R0, R2, 0x80, RZ ;  /* 0x0000008002007824 */ /* 0x004fe200078e00ff */
[----:B------:R-:W-:Y:S06]  /*0130*/  @P1 BRA `(.L_x_64) ;  /* 0x0000000000101947 */ /* 0x000fec0003800000 */
[----:B------:R-:W-:Y:S05]  /*0140*/  @!P0 BRA `(.L_x_64) ;  /* 0x00000000000c8947 */ /* 0x000fea0003800000 */
[----:B-1----:R-:W2:Y:S04]  /*0150*/  LDG.E R6, desc[UR6][R4.64] ;  /* 0x0000000604067981 */ /* 0x002ea8000c1e1900 */
[----:B-----5:R-:W2:Y:S02]  /*0160*/  LDG.E R3, desc[UR6][R4.64+0x4] ;  /* 0x0000040604037981 */ /* 0x020ea4000c1e1900 */
[----:B--2---:R-:W-:-:S07]  /*0170*/  IMAD.IADD R3, R3, 0x1, -R6 ;  /* 0x0000000103037824 */ /* 0x004fce00078e0a06 */
.L_x_64:
[----:B------:R-:W-:Y:S02]  /*0180*/  ISETP.NE.U32.AND P1, PT, RZ, UR4, PT ;  /* 0x00000004ff007c0c */ /* 0x000fe4000bf25070 */
[----:B-----5:R-:W-:Y:S02]  /*0190*/  ISETP.LE.AND P2, PT, R3, R0, PT ;  /* 0x000000000300720c */ /* 0x020fe40003f43270 */
[----:B------:R-:W-:-:S13]  /*01a0*/  ISETP.NE.AND.EX P1, PT, RZ, UR5, PT, P1 ;  /* 0x00000005ff007c0c */ /* 0x000fda000bf25310 */
[----:B------:R-:W-:Y:S05]  /*01b0*/  @P1 EXIT P2 ;  /* 0x000000000000194d */ /* 0x000fea0001000000 */
[----:B------:R-:W0:Y:S01]  /*01c0*/  S2R R72, SR_TID.X ;  /* 0x0000000000487919 */ /* 0x000e220000002100 */
[----:B-1----:R-:W-:Y:S01]  /*01d0*/  @P0 LEA R4, R11, R71, 0x7 ;  /* 0x000000470b040211 */ /* 0x002fe200078e38ff */
[----:B------:R-:W1:Y:S01]  /*01e0*/  S2UR UR8, SR_CTAID.Y ;  /* 0x00000000000879c3 */ /* 0x000e620000002600 */
[----:B------:R-:W-:Y:S01]  /*01f0*/  IMAD.SHL.U32 R9, R2, 0x4000, RZ ;  /* 0x0000400002097824 */ /* 0x000fe200078e00ff */
[----:B------:R-:W-:Y:S01]  /*0200*/  SHF.R.S32.HI R69, RZ, 0x1f, R11 ;  /* 0x0000001fff457819 */ /* 0x000fe2000001140b */
[----:B------:R-:W-:Y:S01]  /*0210*/  ULDC.64 UR4, c[0x0][0x230] ;  /* 0x00008c0000047ab9 */ /* 0x000fe20000000a00 */
[----:B------:R-:W-:Y:S02]  /*0220*/  @P0 SHF.R.S32.HI R5, RZ, 0x1f, R4 ;  /* 0x0000001fff050819 */ /* 0x000fe40000011404 */
[----:B------:R-:W-:Y:S02]  /*0230*/  SEL R69, R69, RZ, !P1 ;  /* 0x000000ff45457207 */ /* 0x000fe40004800000 */
[----:B------:R-:W2:Y:S01]  /*0240*/  LDC.64 R12, c[0x0][0x228] ;  /* 0x00008a00ff0c7b82 */ /* 0x000ea20000000a00 */
[----:B------:R-:W-:-:S02]  /*0250*/  @P0 LEA.HI R5, R5, R4, RZ, 0x7 ;  /* 0x0000000405050211 */ /* 0x000fc400078f38ff */
[----:B------:R-:W-:-:S03]  /*0260*/  SEL R68, R11, RZ, !P1 ;  /* 0x000000ff0b447207 */ /* 0x000fc60004800000 */
[----:B------:R-:W-:-:S05]  /*0270*/  @P0 IMAD.SHL.U32 R5, R5, 0x80, RZ ;  /* 0x0000008005050824 */ /* 0x000fca00078e00ff */
[----:B------:R-:W-:Y:S02]  /*0280*/  @P0 LOP3.LUT R7, R5, 0xffffc000, RZ, 0xc0, !PT ;  /* 0xffffc00005070812 */ /* 0x000fe400078ec0ff */
[----:B------:R-:W-:Y:S02]  /*0290*/  CS2R R4, SRZ ;  /* 0x0000000000047805 */ /* 0x000fe4000001ff00 */
[----:B------:R-:W-:Y:S01]  /*02a0*/  @P0 MOV R4, R7 ;  /* 0x0000000700040202 */ /* 0x000fe20000000f00 */
[----:B-1----:R-:W-:Y:S01]  /*02b0*/  USHF.R.S32.HI UR9, URZ, 0x1f, UR8 ;  /* 0x0000001f3f097899 */ /* 0x002fe20008011408 */
[----:B------:R-:W-:Y:S02]  /*02c0*/  @P0 SHF.R.S32.HI R5, RZ, 0x1f, R7 ;  /* 0x0000001fff050819 */ /* 0x000fe40000011407 */
[----:B------:R-:W-:Y:S01]  /*02d0*/  SHF.R.S32.HI R7, RZ, 0x1f, R9 ;  /* 0x0000001fff077819 */ /* 0x000fe20000011409 */
[----:B0-----:R-:W-:Y:S02]  /*02e0*/  IMAD.SHL.U32 R70, R72, 0x4, RZ ;  /* 0x0000000448467824 */ /* 0x001fe400078e00ff */
[----:B--2---:R-:W-:-:S03]  /*02f0*/  IMAD R8, R12, UR9, RZ ;  /* 0x000000090c087c24 */ /* 0x004fc6000f8e02ff */
[----:B------:R-:W-:Y:S01]  /*0300*/  IADD3 R4, P2, P3, R4, R70, R9 ;  /* 0x0000004604047210 */ /* 0x000fe20007b5e009 */
[----:B------:R-:W-:Y:S01]  /*0310*/  IMAD R9, R69, UR4, RZ ;  /* 0x0000000445097c24 */ /* 0x000fe2000f8e02ff */
[----:B------:R-:W-:-:S03]  /*0320*/  SHF.R.S32.HI R6, RZ, 0x1f, R70 ;  /* 0x0000001fff067819 */ /* 0x000fc60000011446 */
[----:B------:R-:W-:Y:S01]  /*0330*/  IMAD R9, R68, UR5, R9 ;  /* 0x0000000544097c24 */ /* 0x000fe2000f8e0209 */
[----:B------:R-:W-:Y:S01]  /*0340*/  IADD3.X R5, R5, R6, R7, P2, P3 ;  /* 0x0000000605057210 */ /* 0x000fe200017e6407 */
[----:B------:R-:W-:Y:S02]  /*0350*/  IMAD R7, R13, UR8, R8 ;  /* 0x000000080d077c24 */ /* 0x000fe4000f8e0208 */
[----:B------:R-:W-:-:S04]  /*0360*/  IMAD.WIDE.U32 R4, R12, UR8, R4 ;  /* 0x000000080c047c25 */ /* 0x000fc8000f8e0004 */
[----:B------:R-:W-:Y:S02]  /*0370*/  IMAD.IADD R5, R5, 0x1, R7 ;  /* 0x0000000105057824 */ /* 0x000fe400078e0207 */
        /* <DEDUP_REMOVED lines=21> */
[----:B------:R-:W-:Y:S01]  /*04d0*/  SHF.R.S32.HI R75, RZ, 0x1f, R72 ;  /* 0x0000001fff4b7819 */ /* 0x000fe20000011448 */
[----:B------:R-:W1:Y:S01]  /*04e0*/  S2UR UR5, SR_CgaCtaId ;  /* 0x00000000000579c3 */ /* 0x000e620000008800 */
[----:B------:R-:W-:Y:S01]  /*04f0*/  UMOV UR4, 0x400 ;  /* 0x0000040000047882 */ /* 0x000fe20000000000 */
[----:B------:R-:W-:Y:S01]  /*0500*/  BSSY B0, `(.L_x_65) ;  /* 0x000013f000007945 */ /* 0x000fe20003800000 */
[----:B------:R-:W-:-:S02]  /*0510*/  LEA.HI R73, R75, R72, RZ, 0x2 ;  /* 0x000000484b497211 */ /* 0x000fc400078f10ff */
[-C--:B------:R-:W-:Y:S02]  /*0520*/  LEA.HI R74, R75, R72.reuse, RZ, 0x7 ;  /* 0x000000484b4a7211 */ /* 0x080fe400078f38ff */
[----:B------:R-:W-:Y:S02]  /*0530*/  LOP3.LUT R79, R73, 0x7ffffffc, RZ, 0xc0, !PT ;  /* 0x7ffffffc494f7812 */ /* 0x000fe400078ec0ff */
[--C-:B------:R-:W-:Y:S01]  /*0540*/  SHF.R.S32.HI R78, RZ, 0x2, R73.reuse ;  /* 0x00000002ff4e7819 */ /* 0x100fe20000011449 */
[----:B------:R-:W-:Y:S01]  /*0550*/  IMAD.SHL.U32 R80, R74, 0x10, RZ ;  /* 0x000000104a507824 */ /* 0x000fe200078e00ff */
[----:B------:R-:W-:Y:S02]  /*0560*/  SHF.R.S32.HI R73, RZ, 0x1f, R73 ;  /* 0x0000001fff497819 */ /* 0x000fe40000011449 */
[----:B------:R-:W-:Y:S02]  /*0570*/  IADD3 R79, -R79, R72, RZ ;  /* 0x000000484f4f7210 */ /* 0x000fe40007ffe1ff */
[----:B0-----:R-:W-:-:S02]  /*0580*/  LEA.HI R76, R73, R78, RZ, 0x3 ;  /* 0x0000004e494c7211 */ /* 0x001fc400078f18ff */
[----:B------:R-:W-:Y:S02]  /*0590*/  LOP3.LUT R82, R80, 0xfffff800, RZ, 0xc0, !PT ;  /* 0xfffff80050527812 */ /* 0x000fe400078ec0ff */
[----:B------:R-:W-:Y:S02]  /*05a0*/  LOP3.LUT R77, R76, 0xfffffff8, RZ, 0xc0, !PT ;  /* 0xfffffff84c4d7812 */ /* 0x000fe400078ec0ff */
[-C--:B------:R-:W-:Y:S01]  /*05b0*/  LEA.HI R76, R75, R72.reuse, RZ, 0x6 ;  /* 0x000000484b4c7211 */ /* 0x080fe200078f30ff */
[----:B------:R-:W-:Y:S01]  /*05c0*/  IMAD R73, R79, 0x2, R82 ;  /* 0x000000024f497824 */ /* 0x000fe200078e0252 */
[CC--:B------:R-:W-:Y:S01]  /*05d0*/  LEA.HI R80, R75.reuse, R72.reuse, RZ, 0x5 ;  /* 0x000000484b507211 */ /* 0x0c0fe200078f28ff */
[----:B------:R-:W-:Y:S01]  /*05e0*/  IMAD.IADD R78, R78, 0x1, -R77 ;  /* 0x000000014e4e7824 */ /* 0x000fe200078e0a4d */
[----:B-1----:R-:W-:Y:S01]  /*05f0*/  ULEA UR4, UR5, UR4, 0x18 ;  /* 0x0000000405047291 */ /* 0x002fe2000f8ec03f */
[----:B------:R-:W-:Y:S02]  /*0600*/  SHF.R.S32.HI R79, RZ, 0x6, R76 ;  /* 0x00000006ff4f7819 */ /* 0x000fe4000001144c */
[----:B------:R-:W-:Y:S01]  /*0610*/  LEA.HI R83, R75, R72, RZ, 0x4 ;  /* 0x000000484b537211 */ /* 0x000fe200078f20ff */
[----:B------:R-:W-:Y:S01]  /*0620*/  ULDC UR5, c[0x0][0x268] ;  /* 0x00009a0000057ab9 */ /* 0x000fe20000000800 */
[----:B------:R-:W-:-:S02]  /*0630*/  SHF.R.S32.HI R77, RZ, 0x1f, R78 ;  /* 0x0000001fff4d7819 */ /* 0x000fc4000001144e */
[----:B------:R-:W-:Y:S02]  /*0640*/  LEA.HI R75, R76, R79, RZ, 0x1 ;  /* 0x0000004f4c4b7211 */ /* 0x000fe400078f08ff */
[----:B------:R-:W-:Y:S02]  /*0650*/  LEA.HI R76, R77, R78, RZ, 0x2 ;  /* 0x0000004e4d4c7211 */ /* 0x000fe400078f10ff */
[----:B------:R-:W-:Y:S02]  /*0660*/  SHF.R.S32.HI R81, RZ, 0x5, R80 ;  /* 0x00000005ff517819 */ /* 0x000fe40000011450 */
[----:B------:R-:W-:Y:S02]  /*0670*/  LEA R77, R72, UR4, 0x4 ;  /* 0x00000004484d7c11 */ /* 0x000fe4000f8e20ff */
[----:B------:R-:W-:Y:S02]  /*0680*/  LEA.HI R80, R80, R81, RZ, 0x1 ;  /* 0x0000005150507211 */ /* 0x000fe400078f08ff */
[----:B------:R-:W-:-:S02]  /*0690*/  LOP3.LUT R85, R83, 0xfffffff0, RZ, 0xc0, !PT ;  /* 0xfffffff053557812 */ /* 0x000fc400078ec0ff */
[----:B------:R-:W-:Y:S02]  /*06a0*/  LOP3.LUT R80, R80, 0xfffffe, RZ, 0xc0, !PT ;  /* 0x00fffffe50507812 */ /* 0x000fe400078ec0ff */
[----:B------:R-:W-:-:S03]  /*06b0*/  IADD3 R72, -R85, R72, RZ ;  /* 0x0000004855487210 */ /* 0x000fc60007ffe1ff */
[----:B------:R-:W-:Y:S01]  /*06c0*/  IMAD.IADD R82, R81, 0x1, -R80 ;  /* 0x0000000151527824 */ /* 0x000fe200078e0a50 */
[----:B------:R-:W-:Y:S02]  /*06d0*/  LOP3.LUT R80, R75, 0xfffffffe, RZ, 0xc0, !PT ;  /* 0xfffffffe4b507812 */ /* 0x000fe400078ec0ff */
[----:B------:R-:W-:Y:S01]  /*06e0*/  LOP3.LUT R81, R76, 0x7fffffc, RZ, 0xc0, !PT ;  /* 0x07fffffc4c517812 */ /* 0x000fe200078ec0ff */
[----:B------:R-:W-:Y:S01]  /*06f0*/  IMAD R75, R82, 0x100, R73 ;  /* 0x00000100524b7824 */ /* 0x000fe200078e0249 */
[----:B------:R-:W-:Y:S01]  /*0700*/  SHF.R.S32.HI R73, RZ, 0x4, R83 ;  /* 0x00000004ff497819 */ /* 0x000fe20000011453 */
[----:B------:R-:W-:Y:S02]  /*0710*/  IMAD.IADD R80, R79, 0x1, -R80 ;  /* 0x000000014f507824 */ /* 0x000fe400078e0a50 */
[----:B------:R-:W-:Y:S02]  /*0720*/  IMAD.SHL.U32 R76, R76, 0x10, RZ ;  /* 0x000000104c4c7824 */ /* 0x000fe400078e00ff */
[----:B------:R-:W-:-:S03]  /*0730*/  IMAD.IADD R78, R78, 0x1, -R81 ;  /* 0x000000014e4e7824 */ /* 0x000fc600078e0a51 */
[----:B------:R-:W-:Y:S01]  /*0740*/  LOP3.LUT R76, R76, 0x40, RZ, 0xc0, !PT ;  /* 0x000000404c4c7812 */ /* 0x000fe200078ec0ff */
[----:B------:R-:W-:Y:S01]  /*0750*/  IMAD R75, R78, 0x10, R75 ;  /* 0x000000104e4b7824 */ /* 0x000fe200078e024b */
[----:B--2---:R0:W-:Y:S04]  /*0760*/  STS.128 [R77], R4 ;  /* 0x000000044d007388 */ /* 0x0041e80000000c00 */
[----:B---3--:R1:W-:Y:S04]  /*0770*/  STS.128 [R77+0x1000], R8 ;  /* 0x001000084d007388 */ /* 0x0083e80000000c00 */
[----:B----4-:R2:W-:Y:S04]  /*0780*/  STS.128 [R77+0x2000], R12 ;  /* 0x0020000c4d007388 */ /* 0x0105e80000000c00 */
[----:B-----5:R-:W-:Y:S04]  /*0790*/  STS.128 [R77+0x3000], R16 ;  /* 0x003000104d007388 */ /* 0x020fe80000000c00 */
[----:B------:R-:W-:Y:S01]  /*07a0*/  STS.128 [R77+0x4000], R20 ;  /* 0x004000144d007388 */ /* 0x000fe20000000c00 */
[----:B0-----:R-:W-:-:S03]  /*07b0*/  SHF.R.S32.HI R4, RZ, 0x1f, R83 ;  /* 0x0000001fff047819 */ /* 0x001fc60000011453 */
[----:B------:R-:W-:Y:S01]  /*07c0*/  STS.128 [R77+0x5000], R24 ;  /* 0x005000184d007388 */ /* 0x000fe20000000c00 */
[----:B------:R-:W-:Y:S01]  /*07d0*/  LEA.HI R5, R4, R73, RZ, 0x2 ;  /* 0x0000004904057211 */ /* 0x000fe200078f10ff */
[----:B-1----:R-:W-:Y:S01]  /*07e0*/  IMAD.SHL.U32 R8, R72, 0x8, RZ ;  /* 0x0000000848087824 */ /* 0x002fe200078e00ff */
[C---:B------:R-:W-:Y:S01]  /*07f0*/  SHF.L.U32 R4, R80.reuse, 0x6, RZ ;  /* 0x0000000650047819 */ /* 0x040fe200000006ff */
[----:B------:R-:W-:Y:S01]  /*0800*/  STS.128 [R77+0x6000], R28 ;  /* 0x0060001c4d007388 */ /* 0x000fe20000000c00 */
[----:B------:R-:W-:Y:S01]  /*0810*/  LOP3.LUT R10, R5, 0xffffffc, RZ, 0xc0, !PT ;  /* 0x0ffffffc050a7812 */ /* 0x000fe200078ec0ff */
[----:B------:R-:W-:Y:S01]  /*0820*/  IMAD.SHL.U32 R5, R80, 0x8, RZ ;  /* 0x0000000850057824 */ /* 0x000fe200078e00ff */
[----:B------:R-:W-:Y:S01]  /*0830*/  LOP3.LUT R11, R4, 0x40, RZ, 0xc0, !PT ;  /* 0x00000040040b7812 */ /* 0x000fe200078ec0ff */
[----:B------:R0:W-:Y:S01]  /*0840*/  STS.128 [R77+0x7000], R32 ;  /* 0x007000204d007388 */ /* 0x0001e20000000c00 */
[----:B--2---:R-:W-:Y:S02]  /*0850*/  LOP3.LUT R13, R74, 0xffffff80, RZ, 0xc0, !PT ;  /* 0xffffff804a0d7812 */ /* 0x004fe400078ec0ff */
[----:B------:R-:W-:Y:S01]  /*0860*/  IADD3 R12, R73, -R10, RZ ;  /* 0x8000000a490c7210 */ /* 0x000fe20007ffe0ff */
[----:B------:R-:W-:Y:S01]  /*0870*/  STS.128 [R77+0x8000], R36 ;  /* 0x008000244d007388 */ /* 0x000fe20000000c00 */
[----:B------:R-:W-:-:S02]  /*0880*/  LOP3.LUT R5, R76, 0x8, R5, 0xf8, !PT ;  /* 0x000000084c057812 */ /* 0x000fc400078ef805 */
[----:B------:R-:W-:Y:S01]  /*0890*/  SHF.R.U32.HI R76, RZ, 0x3, R76 ;  /* 0x00000003ff4c7819 */ /* 0x000fe2000001164c */
[----:B------:R-:W-:Y:S01]  /*08a0*/  STS.128 [R77+0x9000], R40 ;  /* 0x009000284d007388 */ /* 0x000fe20000000c00 */
[----:B------:R-:W-:Y:S02]  /*08b0*/  LEA.HI R72, R72, R72, RZ, 0x1 ;  /* 0x0000004848487211 */ /* 0x000fe400078f08ff */
[----:B------:R-:W-:Y:S01]  /*08c0*/  LOP3.LUT R10, R11, 0x8, R8, 0xf8, !PT ;  /* 0x000000080b0a7812 */ /* 0x000fe200078ef808 */
[----:B------:R-:W-:Y:S01]  /*08d0*/  STS.128 [R77+0xa000], R44 ;  /* 0x00a0002c4d007388 */ /* 0x000fe20000000c00 */
[----:B------:R-:W-:Y:S01]  /*08e0*/  LOP3.LUT R76, R5, R76, RZ, 0x3c, !PT ;  /* 0x0000004c054c7212 */ /* 0x000fe200078e3cff */
[----:B------:R-:W-:Y:S01]  /*08f0*/  IMAD.SHL.U32 R72, R72, 0x400, RZ ;  /* 0x0000040048487824 */ /* 0x000fe200078e00ff */
[----:B------:R-:W-:Y:S01]  /*0900*/  SHF.R.U32.HI R11, RZ, 0x3, R11 ;  /* 0x00000003ff0b7819 */ /* 0x000fe2000001160b */
[----:B------:R-:W-:Y:S01]  /*0910*/  STS.128 [R77+0xb000], R48 ;  /* 0x00b000304d007388 */ /* 0x000fe20000000c00 */
[----:B0-----:R-:W-:-:S02]  /*0920*/  IMAD R35, R12, 0x10, R13 ;  /* 0x000000100c237824 */ /* 0x001fc400078e020d */
[----:B------:R-:W-:Y:S01]  /*0930*/  LOP3.LUT R34, R10, R11, RZ, 0x3c, !PT ;  /* 0x0000000b0a227212 */ /* 0x000fe200078e3cff */
[----:B------:R-:W-:Y:S01]  /*0940*/  STS.128 [R77+0xc000], R52 ;  /* 0x00c000344d007388 */ /* 0x000fe20000000c00 */
[----:B------:R-:W-:Y:S02]  /*0950*/  LOP3.LUT R12, R72, 0x7ffff800, RZ, 0xc0, !PT ;  /* 0x7ffff800480c7812 */ /* 0x000fe400078ec0ff */
[----:B------:R-:W-:Y:S01]  /*0960*/  CS2R R10, SRZ ;  /* 0x00000000000a7805 */ /* 0x000fe2000001ff00 */
[----:B------:R-:W-:Y:S01]  /*0970*/  STS.128 [R77+0xd000], R56 ;  /* 0x00d000384d007388 */ /* 0x000fe20000000c00 */
[----:B------:R-:W-:Y:S02]  /*0980*/  IADD3 R12, R34, R35, R12 ;  /* 0x00000023220c7210 */ /* 0x000fe40007ffe00c */
[----:B------:R-:W-:Y:S01]  /*0990*/  @P0 MOV R10, R71 ;  /* 0x00000047000a0202 */ /* 0x000fe20000000f00 */
[----:B------:R-:W-:Y:S01]  /*09a0*/  STS.128 [R77+0xe000], R60 ;  /* 0x00e0003c4d007388 */ /* 0x000fe20000000c00 */
[----:B------:R-:W-:-:S02]  /*09b0*/  @P0 SHF.R.S32.HI R11, RZ, 0x1f, R71 ;  /* 0x0000001fff0b0819 */ /* 0x000fc40000011447 */
[C---:B------:R-:W-:Y:S01]  /*09c0*/  IADD3 R10, P1, R73.reuse, R10, RZ ;  /* 0x0000000a490a7210 */ /* 0x040fe20007f3e0ff */
[----:B------:R-:W-:Y:S03]  /*09d0*/  STS.128 [R77+0xf000], R64 ;  /* 0x00f000404d007388 */ /* 0x000fe60000000c00 */
[----:B------:R-:W-:Y:S01]  /*09e0*/  LEA.HI.X.SX32 R11, R73, R11, 0x1, P1 ;  /* 0x0000000b490b7211 */ /* 0x000fe200008f0eff */
[----:B------:R-:W-:Y:S06]  /*09f0*/  BAR.SYNC.DEFER_BLOCKING 0x0 ;  /* 0x0000000000007b1d */ /* 0x000fec0000010000 */
        /* <DEDUP_REMOVED lines=12> */
[----:B------:R-:W-:-:S02]  /*0ac0*/  IMAD.IADD R4, R76, 0x1, R75 ;  /* 0x000000014c047824 */ /* 0x000fc400078e024b */
[----:B------:R-:W0:Y:S01]  /*0ad0*/  LDS R21, [R70+UR4+0x2c00] ;  /* 0x002c000446157984 */ /* 0x000e220008000800 */
[----:B-1----:R-:W-:-:S03]  /*0ae0*/  FMUL.FTZ R6, R6, UR5 ;  /* 0x0000000506067c20 */ /* 0x002fc60008410000 */
[----:B------:R-:W1:Y:S01]  /*0af0*/  LDS R26, [R70+UR4+0x4000] ;  /* 0x00400004461a7984 */ /* 0x000e620008000800 */
[----:B--2---:R-:W-:Y:S01]  /*0b00*/  FMUL.FTZ R7, R7, UR5 ;  /* 0x0000000507077c20 */ /* 0x004fe20008410000 */
[----:B------:R-:W-:Y:S02]  /*0b10*/  F2FP.F16.F32.PACK_AB R5, R6, R5 ;  /* 0x000000050605723e */ /* 0x000fe400000000ff */
[----:B------:R-:W2:Y:S01]  /*0b20*/  LDS R27, [R70+UR4+0x4400] ;  /* 0x00440004461b7984 */ /* 0x000ea20008000800 */
[----:B---3--:R-:W-:-:S03]  /*0b30*/  FMUL.FTZ R14, R9, UR5 ;  /* 0x00000005090e7c20 */ /* 0x008fc60008410000 */
[----:B------:R-:W3:Y:S02]  /*0b40*/  LDS R28, [R70+UR4+0x4800] ;  /* 0x00480004461c7984 */ /* 0x000ee40008000800 */
[----:B------:R-:W-:Y:S01]  /*0b50*/  F2FP.F16.F32.PACK_AB R6, R14, R7 ;  /* 0x000000070e06723e */ /* 0x000fe200000000ff */
[----:B----4-:R-:W-:Y:S01]  /*0b60*/  FMUL.FTZ R7, R13, UR5 ;  /* 0x000000050d077c20 */ /* 0x010fe20008410000 */
[----:B------:R-:W4:Y:S01]  /*0b70*/  LDS R29, [R70+UR4+0x4c00] ;  /* 0x004c0004461d7984 */ /* 0x000f220008000800 */
[----:B-----5:R-:W-:-:S03]  /*0b80*/  FMUL.FTZ R13, R18, UR5 ;  /* 0x00000005120d7c20 */ /* 0x020fc60008410000 */
        /* <DEDUP_REMOVED lines=44> */
[----:B------:R-:W-:Y:S01]  /*0e50*/  F2FP.F16.F32.PACK_AB R22, R37, R36 ;  /* 0x000000242516723e */ /* 0x000fe200000000ff */
[----:B--2---:R-:W-:Y:S01]  /*0e60*/  FMUL.FTZ R23, R38, UR5 ;  /* 0x0000000526177c20 */ /* 0x004fe20008410000 */
[----:B------:R-:W1:Y:S01]  /*0e70*/  LDS R36, [R70+UR4+0xb800] ;  /* 0x00b8000446247984 */ /* 0x000e620008000800 */
[----:B---3--:R-:W-:-:S03]  /*0e80*/  FMUL.FTZ R24, R39, UR5 ;  /* 0x0000000527187c20 */ /* 0x008fc60008410000 */
[----:B------:R-:W2:Y:S01]  /*0e90*/  LDS R51, [R70+UR4+0xbc00] ;  /* 0x00bc000446337984 */ /* 0x000ea20008000800 */
[----:B----4-:R-:W-:Y:S01]  /*0ea0*/  FMUL.FTZ R19, R30, UR5 ;  /* 0x000000051e137c20 */ /* 0x010fe20008410000 */
[----:B------:R-:W-:Y:S02]  /*0eb0*/  F2FP.F16.F32.PACK_AB R23, R24, R23 ;  /* 0x000000171817723e */ /* 0x000fe400000000ff */
[----:B------:R-:W3:Y:S01]  /*0ec0*/  LDS R56, [R70+UR4+0xd400] ;  /* 0x00d4000446387984 */ /* 0x000ee20008000800 */
[----:B-----5:R-:W-:Y:S01]  /*0ed0*/  FMUL.FTZ R25, R25, UR5 ;  /* 0x0000000519197c20 */ /* 0x020fe20008410000 */
[----:B------:R-:W-:Y:S02]  /*0ee0*/  F2FP.F16.F32.PACK_AB R19, R20, R19 ;  /* 0x000000131413723e */ /* 0x000fe400000000ff */
[----:B------:R-:W4:Y:S01]  /*0ef0*/  LDS R41, [R70+UR4+0x7c00] ;  /* 0x007c000446297984 */ /* 0x000f220008000800 */
[----:B------:R-:W-:Y:S01]  /*0f00*/  FMUL.FTZ R32, R32, UR5 ;  /* 0x0000000520207c20 */ /* 0x000fe20008410000 */
[----:B------:R-:W-:-:S02]  /*0f10*/  F2FP.F16.F32.PACK_AB R16, R25, R16 ;  /* 0x000000101910723e */ /* 0x000fc400000000ff */
        /* <DEDUP_REMOVED lines=8> */
[----:B------:R-:W-:-:S03]  /*0fa0*/  FMUL.FTZ R35, R29, UR5 ;  /* 0x000000051d237c20 */ /* 0x000fc60008410000 */
[----:B------:R-:W5:Y:S01]  /*0fb0*/  LDS R45, [R70+UR4+0x9800] ;  /* 0x00980004462d7984 */ /* 0x000f620008000800 */
[----:B0-----:R-:W-:Y:S01]  /*0fc0*/  FMUL.FTZ R34, R31, UR5 ;  /* 0x000000051f227c20 */ /* 0x001fe20008410000 */
[----:B------:R-:W-:Y:S02]  /*0fd0*/  F2FP.F16.F32.PACK_AB R30, R35, R30 ;  /* 0x0000001e231e723e */ /* 0x000fe400000000ff */
[----:B------:R-:W0:Y:S01]  /*0fe0*/  LDS R46, [R70+UR4+0x9c00] ;  /* 0x009c0004462e7984 */ /* 0x000e220008000800 */
[----:B-1----:R-:W-:-:S03]  /*0ff0*/  FMUL.FTZ R36, R36, UR5 ;  /* 0x0000000524247c20 */ /* 0x002fc60008410000 */
[----:B------:R-:W1:Y:S01]  /*1000*/  LDS R47, [R70+UR4+0xa000] ;  /* 0x00a00004462f7984 */ /* 0x000e620008000800 */
[----:B--2---:R-:W-:-:S03]  /*1010*/  FMUL.FTZ R51, R51, UR5 ;  /* 0x0000000533337c20 */ /* 0x004fc60008410000 */
[----:B------:R-:W2:Y:S04]  /*1020*/  LDS R48, [R70+UR4+0xa400] ;  /* 0x00a4000446307984 */ /* 0x000ea80008000800 */
        /* <DEDUP_REMOVED lines=20> */
[----:B0-----:R-:W-:Y:S01]  /*1170*/  FMUL.FTZ R46, R46, UR5 ;  /* 0x000000052e2e7c20 */ /* 0x001fe20008410000 */
[----:B------:R-:W-:-:S02]  /*1180*/  LEA R40, R4, UR4, 0x1 ;  /* 0x0000000404287c11 */ /* 0x000fc4000f8e08ff */
[----:B------:R-:W0:Y:S01]  /*1190*/  LDS R57, [R70+UR4+0xd800] ;  /* 0x00d8000446397984 */ /* 0x000e220008000800 */
[----:B-1----:R-:W-:Y:S01]  /*11a0*/  FMUL.FTZ R47, R47, UR5 ;  /* 0x000000052f2f7c20 */ /* 0x002fe20008410000 */
[----:B------:R-:W-:Y:S02]  /*11b0*/  F2FP.F16.F32.PACK_AB R45, R46, R45 ;  /* 0x0000002d2e2d723e */ /* 0x000fe400000000ff */
[----:B------:R-:W1:Y:S01]  /*11c0*/  LDS R58, [R70+UR4+0xdc00] ;  /* 0x00dc0004463a7984 */ /* 0x000e620008000800 */
[----:B--2---:R-:W-:-:S03]  /*11d0*/  FMUL.FTZ R48, R48, UR5 ;  /* 0x0000000530307c20 */ /* 0x004fc60008410000 */
[----:B------:R-:W2:Y:S01]  /*11e0*/  LDS R33, [R70+UR4+0xe000] ;  /* 0x00e0000446217984 */ /* 0x000ea20008000800 */
[----:B------:R-:W-:Y:S01]  /*11f0*/  FMUL.FTZ R49, R49, UR5 ;  /* 0x0000000531317c20 */ /* 0x000fe20008410000 */
        /* <DEDUP_REMOVED lines=18> */
[----:B0-----:R-:W-:Y:S02]  /*1320*/  FMUL.FTZ R57, R57, UR5 ;  /* 0x0000000539397c20 */ /* 0x001fe40008410000 */
[----:B------:R-:W-:Y:S02]  /*1330*/  STS [R40+0x10000], R5 ;  /* 0x0100000528007388 */ /* 0x000fe40000000800 */
[----:B------:R-:W-:Y:S01]  /*1340*/  F2FP.F16.F32.PACK_AB R54, R55, R54 ;  /* 0x000000363736723e */ /* 0x000fe200000000ff */
[----:B-1----:R-:W-:Y:S01]  /*1350*/  FMUL.FTZ R58, R58, UR5 ;  /* 0x000000053a3a7c20 */ /* 0x002fe20008410000 */
[----:B------:R-:W-:Y:S01]  /*1360*/  STS [R40+0x10100], R6 ;  /* 0x0101000628007388 */ /* 0x000fe20000000800 */
[----:B--2---:R-:W-:-:S03]  /*1370*/  FMUL.FTZ R33, R33, UR5 ;  /* 0x0000000521217c20 */ /* 0x004fc60008410000 */
[----:B------:R-:W-:Y:S01]  /*1380*/  F2FP.F16.F32.PACK_AB R57, R58, R57 ;  /* 0x000000393a39723e */ /* 0x000fe200000000ff */
[----:B------:R-:W-:Y:S01]  /*1390*/  STS [R40+0x12000], R17 ;  /* 0x0120001128007388 */ /* 0x000fe20000000800 */
[----:B------:R-:W-:-:S03]  /*13a0*/  FMUL.FTZ R32, R32, UR5 ;  /* 0x0000000520207c20 */ /* 0x000fc60008410000 */
[----:B------:R-:W-:Y:S01]  /*13b0*/  STS [R40+0x12100], R18 ;  /* 0x0121001228007388 */ /* 0x000fe20000000800 */
[----:B---3--:R-:W-:Y:S01]  /*13c0*/  FMUL.FTZ R27, R27, UR5 ;  /* 0x000000051b1b7c20 */ /* 0x008fe20008410000 */
[----:B------:R-:W-:Y:S02]  /*13d0*/  F2FP.F16.F32.PACK_AB R32, R32, R33 ;  /* 0x000000212020723e */ /* 0x000fe400000000ff */
[----:B------:R-:W-:Y:S01]  /*13e0*/  STS [R40+0x10400], R7 ;  /* 0x0104000728007388 */ /* 0x000fe20000000800 */
[----:B----4-:R-:W-:-:S03]  /*13f0*/  FMUL.FTZ R26, R26, UR5 ;  /* 0x000000051a1a7c20 */ /* 0x010fc60008410000 */
[----:B------:R0:W-:Y:S01]  /*1400*/  STS [R40+0x10500], R9 ;  /* 0x0105000928007388 */ /* 0x0001e20000000800 */
[----:B-----5:R-:W-:Y:S01]  /*1410*/  FMUL.FTZ R25, R25, UR5 ;  /* 0x0000000519197c20 */ /* 0x020fe20008410000 */
[----:B------:R-:W-:Y:S02]  /*1420*/  F2FP.F16.F32.PACK_AB R26, R26, R27 ;  /* 0x0000001b1a1a723e */ /* 0x000fe400000000ff */
[----:B------:R1:W-:Y:S01]  /*1430*/  STS [R40+0x12400], R19 ;  /* 0x0124001328007388 */ /* 0x0003e20000000800 */
[----:B------:R-:W-:-:S03]  /*1440*/  FMUL.FTZ R36, R31, UR5 ;  /* 0x000000051f247c20 */ /* 0x000fc60008410000 */
[----:B------:R2:W-:Y:S01]  /*1450*/  STS [R40+0x12500], R20 ;  /* 0x0125001428007388 */ /* 0x0005e20000000800 */
[----:B------:R-:W-:Y:S01]  /*1460*/  FMUL.FTZ R29, R29, UR5 ;  /* 0x000000051d1d7c20 */ /* 0x000fe20008410000 */
[----:B------:R-:W-:Y:S02]  /*1470*/  F2FP.F16.F32.PACK_AB R25, R36, R25 ;  /* 0x000000192419723e */ /* 0x000fe400000000ff */
[----:B------:R3:W-:Y:S01]  /*1480*/  STS [R40+0x10800], R13 ;  /* 0x0108000d28007388 */ /* 0x0007e20000000800 */
[----:B0-----:R-:W-:Y:S01]  /*1490*/  SHF.R.S32.HI R9, RZ, 0x1f, R8 ;  /* 0x0000001fff097819 */ /* 0x001fe20000011408 */
[----:B------:R-:W-:Y:S01]  /*14a0*/  FMUL.FTZ R28, R28, UR5 ;  /* 0x000000051c1c7c20 */ /* 0x000fe20008410000 */
[----:B-1----:R-:W0:Y:S01]  /*14b0*/  LDC.64 R18, c[0x0][0x258] ;  /* 0x00009600ff127b82 */ /* 0x002e220000000a00 */
[----:B------:R0:W-:Y:S01]  /*14c0*/  STS [R40+0x10900], R14 ;  /* 0x0109000e28007388 */ /* 0x0001e20000000800 */
[----:B------:R-:W-:Y:S01]  /*14d0*/  ULDC UR5, c[0x0][0x244] ;  /* 0x0000910000057ab9 */ /* 0x000fe20000000800 */
[----:B--2---:R-:W-:Y:S01]  /*14e0*/  VIADDMNMX R20, R3, -R0, 0x80, PT ;  /* 0x0000008003147446 */ /* 0x004fe20003800900 */
[----:B------:R-:W-:Y:S01]  /*14f0*/  VIADD R0, R73, 0x10 ;  /* 0x0000001049007836 */ /* 0x000fe20000000000 */
[----:B------:R-:W-:Y:S01]  /*1500*/  F2FP.F16.F32.PACK_AB R28, R29, R28 ;  /* 0x0000001c1d1c723e */ /* 0x000fe200000000ff */
[----:B------:R-:W-:Y:S01]  /*1510*/  STS [R40+0x12800], R21 ;  /* 0x0128001528007388 */ /* 0x000fe20000000800 */
[----:B---3--:R-:W-:Y:S01]  /*1520*/  LEA R13, R12, UR4, 0x1 ;  /* 0x000000040c0d7c11 */ /* 0x008fe2000f8e08ff */
[----:B------:R-:W-:Y:S01]  /*1530*/  VIADD R3, R73, 0x30 ;  /* 0x0000003049037836 */ /* 0x000fe20000000000 */
[----:B------:R-:W-:Y:S01]  /*1540*/  ISETP.GE.AND P0, PT, R8, UR5, PT ;  /* 0x0000000508007c0c */ /* 0x000fe2000bf06270 */
[----:B------:R-:W-:Y:S01]  /*1550*/  STS [R40+0x12900], R22 ;  /* 0x0129001628007388 */ /* 0x000fe20000000800 */
[----:B------:R-:W-:-:S02]  /*1560*/  UIADD3 UR4, UR4, 0x10000, URZ ;  /* 0x0001000004047890 */ /* 0x000fc4000fffe03f */
[CC--:B------:R-:W-:Y:S01]  /*1570*/  ISETP.GE.OR P1, PT, R73.reuse, R20.reuse, P0 ;  /* 0x000000144900720c */ /* 0x0c0fe20000726670 */
[----:B------:R-:W-:Y:S01]  /*1580*/  STS [R40+0x10c00], R15 ;  /* 0x010c000f28007388 */ /* 0x000fe20000000800 */
[-C--:B------:R-:W-:Y:S02]  /*1590*/  ISETP.GE.OR P6, PT, R0, R20.reuse, P0 ;  /* 0x000000140000720c */ /* 0x080fe400007c6670 */
[----:B------:R-:W-:Y:S01]  /*15a0*/  IADD3 R0, R73, 0x20, RZ ;  /* 0x0000002049007810 */ /* 0x000fe20007ffe0ff */
[----:B------:R1:W-:Y:S01]  /*15b0*/  STS [R40+0x10d00], R16 ;  /* 0x010d001028007388 */ /* 0x0003e20000000800 */
[-C--:B------:R-:W-:Y:S02]  /*15c0*/  ISETP.GE.OR P4, PT, R3, R20.reuse, P0 ;  /* 0x000000140300720c */ /* 0x080fe40000786670 */
[----:B------:R-:W-:Y:S01]  /*15d0*/  ISETP.GE.OR P5, PT, R0, R20, P0 ;  /* 0x000000140000720c */ /* 0x000fe200007a6670 */
[----:B------:R2:W-:Y:S01]  /*15e0*/  STS [R40+0x12c00], R23 ;  /* 0x012c001728007388 */ /* 0x0005e20000000800 */
[C---:B------:R-:W-:Y:S01]  /*15f0*/  VIADD R0, R73.reuse, 0x40 ;  /* 0x0000004049007836 */ /* 0x040fe20000000000 */
[----:B------:R-:W-:Y:S01]  /*1600*/  IADD3 R3, R73, 0x50, RZ ;  /* 0x0000005049037810 */ /* 0x000fe20007ffe0ff */
[C---:B0-----:R-:W-:Y:S01]  /*1610*/  IMAD R14, R18.reuse, UR9, RZ ;  /* 0x00000009120e7c24 */ /* 0x041fe2000f8e02ff */
[----:B------:R2:W-:Y:S01]  /*1620*/  STS [R40+0x12d00], R24 ;  /* 0x012d001828007388 */ /* 0x0005e20000000800 */
[----:B------:R-:W-:Y:S01]  /*1630*/  IMAD.WIDE.U32 R8, R18, UR8, R8 ;  /* 0x0000000812087c25 */ /* 0x000fe2000f8e0008 */
[----:B-1----:R-:W-:-:S02]  /*1640*/  LEA R16, R12, UR4, 0x1 ;  /* 0x000000040c107c11 */ /* 0x002fc4000f8e08ff */
[----:B------:R2:W-:Y:S01]  /*1650*/  STS [R40+0x14000], R30 ;  /* 0x0140001e28007388 */ /* 0x0005e20000000800 */
[----:B------:R-:W-:Y:S01]  /*1660*/  IMAD R15, R19, UR8, R14 ;  /* 0x00000008130f7c24 */ /* 0x000fe2000f8e020e */
[----:B------:R-:W-:Y:S01]  /*1670*/  ULDC.64 UR8, c[0x0][0x260] ;  /* 0x0000980000087ab9 */ /* 0x000fe20000000a00 */
[-C--:B------:R-:W-:Y:S01]  /*1680*/  ISETP.GE.OR P3, PT, R0, R20.reuse, P0 ;  /* 0x000000140000720c */ /* 0x080fe20000766670 */
[----:B------:R2:W-:Y:S01]  /*1690*/  STS [R40+0x14100], R34 ;  /* 0x0141002228007388 */ /* 0x0005e20000000800 */
[----:B------:R-:W-:Y:S01]  /*16a0*/  IMAD R69, R69, UR8, RZ ;  /* 0x0000000845457c24 */ /* 0x000fe2000f8e02ff */
[----:B------:R-:W-:Y:S01]  /*16b0*/  ISETP.GE.OR P2, PT, R3, R20, P0 ;  /* 0x000000140300720c */ /* 0x000fe20000746670 */
[----:B------:R-:W-:Y:S01]  /*16c0*/  IMAD.IADD R9, R9, 0x1, R15 ;  /* 0x0000000109097824 */ /* 0x000fe200078e020f */
[----:B------:R2:W-:Y:S01]  /*16d0*/  STS [R40+0x16000], R52 ;  /* 0x0160003428007388 */ /* 0x0005e20000000800 */
[C---:B------:R-:W-:Y:S02]  /*16e0*/  IMAD R15, R68.reuse, UR9, R69 ;  /* 0x00000009440f7c24 */ /* 0x040fe4000f8e0245 */
[----:B------:R-:W-:Y:S01]  /*16f0*/  IMAD.WIDE.U32 R68, R68, UR8, R8 ;  /* 0x0000000844447c25 */ /* 0x000fe2000f8e0008 */
[----:B------:R2:W-:Y:S03]  /*1700*/  STS [R40+0x16100], R54 ;  /* 0x0161003628007388 */ /* 0x0005e60000000800 */
[C---:B------:R-:W-:Y:S01]  /*1710*/  VIADD R0, R73.reuse, 0x60 ;  /* 0x0000006049007836 */ /* 0x040fe20000000000 */
[----:B------:R2:W-:Y:S01]  /*1720*/  STS [R40+0x14400], R43 ;  /* 0x0144002b28007388 */ /* 0x0005e20000000800 */
[----:B------:R-:W-:Y:S01]  /*1730*/  IMAD.WIDE R2, R2, 0x80, R10 ;  /* 0x0000008002027825 */ /* 0x000fe200078e020a */
[----:B------:R-:W-:-:S02]  /*1740*/  IADD3 R73, R73, 0x70, RZ ;  /* 0x0000007049497810 */ /* 0x000fc40007ffe0ff */
[----:B------:R2:W-:Y:S01]  /*1750*/  STS [R40+0x14500], R45 ;  /* 0x0145002d28007388 */ /* 0x0005e20000000800 */
[----:B------:R-:W-:-:S03]  /*1760*/  IMAD.IADD R9, R69, 0x1, R15 ;  /* 0x0000000145097824 */ /* 0x000fc600078e020f */
[----:B------:R2:W-:Y:S04]  /*1770*/  STS [R40+0x16400], R35 ;  /* 0x0164002328007388 */ /* 0x0005e80000000800 */
        /* <DEDUP_REMOVED lines=8> */
[----:B------:R2:W-:Y:S01]  /*1800*/  STS [R40+0x16d00], R28 ;  /* 0x016d001c28007388 */ /* 0x0005e20000000800 */
[----:B------:R-:W-:Y:S06]  /*1810*/  BAR.SYNC.DEFER_BLOCKING 0x0 ;  /* 0x0000000000007b1d */ /* 0x000fec0000010000 */
[----:B------:R2:W0:Y:S01]  /*1820*/  LDS.128 R4, [R13+0x10e00] ;  /* 0x010e00000d047984 */ /* 0x0004220000000c00 */
[----:B------:R-:W-:Y:S05]  /*1830*/  @P1 BRA `(.L_x_66) ;  /* 0x00000000002c1947 */ /* 0x000fea0003800000 */
[----:B------:R-:W1:Y:S01]  /*1840*/  LDS.128 R16, [R16] ;  /* 0x0000000010107984 */ /* 0x000e620000000c00 */
[----:B------:R-:W-:Y:S01]  /*1850*/  ULDC.64 UR4, c[0x0][0x250] ;  /* 0x0000940000047ab9 */ /* 0x000fe20000000a00 */
[----:B------:R-:W-:Y:S02]  /*1860*/  IMAD.MOV.U32 R8, RZ, RZ, R68 ;  /* 0x000000ffff087224 */ /* 0x000fe400078e0044 */
[----:B------:R-:W-:Y:S02]  /*1870*/  IMAD R15, R3, UR4, RZ ;  /* 0x00000004030f7c24 */ /* 0x000fe4000f8e02ff */
[----:B------:R-:W-:-:S04]  /*1880*/  IMAD.WIDE.U32 R10, R2, UR4, R8 ;  /* 0x00000004020a7c25 */ /* 0x000fc8000f8e0008 */
[----:B------:R-:W-:Y:S01]  /*1890*/  IMAD R15, R2, UR5, R15 ;  /* 0x00000005020f7c24 */ /* 0x000fe2000f8e020f */
[----:B------:R-:W-:Y:S02]  /*18a0*/  ULDC.64 UR4, c[0x0][0x238] ;  /* 0x00008e0000047ab9 */ /* 0x000fe40000000a00 */
[----:B------:R-:W-:Y:S02]  /*18b0*/  LEA R14, P1, R10, UR4, 0x1 ;  /* 0x000000040a0e7c11 */ /* 0x000fe4000f8208ff */
[----:B------:R-:W-:-:S04]  /*18c0*/  IADD3 R11, R11, R15, RZ ;  /* 0x0000000f0b0b7210 */ /* 0x000fc80007ffe0ff */
[----:B------:R-:W-:-:S05]  /*18d0*/  LEA.HI.X R15, R10, UR5, R11, 0x1, P1 ;  /* 0x000000050a0f7c11 */ /* 0x000fca00088f0c0b */
[----:B-1----:R1:W-:Y:S02]  /*18e0*/  STG.E.128 desc[UR6][R14.64], R16 ;  /* 0x000000100e007986 */ /* 0x0023e4000c101d06 */
.L_x_66:
[----:B------:R-:W-:Y:S05]  /*18f0*/  BSYNC B0 ;  /* 0x0000000000007941 */ /* 0x000fea0003800000 */
.L_x_65:
[----:B-1----:R1:W3:Y:S01]  /*1900*/  LDS.128 R16, [R13+0x10200] ;  /* 0x010200000d107984 */ /* 0x0022e20000000c00 */
[----:B------:R-:W-:Y:S01]  /*1910*/  BSSY B0, `(.L_x_67) ;  /* 0x0000011000007945 */ /* 0x000fe20003800000 */
[-C--:B------:R-:W-:Y:S02]  /*1920*/  ISETP.GE.OR P1, PT, R0, R20.reuse, P0 ;  /* 0x000000140000720c */ /* 0x080fe40000726670 */
[----:B------:R-:W-:Y:S01]  /*1930*/  ISETP.GE.OR P0, PT, R73, R20, P0 ;  /* 0x000000144900720c */ /* 0x000fe20000706670 */
[----:B------:R-:W-:-:S12]  /*1940*/  @P6 BRA `(.L_x_68) ;  /* 0x0000000000346947 */ /* 0x000fd80003800000 */
[----:B------:R-:W-:Y:S01]  /*1950*/  IADD3 R15, P6, R2, 0x10, RZ ;  /* 0x00000010020f7810 */ /* 0x000fe20007fde0ff */
[----:B------:R-:W-:Y:S01]  /*1960*/  ULDC.64 UR4, c[0x0][0x250] ;  /* 0x0000940000047ab9 */ /* 0x000fe20000000a00 */
[----:B------:R-:W-:Y:S01]  /*1970*/  MOV R11, R9 ;  /* 0x00000009000b7202 */ /* 0x000fe20000000f00 */
[----:B------:R-:W-:Y:S02]  /*1980*/  IMAD.MOV.U32 R10, RZ, RZ, R68 ;  /* 0x000000ffff0a7224 */ /* 0x000fe400078e0044 */
        /* <DEDUP_REMOVED lines=8> */
[----:B---3--:R4:W-:Y:S02]  /*1a10*/  STG.E.128 desc[UR6][R14.64], R16 ;  /* 0x000000100e007986 */ /* 0x0089e4000c101d06 */
.L_x_68:
[----:B------:R-:W-:Y:S05]  /*1a20*/  BSYNC B0 ;  /* 0x0000000000007941 */ /* 0x000fea0003800000 */
.L_x_67:
[----:B---34-:R3:W4:Y:S01]  /*1a30*/  LDS.128 R16, [R13+0x10400] ;  /* 0x010400000d107984 */ /* 0x0187220000000c00 */
[----:B------:R-:W-:Y:S04]  /*1a40*/  BSSY B0, `(.L_x_69) ;  /* 0x000000f000007945 */ /* 0x000fe80003800000 */
[----:B------:R-:W-:Y:S05]  /*1a50*/  @P5 BRA `(.L_x_70) ;  /* 0x0000000000345947 */ /* 0x000fea0003800000 */
        /* <DEDUP_REMOVED lines=12> */
[----:B----4-:R4:W-:Y:S02]  /*1b20*/  STG.E.128 desc[UR6][R14.64], R16 ;  /* 0x000000100e007986 */ /* 0x0109e4000c101d06 */
.L_x_70:
[----:B------:R-:W-:Y:S05]  /*1b30*/  BSYNC B0 ;  /* 0x0000000000007941 */ /* 0x000fea0003800000 */
.L_x_69:
[----:B----4-:R4:W0:Y:S01]  /*1b40*/  LDS.128 R16, [R13+0x10600] ;  /* 0x010600000d107984 */ /* 0x0108220000000c00 */
        /* <DEDUP_REMOVED lines=14> */
[----:B0-----:R0:W-:Y:S02]  /*1c30*/  STG.E.128 desc[UR6][R14.64], R16 ;  /* 0x000000100e007986 */ /* 0x0011e4000c101d06 */
.L_x_72:
[----:B------:R-:W-:Y:S05]  /*1c40*/  BSYNC B0 ;  /* 0x0000000000007941 */ /* 0x000fea0003800000 */
.L_x_71:
[----:B0-----:R0:W0:Y:S01]  /*1c50*/  LDS.128 R16, [R13+0x10800] ;  /* 0x010800000d107984 */ /* 0x0010220000000c00 */
        /* <DEDUP_REMOVED lines=14> */
[----:B0-----:R0:W-:Y:S02]  /*1d40*/  STG.E.128 desc[UR6][R14.64], R16 ;  /* 0x000000100e007986 */ /* 0x0011e4000c101d06 */
.L_x_74:
[----:B------:R-:W-:Y:S05]  /*1d50*/  BSYNC B0 ;  /* 0x0000000000007941 */ /* 0x000fea0003800000 */
.L_x_73:
        /* <DEDUP_REMOVED lines=16> */
.L_x_76:
[----:B------:R-:W-:Y:S05]  /*1e60*/  BSYNC B0 ;  /* 0x0000000000007941 */ /* 0x000fea0003800000 */
.L_x_75:
[----:B01234-:R-:W0:Y:S01]  /*1e70*/  LDS.128 R12, [R13+0x10c00] ;  /* 0x010c00000d0c7984 */ /* 0x01fe220000000c00 */
        /* <DEDUP_REMOVED lines=15> */
.L_x_78:
[----:B------:R-:W-:Y:S05]  /*1f70*/  BSYNC B0 ;  /* 0x0000000000007941 */ /* 0x000fea0003800000 */
.L_x_77:
[----:B------:R-:W-:Y:S05]  /*1f80*/  @P0 EXIT ;  /* 0x000000000000094d */ /* 0x000fea0003800000 */
[----:B------:R-:W-:Y:S01]  /*1f90*/  IADD3 R11, P0, R2, 0x70, RZ ;  /* 0x00000070020b7810 */ /* 0x000fe20007f1e0ff */
[----:B------:R-:W-:-:S04]  /*1fa0*/  ULDC.64 UR4, c[0x0][0x250] ;  /* 0x0000940000047ab9 */ /* 0x000fc80000000a00 */
[----:B------:R-:W-:Y:S01]  /*1fb0*/  IMAD.X R2, RZ, RZ, R3, P0 ;  /* 0x000000ffff027224 */ /* 0x000fe200000e0603 */
[----:B------:R-:W-:-:S03]  /*1fc0*/  MOV R3, R9 ;  /* 0x0000000900037202 */ /* 0x000fc60000000f00 */
[----:B------:R-:W-:Y:S02]  /*1fd0*/  IMAD R0, R2, UR4, RZ ;  /* 0x0000000402007c24 */ /* 0x000fe4000f8e02ff */
[----:B------:R-:W-:-:S04]  /*1fe0*/  IMAD.MOV.U32 R2, RZ, RZ, R68 ;  /* 0x000000ffff027224 */ /* 0x000fc800078e0044 */
[----:B------:R-:W-:-:S04]  /*1ff0*/  IMAD.WIDE.U32 R2, R11, UR4, R2 ;  /* 0x000000040b027c25 */ /* 0x000fc8000f8e0002 */
[----:B------:R-:W-:Y:S01]  /*2000*/  IMAD R11, R11, UR5, R0 ;  /* 0x000000050b0b7c24 */ /* 0x000fe2000f8e0200 */
[----:B------:R-:W-:Y:S02]  /*2010*/  ULDC.64 UR4, c[0x0][0x238] ;  /* 0x00008e0000047ab9 */ /* 0x000fe40000000a00 */
[----:B------:R-:W-:Y:S01]  /*2020*/  LEA R8, P0, R2, UR4, 0x1 ;  /* 0x0000000402087c11 */ /* 0x000fe2000f8008ff */
[----:B------:R-:W-:-:S05]  /*2030*/  IMAD.IADD R3, R3, 0x1, R11 ;  /* 0x0000000103037824 */ /* 0x000fca00078e020b */
[----:B------:R-:W-:-:S05]  /*2040*/  LEA.HI.X R9, R2, UR5, R3, 0x1, P0 ;  /* 0x0000000502097c11 */ /* 0x000fca00080f0c03 */
[----:B------:R-:W-:Y:S01]  /*2050*/  STG.E.128 desc[UR6][R8.64], R4 ;  /* 0x0000000408007986 */ /* 0x000fe2000c101d06 */
[----:B------:R-:W-:Y:S05]  /*2060*/  EXIT ;  /* 0x000000000000794d */ /* 0x000fea0003800000 */
.L_x_79:
        /* <DEDUP_REMOVED lines=9> */
.L_x_146:


//--------------------- .text._ZN7cutlass13device_kernelIN5flash32FlashAttnBwdPostprocessConvertdQIN4cute5tupleIJNS3_1CILi64EEENS5_ILi128EEEEEENS_6half_tEfNS_4arch4Sm80ELi256ENS3_8TiledMMAINS3_8MMA_AtomIJNS3_28SM80_16x8x16_F32F16F16F32_TNEEEENS3_6LayoutINS4_IJNS5_ILi2EEENS5_ILi4EEENS5_ILi1EEEEEENS4_IJSJ_SH_NS5_ILi0EEEEEEEENS4_IJNS5_ILi32EEES6_NS5_ILi16EEEEEEEELb0EEEEEvNT_6ParamsE --------------------------
	.section	.text._ZN7cutlass13device_kernelIN5flash32FlashAttnBwdPostprocessConvertdQIN4cute5tupleIJNS3_1CILi64EEENS5_ILi128EEEEEENS_6half_tEfNS_4arch4Sm80ELi256ENS3_8TiledMMAINS3_8MMA_AtomIJNS3_28SM80_16x8x16_F32F16F16F32_TNEEEENS3_6LayoutINS4_IJNS5_ILi2EEENS5_ILi4EEENS5_ILi1EEEEEENS4_IJSJ_SH_NS5_ILi0EEEEEEEENS4_IJNS5_ILi32EEES6_NS5_ILi16EEEEEEEELb0EEEEEvNT_6ParamsE,"ax",@progbits
	.align	128
.text._ZN7cutlass13device_kernelIN5flash32FlashAttnBwdPostprocessConvertdQIN4cute5tupleIJNS3_1CILi64EEENS5_ILi128EEEEEENS_6half_tEfNS_4arch4Sm80ELi256ENS3_8TiledMMAINS3_8MMA_AtomIJNS3_28SM80_16x8x16_F32F16F16F32_TNEEEENS3_6LayoutINS4_IJNS5_ILi2EEENS5_ILi4EEENS5_ILi1EEEEEENS4_IJSJ_SH_NS5_ILi0EEEEEEEENS4_IJNS5_ILi32EEES6_NS5_ILi16EEEEEEEELb0EEEEEvNT_6ParamsE:
        .type           _ZN7cutlass13device_kernelIN5flash32FlashAttnBwdPostprocessConvertdQIN4cute5tupleIJNS3_1CILi64EEENS5_ILi128EEEEEENS_6half_tEfNS_4arch4Sm80ELi256ENS3_8TiledMMAINS3_8MMA_AtomIJNS3_28SM80_16x8x16_F32F16F16F32_TNEEEENS3_6LayoutINS4_IJNS5_ILi2EEENS5_ILi4EEENS5_ILi1EEEEEENS4_IJSJ_SH_NS5_ILi0EEEEEEEENS4_IJNS5_ILi32EEES6_NS5_ILi16EEEEEEEELb0EEEEEvNT_6ParamsE,@function
        .size           _ZN7cutlass13device_kernelIN5flash32FlashAttnBwdPostprocessConvertdQIN4cute5tupleIJNS3_1CILi64EEENS5_ILi128EEEEEENS_6half_tEfNS_4arch4Sm80ELi256ENS3_8TiledMMAINS3_8MMA_AtomIJNS3_28SM80_16x8x16_F32F16F16F32_TNEEEENS3_6LayoutINS4_IJNS5_ILi2EEENS5_ILi4EEENS5_ILi1EEEEEENS4_IJSJ_SH_NS5_ILi0EEEEEEEENS4_IJNS5_ILi32EEES6_NS5_ILi16EEEEEEEELb0EEEEEvNT_6ParamsE,(.L_x_147 - _ZN7cutlass13device_kernelIN5flash32FlashAttnBwdPostprocessConvertdQIN4cute5tupleIJNS3_1CILi64EEENS5_ILi128EEEEEENS_6half_tEfNS_4arch4Sm80ELi256ENS3_8TiledMMAINS3_8MMA_AtomIJNS3_28SM80_16x8x16_F32F16F16F32_TNEEEENS3_6LayoutINS4_IJNS5_ILi2EEENS5_ILi4EEENS5_ILi1EEEEEENS4_IJSJ_SH_NS5_ILi0EEEEEEEENS4_IJNS5_ILi32EEES6_NS5_ILi16EEEEEEEELb0EEEEEvNT_6ParamsE)
        .other          _ZN7cutlass13device_kernelIN5flash32FlashAttnBwdPostprocessConvertdQIN4cute5tupleIJNS3_1CILi64EEENS5_ILi128EEEEEENS_6half_tEfNS_4arch4Sm80ELi256ENS3_8TiledMMAINS3_8MMA_AtomIJNS3_28SM80_16x8x16_F32F16F16F32_TNEEEENS3_6LayoutINS4_IJNS5_ILi2EEENS5_ILi4EEENS5_ILi1EEEEEENS4_IJSJ_SH_NS5_ILi0EEEEEEEENS4_IJNS5_ILi32EEES6_NS5_ILi16EEEEEEEELb0EEEEEvNT_6ParamsE,@"STO_CUDA_ENTRY STV_DEFAULT"
_ZN7cutlass13device_kernelIN5flash32FlashAttnBwdPostprocessConvertdQIN4cute5tupleIJNS3_1CILi64EEENS5_ILi128EEEEEENS_6half_tEfNS_4arch4Sm80ELi256ENS3_8TiledMMAINS3_8MMA_AtomIJNS3_28SM80_16x8x16_F32F16F16F32_TNEEEENS3_6LayoutINS4_IJNS5_ILi2EEENS5_ILi4EEENS5_ILi1EEEEEENS4_IJSJ_SH_NS5_ILi0EEEEEEEENS4_IJNS5_ILi32EEES6_NS5_ILi16EEEEEEEELb0EEEEEvNT_6ParamsE:
        /* <DEDUP_REMOVED lines=24> */
.L_x_80:
[----:B------:R-:W-:Y:S02]  /*0180*/  ISETP.NE.U32.AND P1, PT, RZ, UR4, PT ;  /* 0x00000004ff007c0c */ /* 0x000fe4000bf25070 */
[----:B-----5:R-:W-:Y:S02]  /*0190*/  ISETP.LE.AND P2, PT, R3, R0, PT ;  /* 0x000000000300720c */ /* 0x020fe40003f43270 */
[----:B------:R-:W-:-:S13]  /*01a0*/  ISETP.NE.AND.EX P1, PT, RZ, UR5, PT, P1 ;  /* 0x00000005ff007c0c */ /* 0x000fda000bf25310 */
[----:B------:R-:W-:Y:S05]  /*01b0*/  @P1 EXIT P2 ;  /* 0x000000000000194d */ /* 0x000fea0001000000 */
[----:B------:R-:W0:Y:S01]  /*01c0*/  S2R R45, SR_TID.X ;  /* 0x00000000002d7919 */ /* 0x000e220000002100 */
[----:B-1----:R-:W-:Y:S01]  /*01d0*/  @P0 IMAD R4, R11, 0x40, R36 ;  /* 0x000000400b040824 */ /* 0x002fe200078e0224 */
[----:B------:R-:W1:Y:S01]  /*01e0*/  S2UR UR8, SR_CTAID.Y ;  /* 0x00000000000879c3 */ /* 0x000e620000002600 */
[----:B------:R-:W-:Y:S01]  /*01f0*/  IMAD.SHL.U32 R9, R2, 0x2000, RZ ;  /* 0x0000200002097824 */ /* 0x000fe200078e00ff */
[----:B------:R-:W-:Y:S01]  /*0200*/  SHF.R.S32.HI R37, RZ, 0x1f, R11 ;  /* 0x0000001fff257819 */ /* 0x000fe2000001140b */
[----:B------:R-:W-:Y:S01]  /*0210*/  ULDC.64 UR4, c[0x0][0x230] ;  /* 0x00008c0000047ab9 */ /* 0x000fe20000000a00 */
[----:B------:R-:W-:Y:S02]  /*0220*/  @P0 SHF.R.S32.HI R5, RZ, 0x1f, R4 ;  /* 0x0000001fff050819 */ /* 0x000fe40000011404 */
[----:B------:R-:W-:Y:S02]  /*0230*/  SEL R37, R37, RZ, !P1 ;  /* 0x000000ff25257207 */ /* 0x000fe40004800000 */
[----:B------:R-:W-:Y:S01]  /*0240*/  @P0 LEA.HI R5, R5, R4, RZ, 0x6 ;  /* 0x0000000405050211 */ /* 0x000fe200078f30ff */
[----:B------:R-:W2:Y:S01]  /*0250*/  LDC.64 R12, c[0x0][0x228] ;  /* 0x00008a00ff0c7b82 */ /* 0x000ea20000000a00 */
[----:B------:R-:W-:-:S03]  /*0260*/  SEL R38, R11, RZ, !P1 ;  /* 0x000000ff0b267207 */ /* 0x000fc60004800000 */
[----:B------:R-:W-:-:S05]  /*0270*/  @P0 IMAD.SHL.U32 R5, R5, 0x80, RZ ;  /* 0x0000008005050824 */ /* 0x000fca00078e00ff */
[----:B------:R-:W-:Y:S02]  /*0280*/  @P0 LOP3.LUT R7, R5, 0xffffe000, RZ, 0xc0, !PT ;  /* 0xffffe00005070812 */ /* 0x000fe400078ec0ff */
[----:B------:R-:W-:Y:S02]  /*0290*/  CS2R R4, SRZ ;  /* 0x0000000000047805 */ /* 0x000fe4000001ff00 */
[--C-:B------:R-:W-:Y:S01]  /*02a0*/  @P0 SHF.R.S32.HI R5, RZ, 0x1f, R7.reuse ;  /* 0x0000001fff050819 */ /* 0x100fe20000011407 */
[----:B------:R-:W-:Y:S01]  /*02b0*/  @P0 IMAD.MOV.U32 R4, RZ, RZ, R7 ;  /* 0x000000ffff040224 */ /* 0x000fe200078e0007 */
        /* <DEDUP_REMOVED lines=28> */
[----:B------:R-:W-:Y:S02]  /*0480*/  BSSY B0, `(.L_x_81) ;  /* 0x00000d1000007945 */ /* 0x000fe40003800000 */
[----:B------:R-:W-:-:S02]  /*0490*/  LEA.HI R39, R44, R45, RZ, 0x2 ;  /* 0x0000002d2c277211 */ /* 0x000fc400078f10ff */
[-C--:B------:R-:W-:Y:S02]  /*04a0*/  LEA.HI R46, R44, R45.reuse, RZ, 0x7 ;  /* 0x0000002d2c2e7211 */ /* 0x080fe400078f38ff */
[--C-:B------:R-:W-:Y:S02]  /*04b0*/  SHF.R.S32.HI R42, RZ, 0x2, R39.reuse ;  /* 0x00000002ff2a7819 */ /* 0x100fe40000011427 */
[----:B------:R-:W-:Y:S02]  /*04c0*/  SHF.R.S32.HI R41, RZ, 0x1f, R39 ;  /* 0x0000001fff297819 */ /* 0x000fe40000011427 */
[----:B------:R-:W-:Y:S01]  /*04d0*/  LOP3.LUT R52, R39, 0x7ffffffc, RZ, 0xc0, !PT ;  /* 0x7ffffffc27347812 */ /* 0x000fe200078ec0ff */
[----:B------:R-:W-:Y:S01]  /*04e0*/  IMAD.SHL.U32 R39, R46, 0x8, RZ ;  /* 0x000000082e277824 */ /* 0x000fe200078e00ff */
[----:B------:R-:W-:Y:S02]  /*04f0*/  LEA.HI R41, R41, R42, RZ, 0x3 ;  /* 0x0000002a29297211 */ /* 0x000fe400078f18ff */
[----:B------:R-:W-:Y:S01]  /*0500*/  LEA.HI R43, R44, R45, RZ, 0x5 ;  /* 0x0000002d2c2b7211 */ /* 0x000fe200078f28ff */
[----:B------:R-:W-:Y:S01]  /*0510*/  IMAD.IADD R52, R45, 0x1, -R52 ;  /* 0x000000012d347824 */ /* 0x000fe200078e0a34 */
[----:B------:R-:W-:-:S02]  /*0520*/  LOP3.LUT R47, R39, 0xfffffc00, RZ, 0xc0, !PT ;  /* 0xfffffc00272f7812 */ /* 0x000fc400078ec0ff */
[----:B------:R-:W-:Y:S02]  /*0530*/  LOP3.LUT R39, R41, 0xfffffff8, RZ, 0xc0, !PT ;  /* 0xfffffff829277812 */ /* 0x000fe400078ec0ff */
[CC--:B0-----:R-:W-:Y:S01]  /*0540*/  LEA.HI R50, R44.reuse, R45.reuse, RZ, 0x6 ;  /* 0x0000002d2c327211 */ /* 0x0c1fe200078f30ff */
[----:B-1----:R-:W-:Y:S01]  /*0550*/  ULEA UR4, UR5, UR4, 0x18 ;  /* 0x0000000405047291 */ /* 0x002fe2000f8ec03f */
[----:B------:R-:W-:Y:S01]  /*0560*/  LEA.HI R44, R44, R45, RZ, 0x4 ;  /* 0x0000002d2c2c7211 */ /* 0x000fe200078f20ff */
[----:B------:R-:W-:Y:S01]  /*0570*/  IMAD.IADD R42, R42, 0x1, -R39 ;  /* 0x000000012a2a7824 */ /* 0x000fe200078e0a27 */
[----:B------:R-:W-:Y:S01]  /*0580*/  LEA R41, R52, R47, 0x1 ;  /* 0x0000002f34297211 */ /* 0x000fe200078e08ff */
[----:B------:R-:W-:Y:S01]  /*0590*/  ULDC UR5, c[0x0][0x268] ;  /* 0x00009a0000057ab9 */ /* 0x000fe20000000800 */
[--C-:B------:R-:W-:Y:S02]  /*05a0*/  SHF.R.S32.HI R39, RZ, 0x4, R44.reuse ;  /* 0x00000004ff277819 */ /* 0x100fe4000001142c */
[----:B------:R-:W-:-:S02]  /*05b0*/  SHF.R.S32.HI R52, RZ, 0x1f, R44 ;  /* 0x0000001fff347819 */ /* 0x000fc4000001142c */
[----:B------:R-:W-:Y:S02]  /*05c0*/  LOP3.LUT R44, R44, 0xfffffff0, RZ, 0xc0, !PT ;  /* 0xfffffff02c2c7812 */ /* 0x000fe400078ec0ff */
[----:B------:R-:W-:Y:S02]  /*05d0*/  SHF.R.S32.HI R48, RZ, 0x5, R43 ;  /* 0x00000005ff307819 */ /* 0x000fe4000001142b */
[----:B------:R-:W-:Y:S01]  /*05e0*/  SHF.R.S32.HI R47, RZ, 0x6, R50 ;  /* 0x00000006ff2f7819 */ /* 0x000fe20000011432 */
[C---:B------:R-:W-:Y:S01]  /*05f0*/  IMAD.IADD R44, R45.reuse, 0x1, -R44 ;  /* 0x000000012d2c7824 */ /* 0x040fe200078e0a2c */
[----:B------:R-:W-:Y:S02]  /*0600*/  LEA R45, R45, UR4, 0x4 ;  /* 0x000000042d2d7c11 */ /* 0x000fe4000f8e20ff */
[----:B------:R-:W-:Y:S02]  /*0610*/  LEA.HI R43, R43, R48, RZ, 0x1 ;  /* 0x000000302b2b7211 */ /* 0x000fe400078f08ff */
[----:B------:R-:W-:-:S02]  /*0620*/  LEA.HI R49, R50, R47, RZ, 0x1 ;  /* 0x0000002f32317211 */ /* 0x000fc400078f08ff */
[----:B------:R-:W-:Y:S02]  /*0630*/  LOP3.LUT R43, R43, 0xfffffe, RZ, 0xc0, !PT ;  /* 0x00fffffe2b2b7812 */ /* 0x000fe400078ec0ff */
[----:B------:R-:W-:Y:S02]  /*0640*/  LEA.HI R52, R52, R39, RZ, 0x2 ;  /* 0x0000002734347211 */ /* 0x000fe400078f10ff */
[----:B------:R-:W-:Y:S01]  /*0650*/  LOP3.LUT R50, R49, 0xfffffffe, RZ, 0xc0, !PT ;  /* 0xfffffffe31327812 */ /* 0x000fe200078ec0ff */
[----:B------:R-:W-:Y:S01]  /*0660*/  IMAD.IADD R48, R48, 0x1, -R43 ;  /* 0x0000000130307824 */ /* 0x000fe200078e0a2b */
[----:B------:R-:W-:Y:S02]  /*0670*/  SHF.R.S32.HI R43, RZ, 0x1f, R42 ;  /* 0x0000001fff2b7819 */ /* 0x000fe4000001142a */
[----:B------:R-:W-:Y:S01]  /*0680*/  LOP3.LUT R52, R52, 0xffffffc, RZ, 0xc0, !PT ;  /* 0x0ffffffc34347812 */ /* 0x000fe200078ec0ff */
[----:B------:R-:W-:Y:S01]  /*0690*/  IMAD.IADD R47, R47, 0x1, -R50 ;  /* 0x000000012f2f7824 */ /* 0x000fe200078e0a32 */
[----:B------:R-:W-:-:S02]  /*06a0*/  LEA.HI R43, R43, R42, RZ, 0x2 ;  /* 0x0000002a2b2b7211 */ /* 0x000fc400078f10ff */
[----:B------:R-:W-:Y:S01]  /*06b0*/  LOP3.LUT R49, R46, 0xffffff80, RZ, 0xc0, !PT ;  /* 0xffffff802e317812 */ /* 0x000fe200078ec0ff */
[----:B------:R-:W-:Y:S01]  /*06c0*/  IMAD.IADD R52, R39, 0x1, -R52 ;  /* 0x0000000127347824 */ /* 0x000fe200078e0a34 */
[----:B------:R-:W-:Y:S01]  /*06d0*/  LOP3.LUT R51, R43, 0x7fffffc, RZ, 0xc0, !PT ;  /* 0x07fffffc2b337812 */ /* 0x000fe200078ec0ff */
[----:B------:R-:W-:Y:S02]  /*06e0*/  IMAD.SHL.U32 R50, R47, 0x40, RZ ;  /* 0x000000402f327824 */ /* 0x000fe400078e00ff */
[----:B------:R-:W-:Y:S02]  /*06f0*/  IMAD.SHL.U32 R43, R43, 0x10, RZ ;  /* 0x000000102b2b7824 */ /* 0x000fe400078e00ff */
[----:B------:R-:W-:Y:S01]  /*0700*/  IMAD R46, R48, 0x100, R41 ;  /* 0x00000100302e7824 */ /* 0x000fe200078e0229 */
[----:B------:R-:W-:Y:S01]  /*0710*/  LEA.HI R48, R44, R44, RZ, 0x1 ;  /* 0x0000002c2c307211 */ /* 0x000fe200078f08ff */
[----:B------:R-:W-:Y:S01]  /*0720*/  IMAD R41, R52, 0x10, R49 ;  /* 0x0000001034297824 */ /* 0x000fe200078e0231 */
[----:B------:R-:W-:Y:S01]  /*0730*/  LOP3.LUT R43, R43, 0x40, RZ, 0xc0, !PT ;  /* 0x000000402b2b7812 */ /* 0x000fe200078ec0ff */
[----:B------:R-:W-:Y:S01]  /*0740*/  IMAD.IADD R49, R42, 0x1, -R51 ;  /* 0x000000012a317824 */ /* 0x000fe200078e0a33 */
[----:B------:R-:W-:Y:S01]  /*0750*/  SHF.L.U32 R42, R44, 0x3, RZ ;  /* 0x000000032c2a7819 */ /* 0x000fe200000006ff */
[----:B------:R-:W-:-:S05]  /*0760*/  IMAD.SHL.U32 R48, R48, 0x200, RZ ;  /* 0x0000020030307824 */ /* 0x000fca00078e00ff */
[----:B------:R-:W-:Y:S01]  /*0770*/  LOP3.LUT R48, R48, 0x7ffffc00, RZ, 0xc0, !PT ;  /* 0x7ffffc0030307812 */ /* 0x000fe200078ec0ff */
[----:B--2---:R0:W-:Y:S04]  /*0780*/  STS.128 [R45], R4 ;  /* 0x000000042d007388 */ /* 0x0041e80000000c00 */
[----:B---3--:R-:W-:Y:S04]  /*0790*/  STS.128 [R45+0x1000], R8 ;  /* 0x001000082d007388 */ /* 0x008fe80000000c00 */
[----:B----4-:R-:W-:Y:S04]  /*07a0*/  STS.128 [R45+0x2000], R12 ;  /* 0x0020000c2d007388 */ /* 0x010fe80000000c00 */
[----:B-----5:R-:W-:Y:S04]  /*07b0*/  STS.128 [R45+0x3000], R16 ;  /* 0x003000102d007388 */ /* 0x020fe80000000c00 */
[----:B------:R-:W-:Y:S01]  /*07c0*/  STS.128 [R45+0x4000], R20 ;  /* 0x004000142d007388 */ /* 0x000fe20000000c00 */
[----:B0-----:R-:W-:Y:S01]  /*07d0*/  IMAD.SHL.U32 R4, R47, 0x8, RZ ;  /* 0x000000082f047824 */ /* 0x001fe200078e00ff */
[----:B------:R-:W-:-:S02]  /*07e0*/  LOP3.LUT R5, R50, 0x40, RZ, 0xc0, !PT ;  /* 0x0000004032057812 */ /* 0x000fc400078ec0ff */
[----:B------:R-:W-:Y:S02]  /*07f0*/  STS.128 [R45+0x5000], R24 ;  /* 0x005000182d007388 */ /* 0x000fe40000000c00 */
[----:B------:R-:W-:Y:S02]  /*0800*/  LOP3.LUT R6, R5, 0x8, R42, 0xf8, !PT ;  /* 0x0000000805067812 */ /* 0x000fe400078ef82a */
[----:B------:R-:W-:Y:S01]  /*0810*/  STS.128 [R45+0x6000], R28 ;  /* 0x0060001c2d007388 */ /* 0x000fe20000000c00 */
[----:B------:R-:W-:Y:S02]  /*0820*/  LOP3.LUT R4, R43, 0x8, R4, 0xf8, !PT ;  /* 0x000000082b047812 */ /* 0x000fe400078ef804 */
[----:B------:R-:W-:Y:S01]  /*0830*/  SHF.R.U32.HI R5, RZ, 0x3, R5 ;  /* 0x00000003ff057819 */ /* 0x000fe20000011605 */
[----:B------:R-:W-:Y:S01]  /*0840*/  STS.128 [R45+0x7000], R32 ;  /* 0x007000202d007388 */ /* 0x000fe20000000c00 */
[----:B------:R-:W-:Y:S02]  /*0850*/  SHF.R.U32.HI R43, RZ, 0x3, R43 ;  /* 0x00000003ff2b7819 */ /* 0x000fe4000001162b */
[----:B------:R-:W-:Y:S01]  /*0860*/  LOP3.LUT R6, R6, R5, RZ, 0x3c, !PT ;  /* 0x0000000506067212 */ /* 0x000fe200078e3cff */
[----:B------:R-:W-:Y:S01]  /*0870*/  BAR.SYNC.DEFER_BLOCKING 0x0 ;  /* 0x0000000000007b1d */ /* 0x000fe20000010000 */
[----:B------:R-:W-:Y:S01]  /*0880*/  LOP3.LUT R4, R4, R43, RZ, 0x3c, !PT ;  /* 0x0000002b04047212 */ /* 0x000fe200078e3cff */
[----:B------:R-:W-:Y:S01]  /*0890*/  IMAD R5, R49, 0x10, R46 ;  /* 0x0000001031057824 */ /* 0x000fe200078e022e */
[----:B------:R-:W-:-:S03]  /*08a0*/  IADD3 R41, R6, R41, R48 ;  /* 0x0000002906297210 */ /* 0x000fc60007ffe030 */
[----:B------:R-:W-:Y:S01]  /*08b0*/  IMAD.IADD R5, R4, 0x1, R5 ;  /* 0x0000000104057824 */ /* 0x000fe200078e0205 */
[----:B------:R-:W0:Y:S04]  /*08c0*/  LDS R25, [R40+UR4+0x400] ;  /* 0x0004000428197984 */ /* 0x000e280008000800 */
[----:B------:R-:W1:Y:S04]  /*08d0*/  LDS R21, [R40+UR4+0x800] ;  /* 0x0008000428157984 */ /* 0x000e680008000800 */
[----:B------:R-:W2:Y:S04]  /*08e0*/  LDS R20, [R40+UR4+0xc00] ;  /* 0x000c000428147984 */ /* 0x000ea80008000800 */
[----:B------:R-:W3:Y:S04]  /*08f0*/  LDS R30, [R40+UR4] ;  /* 0x00000004281e7984 */ /* 0x000ee80008000800 */
[----:B------:R-:W4:Y:S04]  /*0900*/  LDS R32, [R40+UR4+0x1800] ;  /* 0x0018000428207984 */ /* 0x000f280008000800 */
[----:B------:R-:W5:Y:S04]  /*0910*/  LDS R29, [R40+UR4+0x1c00] ;  /* 0x001c0004281d7984 */ /* 0x000f680008000800 */
[----:B------:R-:W5:Y:S04]  /*0920*/  LDS R23, [R40+UR4+0x2000] ;  /* 0x0020000428177984 */ /* 0x000f680008000800 */
[----:B------:R-:W5:Y:S04]  /*0930*/  LDS R18, [R40+UR4+0x4400] ;  /* 0x0044000428127984 */ /* 0x000f680008000800 */
[----:B------:R-:W5:Y:S04]  /*0940*/  LDS R11, [R40+UR4+0x4800] ;  /* 0x00480004280b7984 */ /* 0x000f680008000800 */
[----:B------:R-:W5:Y:S04]  /*0950*/  LDS R17, [R40+UR4+0x4c00] ;  /* 0x004c000428117984 */ /* 0x000f680008000800 */
[----:B------:R-:W5:Y:S01]  /*0960*/  LDS R10, [R40+UR4+0x3800] ;  /* 0x00380004280a7984 */ /* 0x000f620008000800 */
[----:B0-----:R-:W-:-:S03]  /*0970*/  FMUL.FTZ R31, R25, UR5 ;  /* 0x00000005191f7c20 */ /* 0x001fc60008410000 */
[----:B------:R-:W0:Y:S01]  /*0980*/  LDS R19, [R40+UR4+0x3c00] ;  /* 0x003c000428137984 */ /* 0x000e220008000800 */
[----:B-1----:R-:W-:-:S03]  /*0990*/  FMUL.FTZ R35, R21, UR5 ;  /* 0x0000000515237c20 */ /* 0x002fc60008410000 */
[----:B------:R-:W1:Y:S01]  /*09a0*/  LDS R16, [R40+UR4+0x5400] ;  /* 0x0054000428107984 */ /* 0x000e620008000800 */
[----:B--2---:R-:W-:-:S03]  /*09b0*/  FMUL.FTZ R44, R20, UR5 ;  /* 0x00000005142c7c20 */ /* 0x004fc60008410000 */
[----:B------:R-:W2:Y:S01]  /*09c0*/  LDS R8, [R40+UR4+0x6c00] ;  /* 0x006c000428087984 */ /* 0x000ea20008000800 */
[----:B---3--:R-:W-:-:S03]  /*09d0*/  FMUL.FTZ R30, R30, UR5 ;  /* 0x000000051e1e7c20 */ /* 0x008fc60008410000 */
[----:B------:R-:W3:Y:S01]  /*09e0*/  LDS R34, [R40+UR4+0x1000] ;  /* 0x0010000428227984 */ /* 0x000ee20008000800 */
[----:B----4-:R-:W-:Y:S01]  /*09f0*/  FMUL.FTZ R32, R32, UR5 ;  /* 0x0000000520207c20 */ /* 0x010fe20008410000 */
[----:B------:R-:W-:Y:S02]  /*0a00*/  F2FP.F16.F32.PACK_AB R30, R31, R30 ;  /* 0x0000001e1f1e723e */ /* 0x000fe400000000ff */
[----:B------:R-:W4:Y:S01]  /*0a10*/  LDS R33, [R40+UR4+0x1400] ;  /* 0x0014000428217984 */ /* 0x000f220008000800 */
[----:B-----5:R-:W-:Y:S01]  /*0a20*/  FMUL.FTZ R29, R29, UR5 ;  /* 0x000000051d1d7c20 */ /* 0x020fe20008410000 */
[----:B------:R-:W-:Y:S02]  /*0a30*/  F2FP.F16.F32.PACK_AB R31, R44, R35 ;  /* 0x000000232c1f723e */ /* 0x000fe400000000ff */
[----:B------:R-:W5:Y:S01]  /*0a40*/  LDS R28, [R40+UR4+0x2400] ;  /* 0x00240004281c7984 */ /* 0x000f620008000800 */
[----:B------:R-:W-:Y:S01]  /*0a50*/  FMUL.FTZ R35, R23, UR5 ;  /* 0x0000000517237c20 */ /* 0x000fe20008410000 */
[----:B------:R-:W-:-:S02]  /*0a60*/  F2FP.F16.F32.PACK_AB R23, R29, R32 ;  /* 0x000000201d17723e */ /* 0x000fc400000000ff */
[----:B------:R-:W5:Y:S01]  /*0a70*/  LDS R22, [R40+UR4+0x2800] ;  /* 0x0028000428167984 */ /* 0x000f620008000800 */
[----:B------:R-:W-:-:S03]  /*0a80*/  FMUL.FTZ R29, R18, UR5 ;  /* 0x00000005121d7c20 */ /* 0x000fc60008410000 */
[----:B------:R-:W5:Y:S01]  /*0a90*/  LDS R27, [R40+UR4+0x2c00] ;  /* 0x002c0004281b7984 */ /* 0x000f620008000800 */
[----:B------:R-:W-:-:S03]  /*0aa0*/  FMUL.FTZ R11, R11, UR5 ;  /* 0x000000050b0b7c20 */ /* 0x000fc60008410000 */
[----:B------:R-:W-:Y:S01]  /*0ab0*/  LDS R24, [R40+UR4+0x3000] ;  /* 0x0030000428187984 */ /* 0x000fe20008000800 */
        /* <DEDUP_REMOVED lines=12> */
[----:B---3--:R-:W-:-:S03]  /*0b80*/  FMUL.FTZ R34, R34, UR5 ;  /* 0x0000000522227c20 */ /* 0x008fc60008410000 */
[----:B------:R-:W3:Y:S01]  /*0b90*/  LDS R6, [R40+UR4+0x6000] ;  /* 0x0060000428067984 */ /* 0x000ee20008000800 */
[----:B----4-:R-:W-:-:S03]  /*0ba0*/  FMUL.FTZ R33, R33, UR5 ;  /* 0x0000000521217c20 */ /* 0x010fc60008410000 */
[----:B------:R-:W4:Y:S01]  /*0bb0*/  LDS R9, [R40+UR4+0x6400] ;  /* 0x0064000428097984 */ /* 0x000f220008000800 */
[----:B-----5:R-:W-:-:S03]  /*0bc0*/  FMUL.FTZ R28, R28, UR5 ;  /* 0x000000051c1c7c20 */ /* 0x020fc60008410000 */
[----:B------:R-:W5:Y:S01]  /*0bd0*/  LDS R4, [R40+UR4+0x6800] ;  /* 0x0068000428047984 */ /* 0x000f620008000800 */
[----:B------:R-:W-:Y:S01]  /*0be0*/  FMUL.FTZ R43, R22, UR5 ;  /* 0x00000005162b7c20 */ /* 0x000fe20008410000 */
[----:B------:R-:W-:Y:S02]  /*0bf0*/  F2FP.F16.F32.PACK_AB R22, R33, R34 ;  /* 0x000000222116723e */ /* 0x000fe400000000ff */
[----:B------:R-:W5:Y:S01]  /*0c00*/  LDS R7, [R40+UR4+0x7000] ;  /* 0x0070000428077984 */ /* 0x000f620008000800 */
[----:B------:R-:W-:-:S03]  /*0c10*/  FMUL.FTZ R44, R27, UR5 ;  /* 0x000000051b2c7c20 */ /* 0x000fc60008410000 */
[----:B------:R-:W5:Y:S02]  /*0c20*/  LDS R21, [R40+UR4+0x7400] ;  /* 0x0074000428157984 */ /* 0x000f640008000800 */
[----:B------:R-:W-:Y:S02]  /*0c30*/  F2FP.F16.F32.PACK_AB R27, R44, R43 ;  /* 0x0000002b2c1b723e */ /* 0x000fe400000000ff */
[----:B------:R-:W5:Y:S01]  /*0c40*/  LDS R20, [R40+UR4+0x7800] ;  /* 0x0078000428147984 */ /* 0x000f620008000800 */
[----:B------:R-:W-:Y:S01]  /*0c50*/  FMUL.FTZ R45, R26, UR5 ;  /* 0x000000051a2d7c20 */ /* 0x000fe20008410000 */
[----:B------:R-:W-:Y:S02]  /*0c60*/  SHF.R.S32.HI R43, RZ, 0x1f, R42 ;  /* 0x0000001fff2b7819 */ /* 0x000fe4000001142a */
[----:B------:R1:W5:Y:S01]  /*0c70*/  LDS R25, [R40+UR4+0x7c00] ;  /* 0x007c000428197984 */ /* 0x0003620008000800 */
[----:B------:R-:W-:Y:S01]  /*0c80*/  FMUL.FTZ R12, R12, UR5 ;  /* 0x000000050c0c7c20 */ /* 0x000fe20008410000 */
[----:B0-----:R-:W-:-:S04]  /*0c90*/  FMUL.FTZ R14, R14, UR5 ;  /* 0x000000050e0e7c20 */ /* 0x001fc80008410000 */
[----:B------:R-:W-:Y:S01]  /*0ca0*/  F2FP.F16.F32.PACK_AB R29, R29, R12 ;  /* 0x0000000c1d1d723e */ /* 0x000fe200000000ff */
[----:B-1----:R-:W-:Y:S01]  /*0cb0*/  FMUL.FTZ R40, R24, UR5 ;  /* 0x0000000518287c20 */ /* 0x002fe20008410000 */
[----:B------:R-:W-:Y:S01]  /*0cc0*/  FMUL.FTZ R13, R13, UR5 ;  /* 0x000000050d0d7c20 */ /* 0x000fe20008410000 */
[----:B------:R-:W-:Y:S01]  /*0cd0*/  F2FP.F16.F32.PACK_AB R24, R28, R35 ;  /* 0x000000231c18723e */ /* 0x000fe200000000ff */
[----:B--2---:R-:W-:Y:S02]  /*0ce0*/  FMUL.FTZ R16, R15, UR5 ;  /* 0x000000050f107c20 */ /* 0x004fe40008410000 */
[----:B------:R-:W-:Y:S02]  /*0cf0*/  F2FP.F16.F32.PACK_AB R26, R45, R40 ;  /* 0x000000282d1a723e */ /* 0x000fe400000000ff */
[----:B------:R-:W-:Y:S01]  /*0d00*/  F2FP.F16.F32.PACK_AB R17, R17, R14 ;  /* 0x0000000e1111723e */ /* 0x000fe200000000ff */
[----:B---3--:R-:W-:Y:S01]  /*0d10*/  FMUL.FTZ R6, R6, UR5 ;  /* 0x0000000506067c20 */ /* 0x008fe20008410000 */
[----:B------:R-:W-:-:S02]  /*0d20*/  F2FP.F16.F32.PACK_AB R16, R16, R13 ;  /* 0x0000000d1010723e */ /* 0x000fc400000000ff */
[----:B------:R-:W-:Y:S01]  /*0d30*/  CS2R R14, SRZ ;  /* 0x00000000000e7805 */ /* 0x000fe2000001ff00 */
[----:B------:R-:W0:Y:S01]  /*0d40*/  LDC.64 R12, c[0x0][0x258] ;  /* 0x00009600ff0c7b82 */ /* 0x000e220000000a00 */
[----:B----4-:R-:W-:Y:S01]  /*0d50*/  FMUL.FTZ R9, R9, UR5 ;  /* 0x0000000509097c20 */ /* 0x010fe20008410000 */
[--C-:B------:R-:W-:Y:S01]  /*0d60*/  @P0 IMAD.MOV.U32 R14, RZ, RZ, R36.reuse ;  /* 0x000000ffff0e0224 */ /* 0x100fe200078e0024 */
[----:B------:R-:W-:Y:S01]  /*0d70*/  @P0 SHF.R.S32.HI R15, RZ, 0x1f, R36 ;  /* 0x0000001fff0f0819 */ /* 0x000fe20000011424 */
[----:B-----5:R-:W-:Y:S02]  /*0d80*/  FMUL.FTZ R4, R4, UR5 ;  /* 0x0000000504047c20 */ /* 0x020fe40008410000 */
[----:B------:R-:W-:Y:S01]  /*0d90*/  F2FP.F16.F32.PACK_AB R9, R9, R6 ;  /* 0x000000060909723e */ /* 0x000fe200000000ff */
[----:B------:R-:W-:Y:S02]  /*0da0*/  FMUL.FTZ R7, R7, UR5 ;  /* 0x0000000507077c20 */ /* 0x000fe40008410000 */
[----:B------:R-:W-:Y:S01]  /*0db0*/  F2FP.F16.F32.PACK_AB R11, R11, R4 ;  /* 0x000000040b0b723e */ /* 0x000fe200000000ff */
[----:B------:R-:W-:Y:S01]  /*0dc0*/  FMUL.FTZ R8, R21, UR5 ;  /* 0x0000000515087c20 */ /* 0x000fe20008410000 */
[----:B------:R-:W-:Y:S01]  /*0dd0*/  LEA R21, R5, UR4, 0x1 ;  /* 0x0000000405157c11 */ /* 0x000fe2000f8e08ff */
[----:B------:R-:W-:-:S03]  /*0de0*/  FMUL.FTZ R20, R20, UR5 ;  /* 0x0000000514147c20 */ /* 0x000fc60008410000 */
[----:B------:R-:W-:Y:S01]  /*0df0*/  F2FP.F16.F32.PACK_AB R19, R8, R7 ;  /* 0x000000070813723e */ /* 0x000fe200000000ff */
[----:B------:R-:W-:Y:S01]  /*0e00*/  STS [R21+0x8000], R30 ;  /* 0x0080001e15007388 */ /* 0x000fe20000000800 */
[----:B------:R-:W-:Y:S01]  /*0e10*/  LEA R8, R41, UR4, 0x1 ;  /* 0x0000000429087c11 */ /* 0x000fe2000f8e08ff */
[----:B------:R-:W-:Y:S01]  /*0e20*/  FMUL.FTZ R25, R25, UR5 ;  /* 0x0000000519197c20 */ /* 0x000fe20008410000 */
[----:B------:R-:W-:Y:S01]  /*0e30*/  ULDC UR5, c[0x0][0x244] ;  /* 0x0000910000057ab9 */ /* 0x000fe20000000800 */
[----:B------:R-:W-:Y:S01]  /*0e40*/  STS [R21+0x8100], R31 ;  /* 0x0081001f15007388 */ /* 0x000fe20000000800 */
[----:B------:R-:W-:Y:S02]  /*0e50*/  UIADD3 UR4, UR4, 0x8000, URZ ;  /* 0x0000800004047890 */ /* 0x000fe4000fffe03f */
[----:B------:R-:W-:Y:S01]  /*0e60*/  F2FP.F16.F32.PACK_AB R20, R25, R20 ;  /* 0x000000141914723e */ /* 0x000fe200000000ff */
[----:B------:R-:W-:Y:S04]  /*0e70*/  STS [R21+0x9000], R24 ;  /* 0x0090001815007388 */ /* 0x000fe80000000800 */
[----:B------:R-:W-:Y:S04]  /*0e80*/  STS [R21+0x9100], R27 ;  /* 0x0091001b15007388 */ /* 0x000fe80000000800 */
[----:B------:R-:W-:Y:S04]  /*0e90*/  STS [R21+0x8400], R22 ;  /* 0x0084001615007388 */ /* 0x000fe80000000800 */
[----:B------:R-:W-:Y:S04]  /*0ea0*/  STS [R21+0x8500], R23 ;  /* 0x0085001715007388 */ /* 0x000fe80000000800 */
[----:B------:R-:W-:Y:S04]  /*0eb0*/  STS [R21+0x9400], R26 ;  /* 0x0094001a15007388 */ /* 0x000fe80000000800 */
[----:B------:R1:W-:Y:S04]  /*0ec0*/  STS [R21+0x9500], R10 ;  /* 0x0095000a15007388 */ /* 0x0003e80000000800 */
[----:B------:R-:W-:Y:S04]  /*0ed0*/  STS [R21+0xa000], R29 ;  /* 0x00a0001d15007388 */ /* 0x000fe80000000800 */
[----:B------:R-:W-:Y:S01]  /*0ee0*/  STS [R21+0xa100], R18 ;  /* 0x00a1001215007388 */ /* 0x000fe20000000800 */
[----:B-1----:R-:W-:Y:S01]  /*0ef0*/  IADD3 R10, P0, R39, R14, RZ ;  /* 0x0000000e270a7210 */ /* 0x002fe20007f1e0ff */
[----:B0-----:R-:W-:-:S02]  /*0f00*/  IMAD R14, R12, UR9, RZ ;  /* 0x000000090c0e7c24 */ /* 0x001fc4000f8e02ff */
[----:B------:R0:W-:Y:S04]  /*0f10*/  STS [R21+0xb000], R9 ;  /* 0x00b0000915007388 */ /* 0x0001e80000000800 */
[----:B------:R1:W-:Y:S04]  /*0f20*/  STS [R21+0xb100], R11 ;  /* 0x00b1000b15007388 */ /* 0x0003e80000000800 */
[----:B------:R2:W-:Y:S01]  /*0f30*/  STS [R21+0xa400], R17 ;  /* 0x00a4001115007388 */ /* 0x0005e20000000800 */
[----:B0-----:R-:W-:Y:S01]  /*0f40*/  VIADDMNMX R9, R3, -R0, 0x40, PT ;  /* 0x0000004003097446 */ /* 0x001fe20003800900 */
[----:B------:R-:W-:-:S02]  /*0f50*/  VIADD R0, R39, 0x10 ;  /* 0x0000001027007836 */ /* 0x000fc40000000000 */
[----:B------:R2:W-:Y:S01]  /*0f60*/  STS [R21+0xa500], R16 ;  /* 0x00a5001015007388 */ /* 0x0005e20000000800 */
[----:B------:R-:W-:Y:S01]  /*0f70*/  IMAD R3, R13, UR8, R14 ;  /* 0x000000080d037c24 */ /* 0x000fe2000f8e020e */
[----:B-1----:R-:W-:Y:S01]  /*0f80*/  LEA.HI.X.SX32 R11, R39, R15, 0x1, P0 ;  /* 0x0000000f270b7211 */ /* 0x002fe200000f0eff */
[----:B------:R-:W-:Y:S01]  /*0f90*/  IMAD.WIDE.U32 R12, R12, UR8, R42 ;  /* 0x000000080c0c7c25 */ /* 0x000fe2000f8e002a */
[----:B------:R2:W-:Y:S01]  /*0fa0*/  STS [R21+0xb400], R19 ;  /* 0x00b4001315007388 */ /* 0x0005e20000000800 */
[----:B------:R-:W-:Y:S01]  /*0fb0*/  ISETP.GE.AND P0, PT, R42, UR5, PT ;  /* 0x000000052a007c0c */ /* 0x000fe2000bf06270 */
[----:B------:R-:W-:Y:S01]  /*0fc0*/  ULDC.64 UR8, c[0x0][0x260] ;  /* 0x0000980000087ab9 */ /* 0x000fe20000000a00 */
[----:B------:R-:W-:Y:S01]  /*0fd0*/  IMAD.IADD R13, R13, 0x1, R3 ;  /* 0x000000010d0d7824 */ /* 0x000fe200078e0203 */
[----:B------:R2:W-:Y:S01]  /*0fe0*/  STS [R21+0xb500], R20 ;  /* 0x00b5001415007388 */ /* 0x0005e20000000800 */
[----:B------:R-:W-:Y:S01]  /*0ff0*/  BAR.SYNC.DEFER_BLOCKING 0x0 ;  /* 0x0000000000007b1d */ /* 0x000fe20000010000 */
[-C--:B------:R-:W-:Y:S01]  /*1000*/  ISETP.GE.OR P3, PT, R39, R9.reuse, P0 ;  /* 0x000000092700720c */ /* 0x080fe20000766670 */
[----:B------:R-:W-:Y:S01]  /*1010*/  IMAD R37, R37, UR8, RZ ;  /* 0x0000000825257c24 */ /* 0x000fe2000f8e02ff */
[----:B------:R-:W-:Y:S01]  /*1020*/  ISETP.GE.OR P2, PT, R0, R9, P0 ;  /* 0x000000090000720c */ /* 0x000fe20000746670 */
[C---:B------:R-:W-:Y:S01]  /*1030*/  VIADD R0, R39.reuse, 0x20 ;  /* 0x0000002027007836 */ /* 0x040fe20000000000 */
[----:B------:R-:W-:Y:S01]  /*1040*/  IADD3 R39, R39, 0x30, RZ ;  /* 0x0000003027277810 */ /* 0x000fe20007ffe0ff */
[----:B------:R-:W-:-:S02]  /*1050*/  IMAD R37, R38, UR9, R37 ;  /* 0x0000000926257c24 */ /* 0x000fc4000f8e0225 */
[----:B------:R-:W-:Y:S01]  /*1060*/  IMAD.WIDE R2, R2, 0x40, R10 ;  /* 0x0000004002027825 */ /* 0x000fe200078e020a */
[-C--:B------:R-:W-:Y:S02]  /*1070*/  ISETP.GE.OR P1, PT, R0, R9.reuse, P0 ;  /* 0x000000090000720c */ /* 0x080fe40000726670 */
[----:B------:R-:W-:Y:S01]  /*1080*/  ISETP.GE.OR P0, PT, R39, R9, P0 ;  /* 0x000000092700720c */ /* 0x000fe20000706670 */
[----:B------:R-:W-:Y:S01]  /*1090*/  IMAD.WIDE.U32 R38, R38, UR8, R12 ;  /* 0x0000000826267c25 */ /* 0x000fe2000f8e000c */
[----:B------:R-:W-:-:S03]  /*10a0*/  LEA R12, R41, UR4, 0x1 ;  /* 0x00000004290c7c11 */ /* 0x000fc6000f8e08ff */
[----:B------:R-:W-:Y:S01]  /*10b0*/  IMAD.IADD R11, R39, 0x1, R37 ;  /* 0x00000001270b7824 */ /* 0x000fe200078e0225 */
[----:B------:R2:W0:Y:S01]  /*10c0*/  LDS.128 R4, [R8+0x8600] ;  /* 0x0086000008047984 */ /* 0x0004220000000c00 */
[----:B------:R-:W-:Y:S06]  /*10d0*/  @P3 BRA `(.L_x_82) ;  /* 0x00000000002c3947 */ /* 0x000fec0003800000 */
[----:B------:R-:W1:Y:S01]  /*10e0*/  LDS.128 R12, [R12] ;  /* 0x000000000c0c7984 */ /* 0x000e620000000c00 */
[----:B------:R-:W-:Y:S01]  /*10f0*/  ULDC.64 UR4, c[0x0][0x250] ;  /* 0x0000940000047ab9 */ /* 0x000fe20000000a00 */
[----:B------:R-:W-:Y:S02]  /*1100*/  IMAD.MOV.U32 R10, RZ, RZ, R38 ;  /* 0x000000ffff0a7224 */ /* 0x000fe400078e0026 */
[----:B------:R-:W-:Y:S02]  /*1110*/  IMAD R9, R3, UR4, RZ ;  /* 0x0000000403097c24 */ /* 0x000fe4000f8e02ff */
[----:B--2---:R-:W-:-:S04]  /*1120*/  IMAD.WIDE.U32 R16, R2, UR4, R10 ;  /* 0x0000000402107c25 */ /* 0x004fc8000f8e000a */
[----:B------:R-:W-:Y:S01]  /*1130*/  IMAD R9, R2, UR5, R9 ;  /* 0x0000000502097c24 */ /* 0x000fe2000f8e0209 */
[----:B------:R-:W-:Y:S02]  /*1140*/  ULDC.64 UR4, c[0x0][0x238] ;  /* 0x00008e0000047ab9 */ /* 0x000fe40000000a00 */
[----:B------:R-:W-:Y:S01]  /*1150*/  LEA R18, P3, R16, UR4, 0x1 ;  /* 0x0000000410127c11 */ /* 0x000fe2000f8608ff */
[----:B------:R-:W-:-:S05]  /*1160*/  IMAD.IADD R9, R17, 0x1, R9 ;  /* 0x0000000111097824 */ /* 0x000fca00078e0209 */
[----:B------:R-:W-:-:S05]  /*1170*/  LEA.HI.X R19, R16, UR5, R9, 0x1, P3 ;  /* 0x0000000510137c11 */ /* 0x000fca00098f0c09 */
[----:B-1----:R1:W-:Y:S02]  /*1180*/  STG.E.128 desc[UR6][R18.64], R12 ;  /* 0x0000000c12007986 */ /* 0x0023e4000c101d06 */
.L_x_82:
[----:B------:R-:W-:Y:S05]  /*1190*/  BSYNC B0 ;  /* 0x0000000000007941 */ /* 0x000fea0003800000 */
.L_x_81:
[----:B-1----:R1:W3:Y:S01]  /*11a0*/  LDS.128 R12, [R8+0x8200] ;  /* 0x00820000080c7984 */ /* 0x0022e20000000c00 */
[----:B------:R-:W-:Y:S04]  /*11b0*/  BSSY B0, `(.L_x_83) ;  /* 0x000000f000007945 */ /* 0x000fe80003800000 */
[----:B------:R-:W-:Y:S05]  /*11c0*/  @P2 BRA `(.L_x_84) ;  /* 0x0000000000342947 */ /* 0x000fea0003800000 */
[----:B------:R-:W-:Y:S01]  /*11d0*/  IADD3 R9, P2, R2, 0x10, RZ ;  /* 0x0000001002097810 */ /* 0x000fe20007f5e0ff */
[----:B------:R-:W-:Y:S01]  /*11e0*/  ULDC.64 UR4, c[0x0][0x250] ;  /* 0x0000940000047ab9 */ /* 0x000fe20000000a00 */
[----:B--2---:R-:W-:Y:S02]  /*11f0*/  IMAD.MOV.U32 R16, RZ, RZ, R38 ;  /* 0x000000ffff107224 */ /* 0x004fe400078e0026 */
        /* <DEDUP_REMOVED lines=10> */
.L_x_84:
[----:B------:R-:W-:Y:S05]  /*12a0*/  BSYNC B0 ;  /* 0x0000000000007941 */ /* 0x000fea0003800000 */
.L_x_83:
[----:B---34-:R3:W4:Y:S01]  /*12b0*/  LDS.128 R12, [R8+0x8400] ;  /* 0x00840000080c7984 */ /* 0x0187220000000c00 */
[----:B------:R-:W-:Y:S04]  /*12c0*/  BSSY B0, `(.L_x_85) ;  /* 0x000000f000007945 */ /* 0x000fe80003800000 */
[----:B------:R-:W-:Y:S05]  /*12d0*/  @P1 BRA `(.L_x_86) ;  /* 0x0000000000341947 */ /* 0x000fea0003800000 */
[----:B--2---:R-:W-:Y:S01]  /*12e0*/  IADD3 R17, P1, R2, 0x20, RZ ;  /* 0x0000002002117810 */ /* 0x004fe20007f3e0ff */
[----:B------:R-:W-:Y:S01]  /*12f0*/  ULDC.64 UR4, c[0x0][0x250] ;  /* 0x0000940000047ab9 */ /* 0x000fe20000000a00 */
[----:B-1-3--:R-:W-:Y:S02]  /*1300*/  IMAD.MOV.U32 R8, RZ, RZ, R38 ;  /* 0x000000ffff087224 */ /* 0x00afe400078e0026 */
        /* <DEDUP_REMOVED lines=9> */
[----:B----4-:R1:W-:Y:S02]  /*13a0*/  STG.E.128 desc[UR6][R16.64], R12 ;  /* 0x0000000c10007986 */ /* 0x0103e4000c101d06 */
.L_x_86:
[----:B------:R-:W-:Y:S05]  /*13b0*/  BSYNC B0 ;  /* 0x0000000000007941 */ /* 0x000fea0003800000 */
.L_x_85:
[----:B------:R-:W-:Y:S05]  /*13c0*/  @P0 EXIT ;  /* 0x000000000000094d */ /* 0x000fea0003800000 */
[----:B------:R-:W-:Y:S01]  /*13d0*/  IADD3 R9, P0, R2, 0x30, RZ ;  /* 0x0000003002097810 */ /* 0x000fe20007f1e0ff */
[----:B------:R-:W-:-:S04]  /*13e0*/  ULDC.64 UR4, c[0x0][0x250] ;  /* 0x0000940000047ab9 */ /* 0x000fc80000000a00 */
[----:B------:R-:W-:Y:S02]  /*13f0*/  IMAD.X R2, RZ, RZ, R3, P0 ;  /* 0x000000ffff027224 */ /* 0x000fe400000e0603 */
[----:B------:R-:W-:Y:S02]  /*1400*/  IMAD.MOV.U32 R3, RZ, RZ, R11 ;  /* 0x000000ffff037224 */ /* 0x000fe400078e000b */
[----:B------:R-:W-:Y:S02]  /*1410*/  IMAD R0, R2, UR4, RZ ;  /* 0x0000000402007c24 */ /* 0x000fe4000f8e02ff */
[----:B------:R-:W-:-:S04]  /*1420*/  IMAD.MOV.U32 R2, RZ, RZ, R38 ;  /* 0x000000ffff027224 */ /* 0x000fc800078e0026 */
[----:B------:R-:W-:-:S04]  /*1430*/  IMAD.WIDE.U32 R2, R9, UR4, R2 ;  /* 0x0000000409027c25 */ /* 0x000fc8000f8e0002 */
[----:B------:R-:W-:Y:S01]  /*1440*/  IMAD R9, R9, UR5, R0 ;  /* 0x0000000509097c24 */ /* 0x000fe2000f8e0200 */
[----:B------:R-:W-:Y:S02]  /*1450*/  ULDC.64 UR4, c[0x0][0x238] ;  /* 0x00008e0000047ab9 */ /* 0x000fe40000000a00 */
[----:B-123--:R-:W-:Y:S01]  /*1460*/  LEA R8, P0, R2, UR4, 0x1 ;  /* 0x0000000402087c11 */ /* 0x00efe2000f8008ff */
[----:B------:R-:W-:-:S05]  /*1470*/  IMAD.IADD R3, R3, 0x1, R9 ;  /* 0x0000000103037824 */ /* 0x000fca00078e0209 */
[----:B------:R-:W-:-:S05]  /*1480*/  LEA.HI.X R9, R2, UR5, R3, 0x1, P0 ;  /* 0x0000000502097c11 */ /* 0x000fca00080f0c03 */
[----:B0-----:R-:W-:Y:S01]  /*1490*/  STG.E.128 desc[UR6][R8.64], R4 ;  /* 0x0000000408007986 */ /* 0x001fe2000c101d06 */
[----:B------:R-:W-:Y:S05]  /*14a0*/  EXIT ;  /* 0x000000000000794d */ /* 0x000fea0003800000 */
.L_x_87:
        /* <DEDUP_REMOVED lines=13> */
.L_x_147:


//--------------------- .text._ZN7cutlass13device_kernelIN5flash19enable_sm80_to_sm89INS1_16FlashAttnBwdSm80INS1_25CollectiveMainloopBwdSm80ILi2ELi2EN4cute5tupleIJNS5_1CILi64EEENS7_ILi128EEES9_EEENS_6half_tEfNS_4arch4Sm80ELb1ELb0ELb1ELb1ELb1ELb0ELb0ELb0ELi2ELi2ELi2ELi2ELb0EEENS1_24CollectiveEpilogueBwdGQAISA_fSD_Li256ELb1ELb1EEENS1_25SingleTileBwdLPTSchedulerILb1ELi128ELb1EEEEEEEEEvNT_6ParamsE --------------------------
	.section	.text._ZN7cutlass13device_kernelIN5flash19enable_sm80_to_sm89INS1_16FlashAttnBwdSm80INS1_25CollectiveMainloopBwdSm80ILi2ELi2EN4cute5tupleIJNS5_1CILi64EEENS7_ILi128EEES9_EEENS_6half_tEfNS_4arch4Sm80ELb1ELb0ELb1ELb1ELb1ELb0ELb0ELb0ELi2ELi2ELi2ELi2ELb0EEENS1_24CollectiveEpilogueBwdGQAISA_fSD_Li256ELb1ELb1EEENS1_25SingleTileBwdLPTSchedulerILb1ELi128ELb1EEEEEEEEEvNT_6ParamsE,"ax",@progbits
	.align	128
.text._ZN7cutlass13device_kernelIN5flash19enable_sm80_to_sm89INS1_16FlashAttnBwdSm80INS1_25CollectiveMainloopBwdSm80ILi2ELi2EN4cute5tupleIJNS5_1CILi64EEENS7_ILi128EEES9_EEENS_6half_tEfNS_4arch4Sm80ELb1ELb0ELb1ELb1ELb1ELb0ELb0ELb0ELi2ELi2ELi2ELi2ELb0EEENS1_24CollectiveEpilogueBwdGQAISA_fSD_Li256ELb1ELb1EEENS1_25SingleTileBwdLPTSchedulerILb1ELi128ELb1EEEEEEEEEvNT_6ParamsE:
        .type           _ZN7cutlass13device_kernelIN5flash19enable_sm80_to_sm89INS1_16FlashAttnBwdSm80INS1_25CollectiveMainloopBwdSm80ILi2ELi2EN4cute5tupleIJNS5_1CILi64EEENS7_ILi128EEES9_EEENS_6half_tEfNS_4arch4Sm80ELb1ELb0ELb1ELb1ELb1ELb0ELb0ELb0ELi2ELi2ELi2ELi2ELb0EEENS1_24CollectiveEpilogueBwdGQAISA_fSD_Li256ELb1ELb1EEENS1_25SingleTileBwdLPTSchedulerILb1ELi128ELb1EEEEEEEEEvNT_6ParamsE,@function
        .size           _ZN7cutlass13device_kernelIN5flash19enable_sm80_to_sm89INS1_16FlashAttnBwdSm80INS1_25CollectiveMainloopBwdSm80ILi2ELi2EN4cute5tupleIJNS5_1CILi64EEENS7_ILi128EEES9_EEENS_6half_tEfNS_4arch4Sm80ELb1ELb0ELb1ELb1ELb1ELb0ELb0ELb0ELi2ELi2ELi2ELi2ELb0EEENS1_24CollectiveEpilogueBwdGQAISA_fSD_Li256ELb1ELb1EEENS1_25SingleTileBwdLPTSchedulerILb1ELi128ELb1EEEEEEEEEvNT_6ParamsE,(.L_x_148 - _ZN7cutlass13device_kernelIN5flash19enable_sm80_to_sm89INS1_16FlashAttnBwdSm80INS1_25CollectiveMainloopBwdSm80ILi2ELi2EN4cute5tupleIJNS5_1CILi64EEENS7_ILi128EEES9_EEENS_6half_tEfNS_4arch4Sm80ELb1ELb0ELb1ELb1ELb1ELb0ELb0ELb0ELi2ELi2ELi2ELi2ELb0EEENS1_24CollectiveEpilogueBwdGQAISA_fSD_Li256ELb1ELb1EEENS1_25SingleTileBwdLPTSchedulerILb1ELi128ELb1EEEEEEEEEvNT_6ParamsE)
        .other          _ZN7cutlass13device_kernelIN5flash19enable_sm80_to_sm89INS1_16FlashAttnBwdSm80INS1_25CollectiveMainloopBwdSm80ILi2ELi2EN4cute5tupleIJNS5_1CILi64EEENS7_ILi128EEES9_EEENS_6half_tEfNS_4arch4Sm80ELb1ELb0ELb1ELb1ELb1ELb0ELb0ELb0ELi2ELi2ELi2ELi2ELb0EEENS1_24CollectiveEpilogueBwdGQAISA_fSD_Li256ELb1ELb1EEENS1_25SingleTileBwdLPTSchedulerILb1ELi128ELb1EEEEEEEEEvNT_6ParamsE,@"STO_CUDA_ENTRY STV_DEFAULT"
_ZN7cutlass13device_kernelIN5flash19enable_sm80_to_sm89INS1_16FlashAttnBwdSm80INS1_25CollectiveMainloopBwdSm80ILi2ELi2EN4cute5tupleIJNS5_1CILi64EEENS7_ILi128EEES9_EEENS_6half_tEfNS_4arch4Sm80ELb1ELb0ELb1ELb1ELb1ELb0ELb0ELb0ELi2ELi2ELi2ELi2ELb0EEENS1_24CollectiveEpilogueBwdGQAISA_fSD_Li256ELb1ELb1EEENS1_25SingleTileBwdLPTSchedulerILb1ELi128ELb1EEEEEEEEEvNT_6ParamsE:
[----:B------:R-:W-:Y:S01]  /*0000*/  LDC R1, c[0x0][0x28] ;  /* 0x00000a00ff017b82 */ /* 0x000fe20000000800 */
[----:B------:R-:W-:Y:S05]  /*0010*/  EXIT ;  /* 0x000000000000794d */ /* 0x000fea0003800000 */
.L_x_88:
        /* <DEDUP_REMOVED lines=14> */
.L_x_148:


//--------------------- .text._ZN7cutlass13device_kernelIN5flash22FlashAttnBwdPreprocessIN4cute5tupleIJNS3_1CILi64EEENS5_ILi128EEEEEENS_6half_tEfNS_4arch4Sm80ELb1ELb1EEEEEvNT_6ParamsE --------------------------
	.section	.text._ZN7cutlass13device_kernelIN5flash22FlashAttnBwdPreprocessIN4cute5tupleIJNS3_1CILi64EEENS5_ILi128EEEEEENS_6half_tEfNS_4arch4Sm80ELb1ELb1EEEEEvNT_6ParamsE,"ax",@progbits
	.align	128
.text._ZN7cutlass13device_kernelIN5flash22FlashAttnBwdPreprocessIN4cute5tupleIJNS3_1CILi64EEENS5_ILi128EEEEEENS_6half_tEfNS_4arch4Sm80ELb1ELb1EEEEEvNT_6ParamsE:
        .type           _ZN7cutlass13device_kernelIN5flash22FlashAttnBwdPreprocessIN4cute5tupleIJNS3_1CILi64EEENS5_ILi128EEEEEENS_6half_tEfNS_4arch4Sm80ELb1ELb1EEEEEvNT_6ParamsE,@function
        .size           _ZN7cutlass13device_kernelIN5flash22FlashAttnBwdPreprocessIN4cute5tupleIJNS3_1CILi64EEENS5_ILi128EEEEEENS_6half_tEfNS_4arch4Sm80ELb1ELb1EEEEEvNT_6ParamsE,(.L_x_149 - _ZN7cutlass13device_kernelIN5flash22FlashAttnBwdPreprocessIN4cute5tupleIJNS3_1CILi64EEENS5_ILi128EEEEEENS_6half_tEfNS_4arch4Sm80ELb1ELb1EEEEEvNT_6ParamsE)
        .other          _ZN7cutlass13device_kernelIN5flash22FlashAttnBwdPreprocessIN4cute5tupleIJNS3_1CILi64EEENS5_ILi128EEEEEENS_6half_tEfNS_4arch4Sm80ELb1ELb1EEEEEvNT_6ParamsE,@"STO_CUDA_ENTRY STV_DEFAULT"
_ZN7cutlass13device_kernelIN5flash22FlashAttnBwdPreprocessIN4cute5tupleIJNS3_1CILi64EEENS5_ILi128EEEEEENS_6half_tEfNS_4arch4Sm80ELb1ELb1EEEEEvNT_6ParamsE:
[----:B------:R-:W-:Y:S08]  /*0000*/  LDC R1, c[0x0][0x28] ;  /* 0x00000a00ff017b82 */ /* 0x000ff00000000800 */
[----:B------:R-:W0:Y:S01]  /*0010*/  LDC.64 R2, c[0x0][0x2f8] ;  /* 0x0000be00ff027b82 */ /* 0x000e220000000a00 */
[----:B------:R-:W1:Y:S01]  /*0020*/  S2R R0, SR_CTAID.Z ;  /* 0x0000000000007919 */ /* 0x000e620000002700 */
[----:B------:R-:W-:-:S06]  /*0030*/  ULDC.64 UR4, c[0x0][0x208] ;  /* 0x0000820000047ab9 */ /* 0x000fcc0000000a00 */
[----:B------:R-:W2:Y:S08]  /*0040*/  LDC.64 R4, c[0x0][0x2f0] ;  /* 0x0000bc00ff047b82 */ /* 0x000eb00000000a00 */
[----:B------:R-:W1:Y:S01]  /*0050*/  LDC.64 R6, c[0x0][0x2f0] ;  /* 0x0000bc00ff067b82 */ /* 0x000e620000000a00 */
[----:B0-----:R-:W-:-:S04]  /*0060*/  ISETP.NE.U32.AND P1, PT, R2, RZ, PT ;  /* 0x000000ff0200720c */ /* 0x001fc80003f25070 */
[----:B------:R-:W-:Y:S02]  /*0070*/  ISETP.NE.AND.EX P1, PT, R3, RZ, PT, P1 ;  /* 0x000000ff0300720c */ /* 0x000fe40003f25310 */
[----:B--2---:R-:W-:-:S04]  /*0080*/  ISETP.NE.U32.AND P0, PT, R4, RZ, PT ;  /* 0x000000ff0400720c */ /* 0x004fc80003f05070 */
[----:B------:R-:W-:Y:S01]  /*0090*/  ISETP.NE.AND.EX P0, PT, R5, RZ, PT, P0 ;  /* 0x000000ff0500720c */ /* 0x000fe20003f05300 */
[----:B------:R-:W-:Y:S01]  /*00a0*/  ULDC UR6, c[0x0][0x218] ;  /* 0x0000860000067ab9 */ /* 0x000fe20000000800 */
[----:B------:R-:W-:Y:S01]  /*00b0*/  ISETP.NE.U32.AND P2, PT, R4, RZ, PT ;  /* 0x000000ff0400720c */ /* 0x000fe20003f45070 */
[----:B-1----:R-:W-:-:S04]  /*00c0*/  IMAD.WIDE R6, R0, 0x4, R6 ;  /* 0x0000000400067825 */ /* 0x002fc800078e0206 */
[----:B------:R-:W0:Y:S01]  /*00d0*/  @P1 LDC.64 R8, c[0x0][0x2f8] ;  /* 0x0000be00ff081b82 */ /* 0x000e220000000a00 */
[----:B------:R-:W-:-:S05]  /*00e0*/  MOV R4, UR6 ;  /* 0x0000000600047c02 */ /* 0x000fca0008000f00 */
[----:B------:R1:W5:Y:S01]  /*00f0*/  @P0 LDG.E R48, desc[UR4][R6.64] ;  /* 0x0000000406300981 */ /* 0x000362000c1e1900 */
[----:B------:R-:W-:Y:S01]  /*0100*/  ISETP.NE.AND.EX P2, PT, R5, RZ, PT, P2 ;  /* 0x000000ff0500720c */ /* 0x000fe20003f45320 */
[----:B------:R-:W2:Y:S01]  /*0110*/  S2R R2, SR_CTAID.X ;  /* 0x0000000000027919 */ /* 0x000ea20000002500 */
[----:B------:R-:W3:Y:S01]  /*0120*/  S2R R3, SR_TID.X ;  /* 0x0000000000037919 */ /* 0x000ee20000002100 */
[----:B0-----:R-:W-:-:S05]  /*0130*/  @P1 IMAD.WIDE R8, R0, 0x4, R8 ;  /* 0x0000000400081825 */ /* 0x001fca00078e0208 */
[----:B------:R1:W5:Y:S01]  /*0140*/  @P1 LDG.E R4, desc[UR4][R8.64] ;  /* 0x0000000408041981 */ /* 0x000362000c1e1900 */
[----:B--2---:R-:W-:Y:S01]  /*0150*/  SHF.L.U32 R5, R2, 0x6, RZ ;  /* 0x0000000602057819 */ /* 0x004fe200000006ff */
[----:B---3--:R-:W-:Y:S06]  /*0160*/  @P1 BRA `(.L_x_89) ;  /* 0x0000000000101947 */ /* 0x008fec0003800000 */
[----:B------:R-:W-:Y:S05]  /*0170*/  @!P0 BRA `(.L_x_89) ;  /* 0x00000000000c8947 */ /* 0x000fea0003800000 */
[----:B-1----:R-:W2:Y:S04]  /*0180*/  LDG.E R9, desc[UR4][R6.64] ;  /* 0x0000000406097981 */ /* 0x002ea8000c1e1900 */
[----:B-----5:R-:W2:Y:S02]  /*0190*/  LDG.E R4, desc[UR4][R6.64+0x4] ;  /* 0x0000040406047981 */ /* 0x020ea4000c1e1900 */
[----:B--2---:R-:W-:-:S07]  /*01a0*/  IADD3 R4, -R9, R4, RZ ;  /* 0x0000000409047210 */ /* 0x004fce0007ffe1ff */
.L_x_89:
[----:B-----5:R-:W-:-:S13]  /*01b0*/  ISETP.LE.AND P1, PT, R4, R5, PT ;  /* 0x000000050400720c */ /* 0x020fda0003f23270 */
[----:B------:R-:W-:Y:S05]  /*01c0*/  @P2 EXIT P1 ;  /* 0x000000000000294d */ /* 0x000fea0000800000 */
[----:B------:R-:W0:Y:S01]  /*01d0*/  S2UR UR6, SR_CTAID.Y ;  /* 0x00000000000679c3 */ /* 0x000e220000002600 */
[----:B------:R-:W-:Y:S01]  /*01e0*/  ISETP.GT.AND P1, PT, R3, 0x3f, PT ;  /* 0x0000003f0300780c */ /* 0x000fe20003f24270 */
[----:B------:R-:W-:Y:S01]  /*01f0*/  BSSY B0, `(.L_x_90) ;  /* 0x0000026000007945 */ /* 0x000fe20003800000 */
[----:B------:R-:W-:Y:S02]  /*0200*/  IADD3 R47, -R5, R4, RZ ;  /* 0x00000004052f7210 */ /* 0x000fe40007ffe1ff */
[----:B------:R-:W-:Y:S02]  /*0210*/  CS2R R14, SRZ ;  /* 0x00000000000e7805 */ /* 0x000fe4000001ff00 */
[----:B-1----:R-:W-:Y:S02]  /*0220*/  SHF.R.S32.HI R6, RZ, 0x1f, R3 ;  /* 0x0000001fff067819 */ /* 0x002fe40000011403 */
[----:B------:R-:W-:Y:S01]  /*0230*/  ISETP.GE.OR P4, PT, R3, R47, P1 ;  /* 0x0000002f0300720c */ /* 0x000fe20000f86670 */
[----:B------:R-:W1:Y:S01]  /*0240*/  LDC.64 R10, c[0x0][0x230] ;  /* 0x00008c00ff0a7b82 */ /* 0x000e620000000a00 */
[----:B------:R-:W-:-:S02]  /*0250*/  LEA.HI R7, R6, R3, RZ, 0x4 ;  /* 0x0000000306077211 */ /* 0x000fc400078f20ff */
[----:B------:R-:W-:Y:S02]  /*0260*/  SHF.R.S32.HI R41, RZ, 0x1f, R0 ;  /* 0x0000001fff297819 */ /* 0x000fe40000011400 */
[----:B------:R-:W-:Y:S02]  /*0270*/  LOP3.LUT R8, R7, 0xfffffff0, RZ, 0xc0, !PT ;  /* 0xfffffff007087812 */ /* 0x000fe400078ec0ff */
[----:B------:R-:W-:Y:S02]  /*0280*/  SHF.R.S32.HI R6, RZ, 0x4, R7 ;  /* 0x00000004ff067819 */ /* 0x000fe40000011407 */
[----:B------:R-:W-:Y:S02]  /*0290*/  IADD3 R45, -R8, R3, RZ ;  /* 0x00000003082d7210 */ /* 0x000fe40007ffe1ff */
[----:B------:R-:W-:Y:S02]  /*02a0*/  @P0 SHF.R.S32.HI R15, RZ, 0x1f, R48 ;  /* 0x0000001fff0f0819 */ /* 0x000fe40000011430 */
[----:B------:R-:W-:-:S02]  /*02b0*/  @P0 MOV R14, R48 ;  /* 0x00000030000e0202 */ /* 0x000fc40000000f00 */
[----:B------:R-:W-:Y:S01]  /*02c0*/  ISETP.GE.AND P3, PT, R6, R47, PT ;  /* 0x0000002f0600720c */ /* 0x000fe20003f66270 */
[----:B0-----:R-:W-:Y:S01]  /*02d0*/  USHF.R.S32.HI UR7, URZ, 0x1f, UR6 ;  /* 0x0000001f3f077899 */ /* 0x001fe20008011406 */
[----:B------:R-:W-:Y:S02]  /*02e0*/  SEL R7, R0, RZ, !P2 ;  /* 0x000000ff00077207 */ /* 0x000fe40005000000 */
[----:B------:R-:W-:Y:S02]  /*02f0*/  MOV R40, 0x7f800000 ;  /* 0x7f80000000287802 */ /* 0x000fe40000000f00 */
[----:B------:R-:W-:Y:S02]  /*0300*/  SHF.L.U32 R8, R45, 0x3, RZ ;  /* 0x000000032d087819 */ /* 0x000fe400000006ff */
[----:B------:R-:W-:Y:S01]  /*0310*/  SEL R41, R41, RZ, !P2 ;  /* 0x000000ff29297207 */ /* 0x000fe20005000000 */
[----:B------:R-:W-:Y:S06]  /*0320*/  @P4 BRA `(.L_x_91) ;  /* 0x0000000000484947 */ /* 0x000fec0003800000 */
[----:B------:R-:W0:Y:S01]  /*0330*/  LDC.64 R18, c[0x0][0x290] ;  /* 0x0000a400ff127b82 */ /* 0x000e220000000a00 */
[----:B------:R-:W-:Y:S01]  /*0340*/  SHF.R.S32.HI R13, RZ, 0x1f, R5 ;  /* 0x0000001fff0d7819 */ /* 0x000fe20000011405 */
[----:B------:R-:W-:Y:S01]  /*0350*/  ULDC.64 UR8, c[0x0][0x298] ;  /* 0x0000a60000087ab9 */ /* 0x000fe20000000a00 */
[--C-:B------:R-:W-:Y:S02]  /*0360*/  SHF.R.S32.HI R16, RZ, 0x1f, R3.reuse ;  /* 0x0000001fff107819 */ /* 0x100fe40000011403 */
[----:B------:R-:W-:-:S04]  /*0370*/  IADD3 R12, P2, P4, R14, R5, R3 ;  /* 0x000000050e0c7210 */ /* 0x000fc80007c5e003 */
[----:B------:R-:W-:Y:S01]  /*0380*/  IADD3.X R13, R15, R13, R16, P2, P4 ;  /* 0x0000000d0f0d7210 */ /* 0x000fe200017e8410 */
[C---:B0-----:R-:W-:Y:S02]  /*0390*/  IMAD R16, R18.reuse, UR7, RZ ;  /* 0x0000000712107c24 */ /* 0x041fe4000f8e02ff */
[----:B------:R-:W-:-:S04]  /*03a0*/  IMAD.WIDE.U32 R12, R18, UR6, R12 ;  /* 0x00000006120c7c25 */ /* 0x000fc8000f8e000c */
[----:B------:R-:W-:Y:S02]  /*03b0*/  IMAD R17, R19, UR6, R16 ;  /* 0x0000000613117c24 */ /* 0x000fe4000f8e0210 */
[----:B------:R-:W-:-:S03]  /*03c0*/  IMAD R16, R41, UR8, RZ ;  /* 0x0000000829107c24 */ /* 0x000fc6000f8e02ff */
[----:B------:R-:W-:Y:S01]  /*03d0*/  IADD3 R13, R13, R17, RZ ;  /* 0x000000110d0d7210 */ /* 0x000fe20007ffe0ff */
[C---:B------:R-:W-:Y:S02]  /*03e0*/  IMAD R17, R7.reuse, UR9, R16 ;  /* 0x0000000907117c24 */ /* 0x040fe4000f8e0210 */
[----:B------:R-:W-:Y:S01]  /*03f0*/  IMAD.WIDE.U32 R12, R7, UR8, R12 ;  /* 0x00000008070c7c25 */ /* 0x000fe2000f8e000c */
[----:B------:R-:W-:-:S04]  /*0400*/  ULDC.64 UR8, c[0x0][0x288] ;  /* 0x0000a20000087ab9 */ /* 0x000fc80000000a00 */
[----:B------:R-:W-:Y:S02]  /*0410*/  IADD3 R13, R13, R17, RZ ;  /* 0x000000110d0d7210 */ /* 0x000fe40007ffe0ff */
[----:B------:R-:W-:-:S04]  /*0420*/  LEA R16, P2, R12, UR8, 0x2 ;  /* 0x000000080c107c11 */ /* 0x000fc8000f8410ff */
[----:B------:R-:W-:-:S05]  /*0430*/  LEA.HI.X R17, R12, UR9, R13, 0x2, P2 ;  /* 0x000000090c117c11 */ /* 0x000fca00090f140d */
[----:B------:R0:W5:Y:S04]  /*0440*/  LDG.E R40, desc[UR4][R16.64] ;  /* 0x0000000410287981 */ /* 0x000168000c1e1900 */
.L_x_91:
[----:B------:R-:W-:Y:S05]  /*0450*/  BSYNC B0 ;  /* 0x0000000000007941 */ /* 0x000fea0003800000 */
.L_x_90:
[----:B------:R-:W-:Y:S01]  /*0460*/  ULDC UR8, c[0x0][0x21c] ;  /* 0x0000870000087ab9 */ /* 0x000fe20000000800 */
[----:B0-----:R-:W0:Y:S01]  /*0470*/  LDC.64 R16, c[0x0][0x250] ;  /* 0x00009400ff107b82 */ /* 0x001e220000000a00 */
[----:B------:R-:W-:Y:S02]  /*0480*/  ISETP.LT.AND P6, PT, R8, UR8, !P3 ;  /* 0x0000000808007c0c */ /* 0x000fe4000dfc1270 */
[----:B------:R-:W-:Y:S02]  /*0490*/  SHF.R.S32.HI R42, RZ, 0x1f, R6 ;  /* 0x0000001fff2a7819 */ /* 0x000fe40000011406 */
[----:B------:R-:W-:Y:S01]  /*04a0*/  IADD3 R36, P2, R6, R14, RZ ;  /* 0x0000000e06247210 */ /* 0x000fe20007f5e0ff */
[----:B-1----:R-:W-:Y:S01]  /*04b0*/  IMAD R14, R10, UR7, RZ ;  /* 0x000000070a0e7c24 */ /* 0x002fe2000f8e02ff */
[----:B------:R-:W-:Y:S02]  /*04c0*/  SHF.R.S32.HI R9, RZ, 0x1f, R8 ;  /* 0x0000001fff097819 */ /* 0x000fe40000011408 */
[----:B------:R-:W-:Y:S01]  /*04d0*/  IADD3.X R37, R42, R15, RZ, P2, !PT ;  /* 0x0000000f2a257210 */ /* 0x000fe200017fe4ff */
[----:B------:R-:W-:Y:S01]  /*04e0*/  IMAD R11, R11, UR6, R14 ;  /* 0x000000060b0b7c24 */ /* 0x000fe2000f8e020e */
[----:B------:R-:W-:Y:S01]  /*04f0*/  ISETP.GE.AND P2, PT, R8, UR8, PT ;  /* 0x0000000808007c0c */ /* 0x000fe2000bf46270 */
[----:B------:R-:W-:Y:S01]  /*0500*/  IMAD.WIDE.U32 R14, R10, UR6, R8 ;  /* 0x000000060a0e7c25 */ /* 0x000fe2000f8e0008 */
[----:B------:R-:W-:Y:S01]  /*0510*/  IADD3 R44, R6, 0x10, RZ ;  /* 0x00000010062c7810 */ /* 0x000fe20007ffe0ff */
[----:B------:R-:W1:Y:S01]  /*0520*/  @P6 LDC.64 R12, c[0x0][0x228] ;  /* 0x00008a00ff0c6b82 */ /* 0x000e620000000a00 */
[----:B------:R-:W-:Y:S01]  /*0530*/  ULDC.64 UR8, c[0x0][0x238] ;  /* 0x00008e0000087ab9 */ /* 0x000fe20000000a00 */
[----:B------:R-:W-:Y:S01]  /*0540*/  IMAD.WIDE R36, R2, 0x40, R36 ;  /* 0x0000004002247825 */ /* 0x000fe200078e0224 */
[----:B------:R-:W-:-:S02]  /*0550*/  ISETP.LT.AND P4, PT, R44, R47, !P2 ;  /* 0x0000002f2c00720c */ /* 0x000fc40005781270 */
[----:B------:R-:W-:Y:S01]  /*0560*/  IADD3 R15, R15, R11, RZ ;  /* 0x0000000b0f0f7210 */ /* 0x000fe20007ffe0ff */
[----:B------:R-:W-:Y:S01]  /*0570*/  IMAD R18, R41, UR8, RZ ;  /* 0x0000000829127c24 */ /* 0x000fe2000f8e02ff */
[----:B------:R-:W-:Y:S01]  /*0580*/  IADD3 R43, R6, 0x20, RZ ;  /* 0x00000020062b7810 */ /* 0x000fe20007ffe0ff */
[----:B------:R-:W2:Y:S02]  /*0590*/  @P6 LDC.64 R20, c[0x0][0x210] ;  /* 0x00008400ff146b82 */ /* 0x000ea40000000a00 */
[C---:B------:R-:W-:Y:S02]  /*05a0*/  IMAD R19, R7.reuse, UR9, R18 ;  /* 0x0000000907137c24 */ /* 0x040fe4000f8e0212 */
[C---:B0-----:R-:W-:Y:S02]  /*05b0*/  IMAD R22, R16.reuse, UR7, RZ ;  /* 0x0000000710167c24 */ /* 0x041fe4000f8e02ff */
[----:B------:R-:W-:Y:S01]  /*05c0*/  IMAD.WIDE.U32 R38, R7, UR8, R14 ;  /* 0x0000000807267c25 */ /* 0x000fe2000f8e000e */
[----:B------:R-:W-:Y:S01]  /*05d0*/  ULDC.64 UR8, c[0x0][0x258] ;  /* 0x0000960000087ab9 */ /* 0x000fe20000000a00 */
[----:B------:R-:W0:Y:S02]  /*05e0*/  @P6 LDC.64 R10, c[0x0][0x248] ;  /* 0x00009200ff0a6b82 */ /* 0x000e240000000a00 */
[----:B------:R-:W-:Y:S01]  /*05f0*/  IMAD R17, R17, UR6, R22 ;  /* 0x0000000611117c24 */ /* 0x000fe2000f8e0216 */
[----:B------:R-:W-:Y:S01]  /*0600*/  IADD3 R39, R39, R19, RZ ;  /* 0x0000001327277210 */ /* 0x000fe20007ffe0ff */
[----:B------:R-:W-:Y:S01]  /*0610*/  IMAD.WIDE.U32 R8, R16, UR6, R8 ;  /* 0x0000000610087c25 */ /* 0x000fe2000f8e0008 */
[----:B------:R-:W-:-:S02]  /*0620*/  @P4 MOV R24, R38 ;  /* 0x0000002600184202 */ /* 0x000fc40000000f00 */
[----:B------:R-:W-:Y:S01]  /*0630*/  @P4 MOV R25, R39 ;  /* 0x0000002700194202 */ /* 0x000fe20000000f00 */
[-C--:B-1----:R-:W-:Y:S01]  /*0640*/  @P6 IMAD R18, R37, R12.reuse, RZ ;  /* 0x0000000c25126224 */ /* 0x082fe200078e02ff */
[----:B------:R-:W1:Y:S01]  /*0650*/  @P6 LDC.64 R22, c[0x0][0x240] ;  /* 0x00009000ff166b82 */ /* 0x000e620000000a00 */
[----:B------:R-:W-:Y:S01]  /*0660*/  IADD3 R9, R9, R17, RZ ;  /* 0x0000001109097210 */ /* 0x000fe20007ffe0ff */
[----:B------:R-:W-:Y:S02]  /*0670*/  IMAD R14, R41, UR8, RZ ;  /* 0x00000008290e7c24 */ /* 0x000fe4000f8e02ff */
[C---:B------:R-:W-:Y:S02]  /*0680*/  @P6 IMAD R15, R36.reuse, R13, R18 ;  /* 0x0000000d240f6224 */ /* 0x040fe400078e0212 */
[----:B------:R-:W-:Y:S02]  /*0690*/  @P6 IMAD.WIDE.U32 R12, R36, R12, R38 ;  /* 0x0000000c240c6225 */ /* 0x000fe400078e0026 */
[----:B------:R-:W3:Y:S02]  /*06a0*/  @P4 LDC.64 R18, c[0x0][0x228] ;  /* 0x00008a00ff124b82 */ /* 0x000ee40000000a00 */
[C---:B------:R-:W-:Y:S01]  /*06b0*/  IMAD R53, R7.reuse, UR9, R14 ;  /* 0x0000000907357c24 */ /* 0x040fe2000f8e020e */
[----:B--2---:R-:W-:Y:S01]  /*06c0*/  @P6 LEA R20, P5, R12, R20, 0x1 ;  /* 0x000000140c146211 */ /* 0x004fe200078a08ff */
[----:B------:R-:W-:Y:S01]  /*06d0*/  IMAD.WIDE.U32 R58, R7, UR8, R8 ;  /* 0x00000008073a7c25 */ /* 0x000fe2000f8e0008 */
[----:B------:R-:W-:-:S02]  /*06e0*/  @P6 IADD3 R8, R13, R15, RZ ;  /* 0x0000000f0d086210 */ /* 0x000fc40007ffe0ff */
[----:B------:R-:W-:Y:S01]  /*06f0*/  CS2R R14, SRZ ;  /* 0x00000000000e7805 */ /* 0x000fe2000001ff00 */
[----:B------:R-:W2:Y:S01]  /*0700*/  @P4 LDC.64 R60, c[0x0][0x210] ;  /* 0x00008400ff3c4b82 */ /* 0x000ea20000000a00 */
[----:B0-----:R-:W-:Y:S01]  /*0710*/  @P6 IMAD R9, R37, R10, RZ ;  /* 0x0000000a25096224 */ /* 0x001fe200078e02ff */
[----:B------:R-:W-:Y:S02]  /*0720*/  IADD3 R53, R59, R53, RZ ;  /* 0x000000353b357210 */ /* 0x000fe40007ffe0ff */
[----:B------:R-:W-:Y:S01]  /*0730*/  @P6 LEA.HI.X R21, R12, R21, R8, 0x1, P5 ;  /* 0x000000150c156211 */ /* 0x000fe200028f0c08 */
[C---:B------:R-:W-:Y:S01]  /*0740*/  @P6 IMAD R13, R36.reuse, R11, R9 ;  /* 0x0000000b240d6224 */ /* 0x040fe200078e0209 */
[----:B------:R-:W-:Y:S02]  /*0750*/  @P6 MOV R52, R58 ;  /* 0x0000003a00346202 */ /* 0x000fe40000000f00 */
[C---:B------:R-:W-:Y:S01]  /*0760*/  @P4 IADD3 R27, P5, R36.reuse, 0x10, RZ ;  /* 0x00000010241b4810 */ /* 0x040fe20007fbe0ff */
[----:B------:R-:W0:Y:S02]  /*0770*/  @P4 LDC.64 R16, c[0x0][0x248] ;  /* 0x00009200ff104b82 */ /* 0x000e240000000a00 */
[----:B------:R-:W-:Y:S01]  /*0780*/  @P6 IMAD.WIDE.U32 R10, R36, R10, R52 ;  /* 0x0000000a240a6225 */ /* 0x000fe200078e0034 */
[----:B------:R-:W-:-:S04]  /*0790*/  @P4 IADD3.X R9, RZ, R37, RZ, P5, !PT ;  /* 0x00000025ff094210 */ /* 0x000fc80002ffe4ff */
[----:B------:R-:W-:Y:S01]  /*07a0*/  @P6 IADD3 R8, R11, R13, RZ ;  /* 0x0000000d0b086210 */ /* 0x000fe20007ffe0ff */
[----:B---3--:R-:W-:Y:S01]  /*07b0*/  @P4 IMAD R12, R9, R18, RZ ;  /* 0x00000012090c4224 */ /* 0x008fe200078e02ff */
[C---:B-1----:R-:W-:Y:S01]  /*07c0*/  @P6 LEA R22, P5, R10.reuse, R22, 0x1 ;  /* 0x000000160a166211 */ /* 0x042fe200078a08ff */
[----:B------:R-:W1:Y:S02]  /*07d0*/  @P4 LDC.64 R32, c[0x0][0x240] ;  /* 0x00009000ff204b82 */ /* 0x000e640000000a00 */
[----:B------:R-:W-:Y:S01]  /*07e0*/  @P4 IMAD R29, R27, R19, R12 ;  /* 0x000000131b1d4224 */ /* 0x000fe200078e020c */
[----:B------:R-:W-:Y:S02]  /*07f0*/  @P6 LEA.HI.X R23, R10, R23, R8, 0x1, P5 ;  /* 0x000000170a176211 */ /* 0x000fe400028f0c08 */
[----:B------:R-:W-:Y:S02]  /*0800*/  CS2R R8, SRZ ;  /* 0x0000000000087805 */ /* 0x000fe4000001ff00 */
[----:B------:R-:W-:-:S02]  /*0810*/  CS2R R10, SRZ ;  /* 0x00000000000a7805 */ /* 0x000fc4000001ff00 */
[----:B------:R-:W-:Y:S01]  /*0820*/  CS2R R12, SRZ ;  /* 0x00000000000c7805 */ /* 0x000fe2000001ff00 */
[----:B------:R-:W-:Y:S01]  /*0830*/  @P4 IMAD.WIDE.U32 R18, R27, R18, R24 ;  /* 0x000000121b124225 */ /* 0x000fe200078e0018 */
[----:B------:R-:W-:Y:S02]  /*0840*/  ISETP.LT.AND P5, PT, R43, R47, !P2 ;  /* 0x0000002f2b00720c */ /* 0x000fe400057a1270 */
[----:B------:R-:W-:Y:S01]  /*0850*/  IADD3 R46, R6, 0x30, RZ ;  /* 0x00000030062e7810 */ /* 0x000fe20007ffe0ff */
[----:B------:R3:W4:Y:S01]  /*0860*/  @P6 LDG.E.128 R8, desc[UR4][R20.64] ;  /* 0x0000000414086981 */ /* 0x000722000c1e1d00 */
[----:B------:R-:W-:-:S03]  /*0870*/  @P4 IADD3 R19, R19, R29, RZ ;  /* 0x0000001d13134210 */ /* 0x000fc60007ffe0ff */
[----:B------:R0:W4:Y:S01]  /*0880*/  @P6 LDG.E.128 R12, desc[UR4][R22.64] ;  /* 0x00000004160c6981 */ /* 0x000122000c1e1d00 */
[----:B--2---:R-:W-:Y:S02]  /*0890*/  @P4 LEA R60, P6, R18, R60, 0x1 ;  /* 0x0000003c123c4211 */ /* 0x004fe400078c08ff */
[----:B------:R-:W-:Y:S02]  /*08a0*/  ISETP.LT.AND P2, PT, R46, R47, !P2 ;  /* 0x0000002f2e00720c */ /* 0x000fe40005741270 */
[----:B------:R-:W-:Y:S01]  /*08b0*/  @P4 LEA.HI.X R61, R18, R61, R19, 0x1, P6 ;  /* 0x0000003d123d4211 */ /* 0x000fe200030f0c13 */
[----:B------:R-:W2:Y:S01]  /*08c0*/  @P5 LDC.64 R56, c[0x0][0x228] ;  /* 0x00008a00ff385b82 */ /* 0x000ea20000000a00 */
[----:B------:R-:W-:Y:S02]  /*08d0*/  @P4 IADD3 R27, P6, R36, 0x10, RZ ;  /* 0x00000010241b4810 */ /* 0x000fe40007fde0ff */
[----:B---3--:R-:W-:Y:S02]  /*08e0*/  @P4 MOV R20, R58 ;  /* 0x0000003a00144202 */ /* 0x008fe40000000f00 */
[----:B------:R-:W-:-:S02]  /*08f0*/  @P4 IADD3.X R19, RZ, R37, RZ, P6, !PT ;  /* 0x00000025ff134210 */ /* 0x000fc400037fe4ff */
[----:B------:R-:W-:Y:S01]  /*0900*/  @P4 MOV R21, R53 ;  /* 0x0000003500154202 */ /* 0x000fe20000000f00 */
[----:B------:R-:W3:Y:S01]  /*0910*/  @P5 LDC.64 R50, c[0x0][0x248] ;  /* 0x00009200ff325b82 */ /* 0x000ee20000000a00 */
[----:B------:R-:W-:Y:S01]  /*0920*/  @P5 MOV R54, R38 ;  /* 0x0000002600365202 */ /* 0x000fe20000000f00 */
[-C--:B0-----:R-:W-:Y:S01]  /*0930*/  @P4 IMAD R18, R19, R16.reuse, RZ ;  /* 0x0000001013124224 */ /* 0x081fe200078e02ff */
[C---:B------:R-:W-:Y:S02]  /*0940*/  @P5 IADD3 R19, P6, R36.reuse, 0x20, RZ ;  /* 0x0000002024135810 */ /* 0x040fe40007fde0ff */
[----:B------:R-:W-:Y:S01]  /*0950*/  @P5 MOV R55, R39 ;  /* 0x0000002700375202 */ /* 0x000fe20000000f00 */
[C---:B------:R-:W-:Y:S01]  /*0960*/  @P4 IMAD R25, R27.reuse, R17, R18 ;  /* 0x000000111b194224 */ /* 0x040fe200078e0212 */
[----:B------:R-:W-:Y:S01]  /*0970*/  @P5 IADD3.X R23, RZ, R37, RZ, P6, !PT ;  /* 0x00000025ff175210 */ /* 0x000fe200037fe4ff */
[----:B------:R-:W0:Y:S01]  /*0980*/  @P2 LDC.64 R34, c[0x0][0x228] ;  /* 0x00008a00ff222b82 */ /* 0x000e220000000a00 */
[----:B------:R-:W-:Y:S01]  /*0990*/  @P5 IADD3 R18, P6, R36, 0x20, RZ ;  /* 0x0000002024125810 */ /* 0x000fe20007fde0ff */
[----:B------:R-:W-:-:S03]  /*09a0*/  @P4 IMAD.WIDE.U32 R16, R27, R16, R20 ;  /* 0x000000101b104225 */ /* 0x000fc600078e0014 */
[----:B------:R-:W-:Y:S02]  /*09b0*/  @P5 IADD3.X R49, RZ, R37, RZ, P6, !PT ;  /* 0x00000025ff315210 */ /* 0x000fe400037fe4ff */
[----:B------:R-:W-:Y:S01]  /*09c0*/  @P4 IADD3 R17, R17, R25, RZ ;  /* 0x0000001911114210 */ /* 0x000fe20007ffe0ff */
[----:B------:R-:W0:Y:S01]  /*09d0*/  @P5 LDC.64 R30, c[0x0][0x210] ;  /* 0x00008400ff1e5b82 */ /* 0x000e220000000a00 */
[C---:B-1----:R-:W-:Y:S01]  /*09e0*/  @P4 LEA R32, P6, R16.reuse, R32, 0x1 ;  /* 0x0000002010204211 */ /* 0x042fe200078c08ff */
[-C--:B--2---:R-:W-:Y:S01]  /*09f0*/  @P5 IMAD R20, R23, R56.reuse, RZ ;  /* 0x0000003817145224 */ /* 0x084fe200078e02ff */
[----:B------:R-:W-:Y:S01]  /*0a00*/  CS2R R22, SRZ ;  /* 0x0000000000167805 */ /* 0x000fe2000001ff00 */
[C---:B------:R-:W-:Y:S01]  /*0a10*/  @P5 IMAD.WIDE.U32 R54, R19.reuse, R56, R54 ;  /* 0x0000003813365225 */ /* 0x040fe200078e0036 */
[----:B------:R-:W-:Y:S02]  /*0a20*/  @P4 LEA.HI.X R33, R16, R33, R17, 0x1, P6 ;  /* 0x0000002110214211 */ /* 0x000fe400030f0c11 */
[----:B------:R-:W-:Y:S01]  /*0a30*/  @P2 IADD3 R52, P6, R36, 0x30, RZ ;  /* 0x0000003024342810 */ /* 0x000fe20007fde0ff */
[----:B------:R-:W1:Y:S01]  /*0a40*/  @P2 LDC.64 R24, c[0x0][0x248] ;  /* 0x00009200ff182b82 */ /* 0x000e620000000a00 */
[----:B------:R-:W-:Y:S01]  /*0a50*/  @P5 IMAD R57, R19, R57, R20 ;  /* 0x0000003913395224 */ /* 0x000fe200078e0214 */
[----:B------:R-:W-:Y:S01]  /*0a60*/  @P5 MOV R16, R58 ;  /* 0x0000003a00105202 */ /* 0x000fe20000000f00 */
[----:B---3--:R-:W-:Y:S01]  /*0a70*/  @P5 IMAD R49, R49, R50, RZ ;  /* 0x0000003231315224 */ /* 0x008fe200078e02ff */
[----:B------:R-:W-:-:S02]  /*0a80*/  @P2 IADD3.X R21, RZ, R37, RZ, P6, !PT ;  /* 0x00000025ff152210 */ /* 0x000fc400037fe4ff */
[----:B------:R-:W-:Y:S01]  /*0a90*/  @P5 MOV R17, R53 ;  /* 0x0000003500115202 */ /* 0x000fe20000000f00 */
[C---:B------:R-:W-:Y:S01]  /*0aa0*/  @P5 IMAD R49, R18.reuse, R51, R49 ;  /* 0x0000003312315224 */ /* 0x040fe200078e0231 */
[----:B------:R-:W2:Y:S01]  /*0ab0*/  @P2 LDC.64 R28, c[0x0][0x210] ;  /* 0x00008400ff1c2b82 */ /* 0x000ea20000000a00 */
[----:B0-----:R-:W-:Y:S01]  /*0ac0*/  @P2 IMAD R56, R21, R34, RZ ;  /* 0x0000002215382224 */ /* 0x001fe200078e02ff */
[----:B------:R-:W-:Y:S01]  /*0ad0*/  CS2R R20, SRZ ;  /* 0x0000000000147805 */ /* 0x000fe2000001ff00 */
[----:B------:R-:W-:Y:S01]  /*0ae0*/  @P5 IMAD.WIDE.U32 R50, R18, R50, R16 ;  /* 0x0000003212325225 */ /* 0x000fe200078e0010 */
[----:B------:R-:W-:Y:S02]  /*0af0*/  CS2R R16, SRZ ;  /* 0x0000000000107805 */ /* 0x000fe4000001ff00 */
[----:B------:R-:W-:Y:S01]  /*0b00*/  CS2R R18, SRZ ;  /* 0x0000000000127805 */ /* 0x000fe2000001ff00 */
[----:B------:R-:W-:Y:S01]  /*0b10*/  @P2 IMAD R35, R52, R35, R56 ;  /* 0x0000002334232224 */ /* 0x000fe200078e0238 */
[----:B------:R-:W0:Y:S01]  /*0b20*/  @P5 LDC.64 R26, c[0x0][0x240] ;  /* 0x00009000ff1a5b82 */ /* 0x000e220000000a00 */
[----:B------:R3:W4:Y:S01]  /*0b30*/  @P4 LDG.E.128 R20, desc[UR4][R32.64] ;  /* 0x0000000420144981 */ /* 0x000722000c1e1d00 */
[----:B------:R-:W-:-:S03]  /*0b40*/  @P2 IADD3 R56, P6, R36, 0x30, RZ ;  /* 0x0000003024382810 */ /* 0x000fc60007fde0ff */
[----:B------:R-:W4:Y:S03]  /*0b50*/  @P4 LDG.E.128 R16, desc[UR4][R60.64] ;  /* 0x000000043c104981 */ /* 0x000f26000c1e1d00 */
[----:B---3--:R-:W3:Y:S01]  /*0b60*/  @P2 LDC.64 R32, c[0x0][0x240] ;  /* 0x00009000ff202b82 */ /* 0x008ee20000000a00 */
[----:B------:R-:W-:Y:S02]  /*0b70*/  @P5 LEA R36, P4, R54, R30, 0x1 ;  /* 0x0000001e36245211 */ /* 0x000fe400078808ff */
[----:B------:R-:W-:Y:S01]  /*0b80*/  @P2 IADD3.X R30, RZ, R37, RZ, P6, !PT ;  /* 0x00000025ff1e2210 */ /* 0x000fe200037fe4ff */
[----:B------:R-:W-:Y:S01]  /*0b90*/  @P2 IMAD.WIDE.U32 R38, R52, R34, R38 ;  /* 0x0000002234262225 */ /* 0x000fe200078e0026 */
[----:B------:R-:W-:Y:S02]  /*0ba0*/  @P5 IADD3 R55, R55, R57, RZ ;  /* 0x0000003937375210 */ /* 0x000fe40007ffe0ff */
[----:B------:R-:W-:Y:S01]  /*0bb0*/  @P2 MOV R59, R53 ;  /* 0x00000035003b2202 */ /* 0x000fe20000000f00 */
[----:B-1----:R-:W-:Y:S01]  /*0bc0*/  @P2 IMAD R30, R30, R24, RZ ;  /* 0x000000181e1e2224 */ /* 0x002fe200078e02ff */
[----:B------:R-:W-:-:S02]  /*0bd0*/  @P5 LEA.HI.X R37, R54, R31, R55, 0x1, P4 ;  /* 0x0000001f36255211 */ /* 0x000fc400020f0c37 */
[----:B------:R-:W-:Y:S01]  /*0be0*/  @P2 IADD3 R35, R39, R35, RZ ;  /* 0x0000002327232210 */ /* 0x000fe20007ffe0ff */
[----:B------:R-:W-:Y:S01]  /*0bf0*/  @P2 IMAD R31, R56, R25, R30 ;  /* 0x00000019381f2224 */ /* 0x000fe200078e021e */
[----:B--2---:R-:W-:Y:S01]  /*0c00*/  @P2 LEA R52, P4, R38, R28, 0x1 ;  /* 0x0000001c26342211 */ /* 0x004fe200078808ff */
[----:B------:R-:W-:Y:S01]  /*0c10*/  @P2 IMAD.WIDE.U32 R58, R56, R24, R58 ;  /* 0x00000018383a2225 */ /* 0x000fe200078e003a */
[----:B------:R-:W-:Y:S02]  /*0c20*/  @P5 IADD3 R49, R51, R49, RZ ;  /* 0x0000003133315210 */ /* 0x000fe40007ffe0ff */
[----:B0-----:R-:W-:Y:S02]  /*0c30*/  @P5 LEA R34, P6, R50, R26, 0x1 ;  /* 0x0000001a32225211 */ /* 0x001fe400078c08ff */
[----:B------:R-:W-:Y:S02]  /*0c40*/  @P2 LEA.HI.X R53, R38, R29, R35, 0x1, P4 ;  /* 0x0000001d26352211 */ /* 0x000fe400020f0c23 */
[----:B------:R-:W-:-:S02]  /*0c50*/  CS2R R24, SRZ ;  /* 0x0000000000187805 */ /* 0x000fc4000001ff00 */
[----:B------:R-:W-:Y:S02]  /*0c60*/  @P5 LEA.HI.X R35, R50, R27, R49, 0x1, P6 ;  /* 0x0000001b32235211 */ /* 0x000fe400030f0c31 */
[----:B------:R-:W-:Y:S02]  /*0c70*/  CS2R R26, SRZ ;  /* 0x00000000001a7805 */ /* 0x000fe4000001ff00 */
[----:B------:R-:W-:Y:S02]  /*0c80*/  @P2 IADD3 R38, R59, R31, RZ ;  /* 0x0000001f3b262210 */ /* 0x000fe40007ffe0ff */
[----:B------:R-:W-:Y:S02]  /*0c90*/  CS2R R28, SRZ ;  /* 0x00000000001c7805 */ /* 0x000fe4000001ff00 */
[----:B------:R-:W-:Y:S02]  /*0ca0*/  CS2R R30, SRZ ;  /* 0x00000000001e7805 */ /* 0x000fe4000001ff00 */
[C---:B---3--:R-:W-:Y:S01]  /*0cb0*/  @P2 LEA R50, P4, R58.reuse, R32, 0x1 ;  /* 0x000000203a322211 */ /* 0x048fe200078808ff */
[----:B------:R0:W2:Y:S03]  /*0cc0*/  @P5 LDG.E.128 R24, desc[UR4][R36.64] ;  /* 0x0000000424185981 */ /* 0x0000a6000c1e1d00 */
[----:B------:R-:W-:-:S02]  /*0cd0*/  @P2 LEA.HI.X R51, R58, R33, R38, 0x1, P4 ;  /* 0x000000213a332211 */ /* 0x000fc400020f0c26 */
[----:B------:R-:W-:Y:S01]  /*0ce0*/  CS2R R32, SRZ ;  /* 0x0000000000207805 */ /* 0x000fe2000001ff00 */
[----:B------:R1:W3:Y:S01]  /*0cf0*/  @P5 LDG.E.128 R28, desc[UR4][R34.64] ;  /* 0x00000004221c5981 */ /* 0x0002e2000c1e1d00 */
[----:B------:R-:W-:Y:S02]  /*0d00*/  CS2R R38, SRZ ;  /* 0x0000000000267805 */ /* 0x000fe4000001ff00 */
[----:B0-----:R-:W-:Y:S02]  /*0d10*/  CS2R R36, SRZ ;  /* 0x0000000000247805 */ /* 0x001fe4000001ff00 */
[----:B-1----:R-:W-:-:S04]  /*0d20*/  CS2R R34, SRZ ;  /* 0x0000000000227805 */ /* 0x002fc8000001ff00 */
[----:B------:R0:W3:Y:S04]  /*0d30*/  @P2 LDG.E.128 R36, desc[UR4][R50.64] ;  /* 0x0000000432242981 */ /* 0x0000e8000c1e1d00 */
[----:B------:R1:W3:Y:S01]  /*0d40*/  @P2 LDG.E.128 R32, desc[UR4][R52.64] ;  /* 0x0000000434202981 */ /* 0x0002e2000c1e1d00 */
[----:B------:R-:W-:Y:S02]  /*0d50*/  ISETP.NE.AND P5, PT, R45, RZ, PT ;  /* 0x000000ff2d00720c */ /* 0x000fe40003fa5270 */
[----:B------:R-:W-:Y:S01]  /*0d60*/  @P0 LEA R48, R0, R48, 0x6 ;  /* 0x0000003000300211 */ /* 0x000fe200078e30ff */
[----:B------:R-:W-:Y:S01]  /*0d70*/  BSSY B0, `(.L_x_92) ;  /* 0x00000a3000007945 */ /* 0x000fe20003800000 */
[----:B------:R-:W-:Y:S01]  /*0d80*/  ISETP.GE.AND P4, PT, R44, R47, PT ;  /* 0x0000002f2c00720c */ /* 0x000fe20003f86270 */
[----:B----4-:R-:W-:-:S02]  /*0d90*/  HADD2.F32 R49, -RZ, R8.H0_H0 ;  /* 0x20000008ff317230 */ /* 0x010fc40000004100 */
[----:B------:R-:W-:Y:S02]  /*0da0*/  HADD2.F32 R8, -RZ, R8.H1_H1 ;  /* 0x30000008ff087230 */ /* 0x000fe40000004100 */
[----:B------:R-:W-:Y:S02]  /*0db0*/  HADD2.F32 R59, -RZ, R12.H1_H1 ;  /* 0x3000000cff3b7230 */ /* 0x000fe40000004100 */
[--C-:B------:R-:W-:Y:S02]  /*0dc0*/  HADD2.F32 R54, -RZ, R9.reuse.H0_H0 ;  /* 0x20000009ff367230 */ /* 0x100fe40000004100 */
[----:B------:R-:W-:Y:S02]  /*0dd0*/  HADD2.F32 R55, -RZ, R9.H1_H1 ;  /* 0x30000009ff377230 */ /* 0x000fe40000004100 */
[----:B------:R-:W-:Y:S01]  /*0de0*/  FMUL.FTZ R8, R8, R59 ;  /* 0x0000003b08087220 */ /* 0x000fe20000410000 */
[--C-:B------:R-:W-:Y:S02]  /*0df0*/  HADD2.F32 R9, -RZ, R10.reuse.H0_H0 ;  /* 0x2000000aff097230 */ /* 0x100fe40000004100 */
[----:B------:R-:W-:-:S02]  /*0e00*/  HADD2.F32 R57, -RZ, R10.H1_H1 ;  /* 0x3000000aff397230 */ /* 0x000fc40000004100 */
[----:B------:R-:W-:Y:S02]  /*0e10*/  HADD2.F32 R58, -RZ, R12.H0_H0 ;  /* 0x2000000cff3a7230 */ /* 0x000fe40000004100 */
[--C-:B0-----:R-:W-:Y:S02]  /*0e20*/  HADD2.F32 R51, -RZ, R13.reuse.H0_H0 ;  /* 0x2000000dff337230 */ /* 0x101fe40000004100 */
[----:B------:R-:W-:Y:S02]  /*0e30*/  HADD2.F32 R50, -RZ, R13.H1_H1 ;  /* 0x3000000dff327230 */ /* 0x000fe40000004100 */
[--C-:B------:R-:W-:Y:S02]  /*0e40*/  HADD2.F32 R13, -RZ, R15.reuse.H0_H0 ;  /* 0x2000000fff0d7230 */ /* 0x100fe40000004100 */
[----:B------:R-:W-:Y:S02]  /*0e50*/  HADD2.F32 R10, -RZ, R15.H1_H1 ;  /* 0x3000000fff0a7230 */ /* 0x000fe40000004100 */
[----:B------:R-:W-:-:S02]  /*0e60*/  HADD2.F32 R12, -RZ, R14.H0_H0 ;  /* 0x2000000eff0c7230 */ /* 0x000fc40000004100 */
[----:B------:R-:W-:Y:S02]  /*0e70*/  HADD2.F32 R14, -RZ, R14.H1_H1 ;  /* 0x3000000eff0e7230 */ /* 0x000fe40000004100 */
[----:B-1----:R-:W-:Y:S02]  /*0e80*/  HADD2.F32 R52, -RZ, R20.H1_H1 ;  /* 0x30000014ff347230 */ /* 0x002fe40000004100 */
[--C-:B------:R-:W-:Y:S02]  /*0e90*/  HADD2.F32 R53, -RZ, R16.reuse.H1_H1 ;  /* 0x30000010ff357230 */ /* 0x100fe40000004100 */
[----:B------:R-:W-:Y:S02]  /*0ea0*/  HADD2.F32 R16, -RZ, R16.H0_H0 ;  /* 0x20000010ff107230 */ /* 0x000fe40000004100 */
[----:B------:R-:W-:Y:S02]  /*0eb0*/  HADD2.F32 R15, -RZ, R20.H0_H0 ;  /* 0x20000014ff0f7230 */ /* 0x000fe40000004100 */
[----:B------:R-:W-:Y:S01]  /*0ec0*/  FMUL.FTZ R59, R53, R52 ;  /* 0x00000034353b7220 */ /* 0x000fe20000410000 */
[----:B------:R-:W-:Y:S01]  /*0ed0*/  FFMA.FTZ R53, R49, R58, R8 ;  /* 0x0000003a31357223 */ /* 0x000fe20000010008 */
[----:B------:R-:W-:-:S02]  /*0ee0*/  HADD2.F32 R8, -RZ, R17.H0_H0 ;  /* 0x20000011ff087230 */ /* 0x000fc40000004100 */
[----:B------:R-:W-:Y:S02]  /*0ef0*/  HADD2.F32 R49, -RZ, R21.H0_H0 ;  /* 0x20000015ff317230 */ /* 0x000fe40000004100 */
[----:B------:R-:W-:Y:S01]  /*0f00*/  FFMA.FTZ R15, R16, R15, R59 ;  /* 0x0000000f100f7223 */ /* 0x000fe2000001003b */
[----:B------:R-:W-:Y:S02]  /*0f10*/  HADD2.F32 R17, -RZ, R17.H1_H1 ;  /* 0x30000011ff117230 */ /* 0x000fe40000004100 */
[----:B------:R-:W-:Y:S02]  /*0f20*/  HADD2.F32 R16, -RZ, R21.H1_H1 ;  /* 0x30000015ff107230 */ /* 0x000fe40000004100 */
[----:B------:R-:W-:Y:S01]  /*0f30*/  FFMA.FTZ R20, R8, R49, R15 ;  /* 0x0000003108147223 */ /* 0x000fe2000001000f */
[----:B------:R-:W-:Y:S01]  /*0f40*/  FFMA.FTZ R54, R54, R51, R53 ;  /* 0x0000003336367223 */ /* 0x000fe20000010035 */
[----:B------:R-:W-:Y:S02]  /*0f50*/  HADD2.F32 R8, -RZ, R18.H0_H0 ;  /* 0x20000012ff087230 */ /* 0x000fe40000004100 */
[----:B------:R-:W-:-:S02]  /*0f60*/  HADD2.F32 R15, -RZ, R22.H0_H0 ;  /* 0x20000016ff0f7230 */ /* 0x000fc40000004100 */
[----:B------:R-:W-:Y:S01]  /*0f70*/  FFMA.FTZ R17, R17, R16, R20 ;  /* 0x0000001011117223 */ /* 0x000fe20000010014 */
[----:B------:R-:W-:-:S03]  /*0f80*/  FFMA.FTZ R50, R55, R50, R54 ;  /* 0x0000003237327223 */ /* 0x000fc60000010036 */
[----:B------:R-:W-:Y:S01]  /*0f90*/  FFMA.FTZ R17, R8, R15, R17 ;  /* 0x0000000f08117223 */ /* 0x000fe20000010011 */
[----:B------:R-:W-:Y:S01]  /*0fa0*/  FFMA.FTZ R12, R9, R12, R50 ;  /* 0x0000000c090c7223 */ /* 0x000fe20000010032 */
[--C-:B------:R-:W-:Y:S02]  /*0fb0*/  HADD2.F32 R15, -RZ, R23.reuse.H0_H0 ;  /* 0x20000017ff0f7230 */ /* 0x100fe40000004100 */
[----:B------:R-:W-:Y:S02]  /*0fc0*/  HADD2.F32 R8, -RZ, R23.H1_H1 ;  /* 0x30000017ff087230 */ /* 0x000fe40000004100 */
[----:B------:R-:W-:Y:S02]  /*0fd0*/  HADD2.F32 R9, -RZ, R22.H1_H1 ;  /* 0x30000016ff097230 */ /* 0x000fe40000004100 */
[----:B------:R-:W-:Y:S02]  /*0fe0*/  HADD2.F32 R18, -RZ, R18.H1_H1 ;  /* 0x30000012ff127230 */ /* 0x000fe40000004100 */
[----:B--2---:R-:W-:-:S02]  /*0ff0*/  HADD2.F32 R21, -RZ, R24.H0_H0 ;  /* 0x20000018ff157230 */ /* 0x004fc40000004100 */
[----:B------:R-:W-:Y:S02]  /*1000*/  HADD2.F32 R24, -RZ, R24.H1_H1 ;  /* 0x30000018ff187230 */ /* 0x000fe40000004100 */
[--C-:B---3--:R-:W-:Y:S02]  /*1010*/  HADD2.F32 R50, -RZ, R28.reuse.H0_H0 ;  /* 0x2000001cff327230 */ /* 0x108fe40000004100 */
[----:B------:R-:W-:Y:S02]  /*1020*/  HADD2.F32 R23, -RZ, R28.H1_H1 ;  /* 0x3000001cff177230 */ /* 0x000fe40000004100 */
[--C-:B------:R-:W-:Y:S02]  /*1030*/  HADD2.F32 R28, -RZ, R29.reuse.H0_H0 ;  /* 0x2000001dff1c7230 */ /* 0x100fe40000004100 */
[----:B------:R-:W-:Y:S02]  /*1040*/  HADD2.F32 R20, -RZ, R29.H1_H1 ;  /* 0x3000001dff147230 */ /* 0x000fe40000004100 */
[----:B------:R-:W-:Y:S01]  /*1050*/  FMUL.FTZ R24, R24, R23 ;  /* 0x0000001718187220 */ /* 0x000fe20000410000 */
[----:B------:R-:W-:-:S02]  /*1060*/  HADD2.F32 R29, -RZ, R36.H1_H1 ;  /* 0x30000024ff1d7230 */ /* 0x000fc40000004100 */
[--C-:B------:R-:W-:Y:S02]  /*1070*/  HADD2.F32 R22, -RZ, R32.reuse.H1_H1 ;  /* 0x30000020ff167230 */ /* 0x100fe40000004100 */
[----:B------:R-:W-:Y:S01]  /*1080*/  FFMA.FTZ R9, R18, R9, R17 ;  /* 0x0000000912097223 */ /* 0x000fe20000010011 */
[----:B------:R-:W-:Y:S02]  /*1090*/  HADD2.F32 R32, -RZ, R32.H0_H0 ;  /* 0x20000020ff207230 */ /* 0x000fe40000004100 */
[----:B------:R-:W-:Y:S02]  /*10a0*/  HADD2.F32 R23, -RZ, R36.H0_H0 ;  /* 0x20000024ff177230 */ /* 0x000fe40000004100 */
[----:B------:R-:W-:Y:S01]  /*10b0*/  FMUL.FTZ R29, R22, R29 ;  /* 0x0000001d161d7220 */ /* 0x000fe20000410000 */
[----:B------:R-:W-:Y:S02]  /*10c0*/  HADD2.F32 R17, -RZ, R25.H0_H0 ;  /* 0x20000019ff117230 */ /* 0x000fe40000004100 */
[----:B------:R-:W-:Y:S01]  /*10d0*/  FFMA.FTZ R24, R21, R50, R24 ;  /* 0x0000003215187223 */ /* 0x000fe20000010018 */
[----:B------:R-:W-:-:S02]  /*10e0*/  HADD2.F32 R56, -RZ, R11.H0_H0 ;  /* 0x2000000bff387230 */ /* 0x000fc40000004100 */
[----:B------:R-:W-:Y:S01]  /*10f0*/  FFMA.FTZ R57, R57, R14, R12 ;  /* 0x0000000e39397223 */ /* 0x000fe2000001000c */
[----:B------:R-:W-:Y:S02]  /*1100*/  HADD2.F32 R21, -RZ, R33.H0_H0 ;  /* 0x20000021ff157230 */ /* 0x000fe40000004100 */
[----:B------:R-:W-:Y:S01]  /*1110*/  FFMA.FTZ R32, R32, R23, R29 ;  /* 0x0000001720207223 */ /* 0x000fe2000001001d */
[----:B------:R-:W-:Y:S02]  /*1120*/  HADD2.F32 R22, -RZ, R37.H0_H0 ;  /* 0x20000025ff167230 */ /* 0x000fe40000004100 */
[----:B------:R-:W-:Y:S01]  /*1130*/  FFMA.FTZ R28, R17, R28, R24 ;  /* 0x0000001c111c7223 */ /* 0x000fe20000010018 */
[----:B------:R-:W-:Y:S02]  /*1140*/  HADD2.F32 R25, -RZ, R25.H1_H1 ;  /* 0x30000019ff197230 */ /* 0x000fe40000004100 */
[----:B------:R-:W-:Y:S01]  /*1150*/  FFMA.FTZ R56, R56, R13, R57 ;  /* 0x0000000d38387223 */ /* 0x000fe20000010039 */
[----:B------:R-:W-:-:S02]  /*1160*/  HADD2.F32 R12, -RZ, R19.H0_H0 ;  /* 0x20000013ff0c7230 */ /* 0x000fc40000004100 */
[----:B------:R-:W-:Y:S01]  /*1170*/  FFMA.FTZ R22, R21, R22, R32 ;  /* 0x0000001615167223 */ /* 0x000fe20000010020 */
[----:B------:R-:W-:Y:S02]  /*1180*/  HADD2.F32 R33, -RZ, R33.H1_H1 ;  /* 0x30000021ff217230 */ /* 0x000fe40000004100 */
[----:B------:R-:W-:Y:S02]  /*1190*/  HADD2.F32 R24, -RZ, R37.H1_H1 ;  /* 0x30000025ff187230 */ /* 0x000fe40000004100 */
[----:B------:R-:W-:Y:S01]  /*11a0*/  FFMA.FTZ R28, R25, R20, R28 ;  /* 0x00000014191c7223 */ /* 0x000fe2000001001c */
[----:B------:R-:W-:Y:S02]  /*11b0*/  HADD2.F32 R13, -RZ, R26.H0_H0 ;  /* 0x2000001aff0d7230 */ /* 0x000fe40000004100 */
[----:B------:R-:W-:Y:S02]  /*11c0*/  HADD2.F32 R18, -RZ, R30.H0_H0 ;  /* 0x2000001eff127230 */ /* 0x000fe40000004100 */
[----:B------:R-:W-:Y:S01]  /*11d0*/  FFMA.FTZ R12, R12, R15, R9 ;  /* 0x0000000f0c0c7223 */ /* 0x000fe20000010009 */
[----:B------:R-:W-:-:S02]  /*11e0*/  HADD2.F32 R17, -RZ, R34.H0_H0 ;  /* 0x20000022ff117230 */ /* 0x000fc40000004100 */
[----:B------:R-:W-:Y:S01]  /*11f0*/  FFMA.FTZ R22, R33, R24, R22 ;  /* 0x0000001821167223 */ /* 0x000fe20000010016 */
[----:B------:R-:W-:Y:S02]  /*1200*/  HADD2.F32 R20, -RZ, R38.H0_H0 ;  /* 0x20000026ff147230 */ /* 0x000fe40000004100 */
[----:B------:R-:W-:Y:S01]  /*1210*/  FFMA.FTZ R13, R13, R18, R28 ;  /* 0x000000120d0d7223 */ /* 0x000fe2000001001c */
[----:B------:R-:W-:Y:S02]  /*1220*/  HADD2.F32 R26, -RZ, R26.H1_H1 ;  /* 0x3000001aff1a7230 */ /* 0x000fe40000004100 */
[----:B------:R-:W-:Y:S02]  /*1230*/  HADD2.F32 R15, -RZ, R30.H1_H1 ;  /* 0x3000001eff0f7230 */ /* 0x000fe40000004100 */
[----:B------:R-:W-:Y:S01]  /*1240*/  FFMA.FTZ R17, R17, R20, R22 ;  /* 0x0000001411117223 */ /* 0x000fe20000010016 */
[----:B------:R-:W-:Y:S02]  /*1250*/  HADD2.F32 R34, -RZ, R34.H1_H1 ;  /* 0x30000022ff227230 */ /* 0x000fe40000004100 */
        /* <DEDUP_REMOVED lines=13> */
[----:B------:R-:W-:Y:S02]  /*1330*/  HADD2.F32 R35, -RZ, R35.H1_H1 ;  /* 0x30000023ff237230 */ /* 0x000fe40000004100 */
[----:B------:R-:W-:Y:S02]  /*1340*/  HADD2.F32 R16, -RZ, R39.H1_H1 ;  /* 0x30000027ff107230 */ /* 0x000fe40000004100 */
[----:B------:R-:W-:Y:S01]  /*1350*/  FFMA.FTZ R10, R11, R10, R56 ;  /* 0x0000000a0b0a7223 */ /* 0x000fe20000010038 */
[----:B------:R-:W-:Y:S01]  /*1360*/  FFMA.FTZ R12, R19, R8, R12 ;  /* 0x00000008130c7223 */ /* 0x000fe2000001000c */
[----:B------:R-:W-:Y:S01]  /*1370*/  FFMA.FTZ R26, R27, R14, R26 ;  /* 0x0000000e1b1a7223 */ /* 0x000fe2000001001a */
[----:B------:R-:W-:-:S02]  /*1380*/  FFMA.FTZ R18, R35, R16, R18 ;  /* 0x0000001023127223 */ /* 0x000fc40000010012 */
        /* <DEDUP_REMOVED lines=27> */
[----:B------:R-:W3:Y:S04]  /*1540*/  SHFL.BFLY PT, R18, R17, 0x1, 0x1f ;  /* 0x0c201f0011127f89 */ /* 0x000ee800000e0000 */
[----:B------:R-:W4:Y:S01]  /*1550*/  SHFL.BFLY PT, R22, R19, 0x1, 0x1f ;  /* 0x0c201f0013167f89 */ /* 0x000f2200000e0000 */
[----:B------:R-:W-:Y:S01]  /*1560*/  @P0 SHF.R.S32.HI R11, RZ, 0x1f, R48 ;  /* 0x0000001fff0b0819 */ /* 0x000fe20000011430 */
[----:B------:R-:W-:-:S03]  /*1570*/  HFMA2.MMA R10, -RZ, RZ, 0, 0 ;  /* 0x00000000ff0a7435 */ /* 0x000fc600000001ff */
[----:B------:R-:W-:Y:S02]  /*1580*/  @P0 LEA.HI R11, R11, R48, RZ, 0x6 ;  /* 0x000000300b0b0211 */ /* 0x000fe400078f30ff */
[-C--:B------:R-:W-:Y:S02]  /*1590*/  ISETP.GE.AND P2, PT, R43, R47.reuse, PT ;  /* 0x0000002f2b00720c */ /* 0x080fe40003f46270 */
[----:B------:R-:W-:Y:S02]  /*15a0*/  @P0 LOP3.LUT R10, R11, 0xffffffc0, RZ, 0xc0, !PT ;  /* 0xffffffc00b0a0812 */ /* 0x000fe400078ec0ff */
[----:B------:R-:W-:Y:S01]  /*15b0*/  ISETP.GE.AND P0, PT, R46, R47, PT ;  /* 0x0000002f2e00720c */ /* 0x000fe20003f06270 */
[----:B0-----:R-:W-:Y:S01]  /*15c0*/  FADD.FTZ R20, R12, R13 ;  /* 0x0000000d0c147221 */ /* 0x001fe20000010000 */
[----:B--2---:R-:W-:Y:S01]  /*15d0*/  FADD.FTZ R15, R15, R16 ;  /* 0x000000100f0f7221 */ /* 0x004fe20000010000 */
[----:B---3--:R-:W-:Y:S01]  /*15e0*/  FADD.FTZ R18, R17, R18 ;  /* 0x0000001211127221 */ /* 0x008fe20000010000 */
[----:B----4-:R-:W-:Y:S01]  /*15f0*/  FADD.FTZ R19, R19, R22 ;  /* 0x0000001613137221 */ /* 0x010fe20000010000 */
[----:B------:R-:W-:Y:S08]  /*1600*/  @P5 BRA `(.L_x_93) ;  /* 0x0000000000645947 */ /* 0x000ff00003800000 */
[----:B------:R-:W0:Y:S01]  /*1610*/  LDC.64 R16, c[0x0][0x278] ;  /* 0x00009e00ff107b82 */ /* 0x000e220000000a00 */
[----:B------:R-:W-:Y:S01]  /*1620*/  SHF.R.S32.HI R14, RZ, 0x1f, R10 ;  /* 0x0000001fff0e7819 */ /* 0x000fe2000001140a */
[----:B------:R-:W-:Y:S01]  /*1630*/  ULDC.64 UR8, c[0x0][0x280] ;  /* 0x0000a00000087ab9 */ /* 0x000fe20000000a00 */
[----:B------:R-:W-:Y:S02]  /*1640*/  IADD3 R12, P5, R5, R10, RZ ;  /* 0x0000000a050c7210 */ /* 0x000fe40007fbe0ff */
[----:B------:R-:W-:Y:S02]  /*1650*/  FSEL R15, R15, RZ, !P4 ;  /* 0x000000ff0f0f7208 */ /* 0x000fe40006000000 */
[----:B------:R-:W-:Y:S02]  /*1660*/  LEA.HI.X.SX32 R13, R5, R14, 0x1, P5 ;  /* 0x0000000e050d7211 */ /* 0x000fe400028f0eff */
[----:B------:R-:W-:Y:S01]  /*1670*/  FSEL R19, R19, RZ, !P0 ;  /* 0x000000ff13137208 */ /* 0x000fe20004000000 */
[----:B0-----:R-:W-:-:S02]  /*1680*/  IMAD R14, R16, UR7, RZ ;  /* 0x00000007100e7c24 */ /* 0x001fc4000f8e02ff */
[----:B------:R-:W-:-:S04]  /*1690*/  IMAD.WIDE.U32 R12, R16, UR6, R12 ;  /* 0x00000006100c7c25 */ /* 0x000fc8000f8e000c */
[----:B------:R-:W-:Y:S01]  /*16a0*/  IMAD R11, R17, UR6, R14 ;  /* 0x00000006110b7c24 */ /* 0x000fe2000f8e020e */
[----:B------:R-:W-:Y:S01]  /*16b0*/  FSEL R17, R18, RZ, !P2 ;  /* 0x000000ff12117208 */ /* 0x000fe20005000000 */
[----:B------:R-:W-:-:S03]  /*16c0*/  IMAD R14, R41, UR8, RZ ;  /* 0x00000008290e7c24 */ /* 0x000fc6000f8e02ff */
[----:B------:R-:W-:Y:S01]  /*16d0*/  IADD3 R13, R13, R11, RZ ;  /* 0x0000000b0d0d7210 */ /* 0x000fe20007ffe0ff */
[C---:B------:R-:W-:Y:S02]  /*16e0*/  IMAD R11, R7.reuse, UR9, R14 ;  /* 0x00000009070b7c24 */ /* 0x040fe4000f8e020e */
[----:B------:R-:W-:Y:S01]  /*16f0*/  IMAD.WIDE.U32 R12, R7, UR8, R12 ;  /* 0x00000008070c7c25 */ /* 0x000fe2000f8e000c */
[----:B------:R-:W-:Y:S02]  /*1700*/  ULDC.64 UR8, c[0x0][0x260] ;  /* 0x0000980000087ab9 */ /* 0x000fe40000000a00 */
[----:B------:R-:W-:-:S04]  /*1710*/  IADD3 R6, P5, R6, R12, RZ ;  /* 0x0000000c06067210 */ /* 0x000fc80007fbe0ff */
[----:B------:R-:W-:Y:S02]  /*1720*/  IADD3.X R13, R42, R13, R11, P5, !PT ;  /* 0x0000000d2a0d7210 */ /* 0x000fe40002ffe40b */
[----:B------:R-:W-:Y:S02]  /*1730*/  LEA R12, P5, R6, UR8, 0x2 ;  /* 0x00000008060c7c11 */ /* 0x000fe4000f8a10ff */
[----:B------:R-:W-:Y:S02]  /*1740*/  FSEL R11, R20, RZ, !P3 ;  /* 0x000000ff140b7208 */ /* 0x000fe40005800000 */
[----:B------:R-:W-:-:S05]  /*1750*/  LEA.HI.X R13, R6, UR9, R13, 0x2, P5 ;  /* 0x00000009060d7c11 */ /* 0x000fca000a8f140d */
[----:B------:R0:W-:Y:S04]  /*1760*/  STG.E desc[UR4][R12.64], R11 ;  /* 0x0000000b0c007986 */ /* 0x0001e8000c101904 */
[----:B------:R0:W-:Y:S04]  /*1770*/  STG.E desc[UR4][R12.64+0x40], R15 ;  /* 0x0000400f0c007986 */ /* 0x0001e8000c101904 */
[----:B------:R0:W-:Y:S04]  /*1780*/  STG.E desc[UR4][R12.64+0x80], R17 ;  /* 0x000080110c007986 */ /* 0x0001e8000c101904 */
[----:B------:R0:W-:Y:S02]  /*1790*/  STG.E desc[UR4][R12.64+0xc0], R19 ;  /* 0x0000c0130c007986 */ /* 0x0001e4000c101904 */
.L_x_93:
[----:B------:R-:W-:Y:S05]  /*17a0*/  BSYNC B0 ;  /* 0x0000000000007941 */ /* 0x000fea0003800000 */
.L_x_92:
[----:B------:R-:W-:Y:S01]  /*17b0*/  IADD3 R4, R4, 0x3f, RZ ;  /* 0x0000003f04047810 */ /* 0x000fe20007ffe0ff */
[----:B------:R-:W-:Y:S01]  /*17c0*/  BSSY B0, `(.L_x_94) ;  /* 0x0000029000007945 */ /* 0x000fe20003800000 */
[----:B0-----:R-:W-:Y:S02]  /*17d0*/  SHF.L.U32 R12, R10, 0x7, RZ ;  /* 0x000000070a0c7819 */ /* 0x001fe400000006ff */
[----:B------:R-:W-:Y:S02]  /*17e0*/  SHF.R.S32.HI R11, RZ, 0x1f, R4 ;  /* 0x0000001fff0b7819 */ /* 0x000fe40000011404 */
[----:B------:R-:W-:Y:S02]  /*17f0*/  SHF.L.U32 R13, R2, 0xd, RZ ;  /* 0x0000000d020d7819 */ /* 0x000fe400000006ff */
[----:B------:R-:W-:Y:S02]  /*1800*/  LEA.HI R11, R11, R4, RZ, 0x6 ;  /* 0x000000040b0b7211 */ /* 0x000fe400078f30ff */
[----:B------:R-:W-:-:S02]  /*1810*/  SHF.L.U32 R6, R3, 0x2, RZ ;  /* 0x0000000203067819 */ /* 0x000fc400000006ff */
[----:B------:R-:W-:Y:S02]  /*1820*/  LOP3.LUT R4, R11, 0xffffffc0, RZ, 0xc0, !PT ;  /* 0xffffffc00b047812 */ /* 0x000fe400078ec0ff */
[----:B------:R-:W-:Y:S02]  /*1830*/  SHF.R.S32.HI R14, RZ, 0x1f, R12 ;  /* 0x0000001fff0e7819 */ /* 0x000fe4000001140c */
[----:B------:R-:W-:Y:S02]  /*1840*/  IADD3 R4, -R5, R4, RZ ;  /* 0x0000000405047210 */ /* 0x000fe40007ffe1ff */
[--C-:B------:R-:W-:Y:S02]  /*1850*/  IADD3 R12, P0, P2, R12, R6, R13.reuse ;  /* 0x000000060c0c7210 */ /* 0x100fe40007a1e00d */
[----:B------:R-:W-:Y:S02]  /*1860*/  ISETP.GE.OR P1, PT, R3, R4, P1 ;  /* 0x000000040300720c */ /* 0x000fe40000f26670 */
[----:B------:R-:W-:-:S02]  /*1870*/  SHF.R.S32.HI R13, RZ, 0x1f, R13 ;  /* 0x0000001fff0d7819 */ /* 0x000fc4000001140d */
[----:B------:R-:W-:-:S04]  /*1880*/  SHF.R.S32.HI R6, RZ, 0x1f, R6 ;  /* 0x0000001fff067819 */ /* 0x000fc80000011406 */
[----:B------:R-:W-:Y:S01]  /*1890*/  IADD3.X R13, R14, R6, R13, P0, P2 ;  /* 0x000000060e0d7210 */ /* 0x000fe200007e440d */
[----:B-1----:R-:W-:-:S04]  /*18a0*/  IMAD R6, R8, UR7, RZ ;  /* 0x0000000708067c24 */ /* 0x002fc8000f8e02ff */
[----:B------:R-:W-:Y:S02]  /*18b0*/  IMAD R9, R9, UR6, R6 ;  /* 0x0000000609097c24 */ /* 0x000fe4000f8e0206 */
[----:B------:R-:W-:-:S05]  /*18c0*/  IMAD.WIDE.U32 R12, R8, UR6, R12 ;  /* 0x00000006080c7c25 */ /* 0x000fca000f8e000c */
[----:B------:R-:W-:Y:S01]  /*18d0*/  IADD3 R11, R13, R9, RZ ;  /* 0x000000090d0b7210 */ /* 0x000fe20007ffe0ff */
[----:B------:R-:W-:Y:S06]  /*18e0*/  @P1 BRA `(.L_x_95) ;  /* 0x0000000000581947 */ /* 0x000fec0003800000 */
[----:B------:R-:W0:Y:S01]  /*18f0*/  LDC.64 R8, c[0x0][0x2a8] ;  /* 0x0000aa00ff087b82 */ /* 0x000e220000000a00 */
[----:B------:R-:W-:Y:S01]  /*1900*/  SHF.R.S32.HI R6, RZ, 0x1f, R5 ;  /* 0x0000001fff067819 */ /* 0x000fe20000011405 */
[----:B------:R-:W-:Y:S01]  /*1910*/  ULDC.64 UR8, c[0x0][0x2b0] ;  /* 0x0000ac0000087ab9 */ /* 0x000fe20000000a00 */
[--C-:B------:R-:W-:Y:S02]  /*1920*/  IADD3 R4, P0, P1, R10, R5, R3.reuse ;  /* 0x000000050a047210 */ /* 0x100fe4000791e003 */
[----:B------:R-:W-:Y:S02]  /*1930*/  SHF.R.S32.HI R14, RZ, 0x1f, R10 ;  /* 0x0000001fff0e7819 */ /* 0x000fe4000001140a */
[----:B------:R-:W-:-:S04]  /*1940*/  SHF.R.S32.HI R5, RZ, 0x1f, R3 ;  /* 0x0000001fff057819 */ /* 0x000fc80000011403 */
[----:B------:R-:W-:Y:S02]  /*1950*/  IADD3.X R5, R14, R6, R5, P0, P1 ;  /* 0x000000060e057210 */ /* 0x000fe400007e2405 */
[----:B-----5:R-:W-:Y:S01]  /*1960*/  FSETP.NEU.FTZ.AND P0, PT, R40, -INF , PT ;  /* 0xff8000002800780b */ /* 0x020fe20003f1d000 */
[C---:B0-----:R-:W-:Y:S02]  /*1970*/  IMAD R6, R8.reuse, UR7, RZ ;  /* 0x0000000708067c24 */ /* 0x041fe4000f8e02ff */
[----:B------:R-:W-:-:S04]  /*1980*/  IMAD.WIDE.U32 R4, R8, UR6, R4 ;  /* 0x0000000608047c25 */ /* 0x000fc8000f8e0004 */
[----:B------:R-:W-:Y:S02]  /*1990*/  IMAD R9, R9, UR6, R6 ;  /* 0x0000000609097c24 */ /* 0x000fe4000f8e0206 */
[----:B------:R-:W-:-:S03]  /*19a0*/  IMAD R6, R41, UR8, RZ ;  /* 0x0000000829067c24 */ /* 0x000fc6000f8e02ff */
[----:B------:R-:W-:Y:S01]  /*19b0*/  IADD3 R5, R5, R9, RZ ;  /* 0x0000000905057210 */ /* 0x000fe20007ffe0ff */
[C---:B------:R-:W-:Y:S02]  /*19c0*/  IMAD R9, R7.reuse, UR9, R6 ;  /* 0x0000000907097c24 */ /* 0x040fe4000f8e0206 */
[----:B------:R-:W-:Y:S01]  /*19d0*/  FMUL.FTZ R6, R40, 1.4426950216293334961 ;  /* 0x3fb8aa3b28067820 */ /* 0x000fe20000410000 */
[----:B------:R-:W-:Y:S01]  /*19e0*/  IMAD.WIDE.U32 R4, R7, UR8, R4 ;  /* 0x0000000807047c25 */ /* 0x000fe2000f8e0004 */
[----:B------:R-:W-:-:S04]  /*19f0*/  ULDC.64 UR8, c[0x0][0x2a0] ;  /* 0x0000a80000087ab9 */ /* 0x000fc80000000a00 */
[----:B------:R-:W-:Y:S02]  /*1a00*/  IADD3 R5, R5, R9, RZ ;  /* 0x0000000905057210 */ /* 0x000fe40007ffe0ff */
[----:B------:R-:W-:-:S04]  /*1a10*/  LEA R8, P1, R4, UR8, 0x2 ;  /* 0x0000000804087c11 */ /* 0x000fc8000f8210ff */
[----:B------:R-:W-:Y:S02]  /*1a20*/  LEA.HI.X R9, R4, UR9, R5, 0x2, P1 ;  /* 0x0000000904097c11 */ /* 0x000fe400088f1405 */
[----:B------:R-:W-:-:S05]  /*1a30*/  FSEL R5, R6, RZ, P0 ;  /* 0x000000ff06057208 */ /* 0x000fca0000000000 */
[----:B------:R0:W-:Y:S02]  /*1a40*/  STG.E desc[UR4][R8.64], R5 ;  /* 0x0000000508007986 */ /* 0x0001e4000c101904 */
.L_x_95:
[----:B------:R-:W-:Y:S05]  /*1a50*/  BSYNC B0 ;  /* 0x0000000000007941 */ /* 0x000fea0003800000 */
.L_x_94:
[----:B------:R-:W-:Y:S01]  /*1a60*/  ULDC.64 UR10, c[0x0][0x2e8] ;  /* 0x0000ba00000a7ab9 */ /* 0x000fe20000000a00 */
[----:B------:R-:W-:Y:S01]  /*1a70*/  ULDC.64 UR8, c[0x0][0x2d8] ;  /* 0x0000b60000087ab9 */ /* 0x000fe20000000a00 */
[----:B------:R-:W-:Y:S01]  /*1a80*/  MOV R10, R12 ;  /* 0x0000000c000a7202 */ /* 0x000fe20000000f00 */
[----:B------:R-:W-:Y:S01]  /*1a90*/  IMAD R6, R41, UR8, RZ ;  /* 0x0000000829067c24 */ /* 0x000fe2000f8e02ff */
[----:B------:R-:W-:-:S03]  /*1aa0*/  ISETP.NE.U32.AND P0, PT, RZ, UR10, PT ;  /* 0x0000000aff007c0c */ /* 0x000fc6000bf05070 */
[----:B0-----:R-:W-:Y:S01]  /*1ab0*/  IMAD.WIDE.U32 R4, R7, UR8, R10 ;  /* 0x0000000807047c25 */ /* 0x001fe2000f8e000a */
[----:B------:R-:W-:-:S03]  /*1ac0*/  ISETP.NE.AND.EX P0, PT, RZ, UR11, PT, P0 ;  /* 0x0000000bff007c0c */ /* 0x000fc6000bf05300 */
[----:B------:R-:W-:Y:S01]  /*1ad0*/  IMAD R7, R7, UR9, R6 ;  /* 0x0000000907077c24 */ /* 0x000fe2000f8e0206 */
[----:B------:R-:W-:Y:S01]  /*1ae0*/  ISETP.NE.OR P0, PT, R3, RZ, !P0 ;  /* 0x000000ff0300720c */ /* 0x000fe20004705670 */
[----:B------:R-:W-:Y:S02]  /*1af0*/  ULDC.64 UR8, c[0x0][0x2b8] ;  /* 0x0000ae0000087ab9 */ /* 0x000fe40000000a00 */
[----:B------:R-:W-:Y:S02]  /*1b00*/  LEA R6, P1, R4, UR8, 0x2 ;  /* 0x0000000804067c11 */ /* 0x000fe4000f8210ff */
[----:B------:R-:W-:-:S04]  /*1b10*/  IADD3 R5, R5, R7, RZ ;  /* 0x0000000705057210 */ /* 0x000fc80007ffe0ff */
[----:B------:R-:W-:-:S05]  /*1b20*/  LEA.HI.X R7, R4, UR9, R5, 0x2, P1 ;  /* 0x0000000904077c11 */ /* 0x000fca00088f1405 */
        /* <DEDUP_REMOVED lines=9> */
[----:B------:R-:W1:Y:S08]  /*1bc0*/  LDC R3, c[0x0][0x2e0] ;  /* 0x0000b800ff037b82 */ /* 0x000e700000000800 */
[----:B0-----:R-:W0:Y:S08]  /*1bd0*/  LDC R7, c[0x0][0x220] ;  /* 0x00008800ff077b82 */ /* 0x001e300000000800 */
[----:B------:R-:W2:Y:S01]  /*1be0*/  LDC.64 R4, c[0x0][0x2e8] ;  /* 0x0000ba00ff047b82 */ /* 0x000ea20000000a00 */
[----:B-1----:R-:W-:-:S04]  /*1bf0*/  IMAD R0, R2, R3, R0 ;  /* 0x0000000302007224 */ /* 0x002fc800078e0200 */
[----:B0-----:R-:W-:-:S04]  /*1c00*/  IMAD R3, R0, R7, UR6 ;  /* 0x0000000600037e24 */ /* 0x001fc8000f8e0207 */
[----:B--2---:R-:W-:-:S05]  /*1c10*/  IMAD.WIDE R2, R3, 0x4, R4 ;  /* 0x0000000403027825 */ /* 0x004fca00078e0204 */
[----:B------:R-:W-:Y:S01]  /*1c20*/  STG.E desc[UR4][R2.64], RZ ;  /* 0x000000ff02007986 */ /* 0x000fe2000c101904 */
[----:B------:R-:W-:Y:S05]  /*1c30*/  EXIT ;  /* 0x000000000000794d */ /* 0x000fea0003800000 */
.L_x_96:
        /* <DEDUP_REMOVED lines=12> */
.L_x_149:


//--------------------- .nv.shared._ZN7cutlass13device_kernelIN5flash19enable_sm80_to_sm89INS1_16FlashAttnBwdSm80INS1_25CollectiveMainloopBwdSm80ILi2ELi1EN4cute5tupleIJNS5_1CILi64EEENS7_ILi96EEENS7_ILi128EEEEEENS_6half_tEfNS_4arch4Sm80ELb0ELb0ELb1ELb0ELb0ELb0ELb0ELb0ELi2ELi2ELi2ELi2ELb1EEENS1_21CollectiveEpilogueBwdISB_SC_SE_Li256ELb0ELb0ELi4EEENS1_19SingleTileSchedulerILb0ELb0ELb0ELi96EEEEEEEEEvNT_6ParamsE --------------------------
	.section	.nv.shared._ZN7cutlass13device_kernelIN5flash19enable_sm80_to_sm89INS1_16FlashAttnBwdSm80INS1_25CollectiveMainloopBwdSm80ILi2ELi1EN4cute5tupleIJNS5_1CILi64EEENS7_ILi96EEENS7_ILi128EEEEEENS_6half_tEfNS_4arch4Sm80ELb0ELb0ELb1ELb0ELb0ELb0ELb0ELb0ELi2ELi2ELi2ELi2ELb1EEENS1_21CollectiveEpilogueBwdISB_SC_SE_Li256ELb0ELb0ELi4EEENS1_19SingleTileSchedulerILb0ELb0ELb0ELi96EEEEEEEEEvNT_6ParamsE,"aw",@nobits
	.sectionflags	@""
	.align	16
	.zero		1024


//--------------------- .nv.shared.reserved.0     --------------------------
	.section	.nv.shared.reserved.0,"aw",@nobits
	.weak		__nv_reservedSMEM_offset_0_alias
	.size		__nv_reservedSMEM_offset_0_alias, 0, 0
	.other		__nv_reservedSMEM_offset_0_alias,@"STO_CUDA_RESERVED_SHARED STV_DEFAULT"
__nv_reservedSMEM_offset_0_alias:
	.zero		0


//--------------------- .nv.global                --------------------------
	.section	.nv.global,"aw",@nobits
.nv.global:
	.type		_ZN74_INTERNAL_a2c25548_38_flash_bwd_hdim128_fp16_softcap_sm80_cu_49158569_33114cute1_E,@object
	.size		_ZN74_INTERNAL_a2c25548_38_flash_bwd_hdim128_fp16_softcap_sm80_cu_49158569_33114cute1_E,(_ZN74_INTERNAL_a2c25548_38_flash_bwd_hdim128_fp16_softcap_sm80_cu_49158569_33114cuda3std3__45__cpo6cbeginE - _ZN74_INTERNAL_a2c25548_38_flash_bwd_hdim128_fp16_softcap_sm80_cu_49158569_33114cute1_E)
_ZN74_INTERNAL_a2c25548_38_flash_bwd_hdim128_fp16_softcap_sm80_cu_49158569_33114cute1_E:
	.zero		1
	.type		_ZN74_INTERNAL_a2c25548_38_flash_bwd_hdim128_fp16_softcap_sm80_cu_49158569_33114cuda3std3__45__cpo6cbeginE,@object
	.size		_ZN74_INTERNAL_a2c25548_38_flash_bwd_hdim128_fp16_softcap_sm80_cu_49158569_33114cuda3std3__45__cpo6cbeginE,(_ZN74_INTERNAL_a2c25548_38_flash_bwd_hdim128_fp16_softcap_sm80_cu_49158569_33114cuda3std3__48in_placeE - _ZN74_INTERNAL_a2c25548_38_flash_bwd_hdim128_fp16_softcap_sm80_cu_49158569_33114cuda3std3__45__cpo6cbeginE)
_ZN74_INTERNAL_a2c25548_38_flash_bwd_hdim128_fp16_softcap_sm80_cu_49158569_33114cuda3std3__45__cpo6cbeginE:
	.zero		1
	.type		_ZN74_INTERNAL_a2c25548_38_flash_bwd_hdim128_fp16_softcap_sm80_cu_49158569_33114cuda3std3__48in_placeE,@object
	.size		_ZN74_INTERNAL_a2c25548_38_flash_bwd_hdim128_fp16_softcap_sm80_cu_49158569_33114cuda3std3__48in_placeE,(_ZN74_INTERNAL_a2c25548_38_flash_bwd_hdim128_fp16_softcap_sm80_cu_49158569_33114cuda3std6ranges3__45__cpo9iter_moveE - _ZN74_INTERNAL_a2c25548_38_flash_bwd_hdim128_fp16_softcap_sm80_cu_49158569_33114cuda3std3__48in_placeE)
_ZN74_INTERNAL_a2c25548_38_flash_bwd_hdim128_fp16_softcap_sm80_cu_49158569_33114cuda3std3__48in_placeE:
	.zero		1
	.type		_ZN74_INTERNAL_a2c25548_38_flash_bwd_hdim128_fp16_softcap_sm80_cu_49158569_33114cuda3std6ranges3__45__cpo9iter_moveE,@object
	.size		_ZN74_INTERNAL_a2c25548_38_flash_bwd_hdim128_fp16_softcap_sm80_cu_49158569_33114cuda3std6ranges3__45__cpo9iter_moveE,(_ZN74_INTERNAL_a2c25548_38_flash_bwd_hdim128_fp16_softcap_sm80_cu_49158569_33114cuda3std3__45__cpo5beginE - _ZN74_INTERNAL_a2c25548_38_flash_bwd_hdim128_fp16_softcap_sm80_cu_49158569_33114cuda3std6ranges3__45__cpo9iter_moveE)
_ZN74_INTERNAL_a2c25548_38_flash_bwd_hdim128_fp16_softcap_sm80_cu_49158569_33114cuda3std6ranges3__45__cpo9iter_moveE:
	.zero		1
	.type		_ZN74_INTERNAL_a2c25548_38_flash_bwd_hdim128_fp16_softcap_sm80_cu_49158569_33114cuda3std3__45__cpo5beginE,@object
	.size		_ZN74_INTERNAL_a2c25548_38_flash_bwd_hdim128_fp16_softcap_sm80_cu_49158569_33114cuda3std3__45__cpo5beginE,(_ZN74_INTERNAL_a2c25548_38_flash_bwd_hdim128_fp16_softcap_sm80_cu_49158569_33114cuda3std3__476_GLOBAL__N__a2c25548_38_flash_bwd_hdim128_fp16_softcap_sm80_cu_49158569_33116ignoreE - _ZN74_INTERNAL_a2c25548_38_flash_bwd_hdim128_fp16_softcap_sm80_cu_49158569_33114cuda3std3__45__cpo5beginE)
_ZN74_INTERNAL_a2c25548_38_flash_bwd_hdim128_fp16_softcap_sm80_cu_49158569_33114cuda3std3__45__cpo5beginE:
	.zero		1
	.type		_ZN74_INTERNAL_a2c25548_38_flash_bwd_hdim128_fp16_softcap_sm80_cu_49158569_33114cuda3std3__476_GLOBAL__N__a2c25548_38_flash_bwd_hdim128_fp16_softcap_sm80_cu_49158569_33116ignoreE,@object
	.size		_ZN74_INTERNAL_a2c25548_38_flash_bwd_hdim128_fp16_softcap_sm80_cu_49158569_33114cuda3std3__476_GLOBAL__N__a2c25548_38_flash_bwd_hdim128_fp16_softcap_sm80_cu_49158569_33116ignoreE,(_ZN74_INTERNAL_a2c25548_38_flash_bwd_hdim128_fp16_softcap_sm80_cu_49158569_33114cute7productE - _ZN74_INTERNAL_a2c25548_38_flash_bwd_hdim128_fp16_softcap_sm80_cu_49158569_33114cuda3std3__476_GLOBAL__N__a2c25548_38_flash_bwd_hdim128_fp16_softcap_sm80_cu_49158569_33116ignoreE)
_ZN74_INTERNAL_a2c25548_38_flash_bwd_hdim128_fp16_softcap_sm80_cu_49158569_33114cuda3std3__476_GLOBAL__N__a2c25548_38_flash_bwd_hdim128_fp16_softcap_sm80_cu_49158569_33116ignoreE:
	.zero		1
	.type		_ZN74_INTERNAL_a2c25548_38_flash_bwd_hdim128_fp16_softcap_sm80_cu_49158569_33114cute7productE,@object
	.size		_ZN74_INTERNAL_a2c25548_38_flash_bwd_hdim128_fp16_softcap_sm80_cu_49158569_33114cute7productE,(_ZN74_INTERNAL_a2c25548_38_flash_bwd_hdim128_fp16_softcap_sm80_cu_49158569_33114cuda3std3__45__cpo3endE - _ZN74_INTERNAL_a2c25548_38_flash_bwd_hdim128_fp16_softcap_sm80_cu_49158569_33114cute7productE)
_ZN74_INTERNAL_a2c25548_38_flash_bwd_hdim128_fp16_softcap_sm80_cu_49158569_33114cute7productE:
	.zero		1
	.type		_ZN74_INTERNAL_a2c25548_38_flash_bwd_hdim128_fp16_softcap_sm80_cu_49158569_33114cuda3std3__45__cpo3endE,@object
	.size		_ZN74_INTERNAL_a2c25548_38_flash_bwd_hdim128_fp16_softcap_sm80_cu_49158569_33114cuda3std3__45__cpo3endE,(_ZN74_INTERNAL_a2c25548_38_flash_bwd_hdim128_fp16_softcap_sm80_cu_49158569_33114cuda3std3__419piecewise_constructE - _ZN74_INTERNAL_a2c25548_38_flash_bwd_hdim128_fp16_softcap_sm80_cu_49158569_33114cuda3std3__45__cpo3endE)
_ZN74_INTERNAL_a2c25548_38_flash_bwd_hdim128_fp16_softcap_sm80_cu_49158569_33114cuda3std3__45__cpo3endE:
	.zero		1
	.type		_ZN74_INTERNAL_a2c25548_38_flash_bwd_hdim128_fp16_softcap_sm80_cu_49158569_33114cuda3std3__419piecewise_constructE,@object
	.size		_ZN74_INTERNAL_a2c25548_38_flash_bwd_hdim128_fp16_softcap_sm80_cu_49158569_33114cuda3std3__419piecewise_constructE,(_ZN74_INTERNAL_a2c25548_38_flash_bwd_hdim128_fp16_softcap_sm80_cu_49158569_33114cuda3std3__45__cpo4cendE - _ZN74_INTERNAL_a2c25548_38_flash_bwd_hdim128_fp16_softcap_sm80_cu_49158569_33114cuda3std3__419piecewise_constructE)
_ZN74_INTERNAL_a2c25548_38_flash_bwd_hdim128_fp16_softcap_sm80_cu_49158569_33114cuda3std3__419piecewise_constructE:
	.zero		1
	.type		_ZN74_INTERNAL_a2c25548_38_flash_bwd_hdim128_fp16_softcap_sm80_cu_49158569_33114cuda3std3__45__cpo4cendE,@object
	.size		_ZN74_INTERNAL_a2c25548_38_flash_bwd_hdim128_fp16_softcap_sm80_cu_49158569_33114cuda3std3__45__cpo4cendE,(_ZN74_INTERNAL_a2c25548_38_flash_bwd_hdim128_fp16_softcap_sm80_cu_49158569_33114cuda3std6ranges3__45__cpo4swapE - _ZN74_INTERNAL_a2c25548_38_flash_bwd_hdim128_fp16_softcap_sm80_cu_49158569_33114cuda3std3__45__cpo4cendE)
_ZN74_INTERNAL_a2c25548_38_flash_bwd_hdim128_fp16_softcap_sm80_cu_49158569_33114cuda3std3__45__cpo4cendE:
	.zero		1
	.type		_ZN74_INTERNAL_a2c25548_38_flash_bwd_hdim128_fp16_softcap_sm80_cu_49158569_33114cuda3std6ranges3__45__cpo4swapE,@object
	.size		_ZN74_INTERNAL_a2c25548_38_flash_bwd_hdim128_fp16_softcap_sm80_cu_49158569_33114cuda3std6ranges3__45__cpo4swapE,(.L_7 - _ZN74_INTERNAL_a2c25548_38_flash_bwd_hdim128_fp16_softcap_sm80_cu_49158569_33114cuda3std6ranges3__45__cpo4swapE)
_ZN74_INTERNAL_a2c25548_38_flash_bwd_hdim128_fp16_softcap_sm80_cu_49158569_33114cuda3std6ranges3__45__cpo4swapE:
	.zero		1
.L_7:


//--------------------- .nv.shared._ZN7cutlass13device_kernelIN5flash19enable_sm80_to_sm89INS1_16FlashAttnBwdSm80INS1_25CollectiveMainloopBwdSm80ILi2ELi1EN4cute5tupleIJNS5_1CILi64EEENS7_ILi96EEENS7_ILi128EEEEEENS_6half_tEfNS_4arch4Sm80ELb0ELb0ELb1ELb0ELb1ELb0ELb0ELb0ELi2ELi2ELi2ELi2ELb1EEENS1_21CollectiveEpilogueBwdISB_SC_SE_Li256ELb0ELb0ELi4EEENS1_19SingleTileSchedulerILb0ELb0ELb0ELi96EEEEEEEEEvNT_6ParamsE --------------------------
	.section	.nv.shared._ZN7cutlass13device_kernelIN5flash19enable_sm80_to_sm89INS1_16FlashAttnBwdSm80INS1_25CollectiveMainloopBwdSm80ILi2ELi1EN4cute5tupleIJNS5_1CILi64EEENS7_ILi96EEENS7_ILi128EEEEEENS_6half_tEfNS_4arch4Sm80ELb0ELb0ELb1ELb0ELb1ELb0ELb0ELb0ELi2ELi2ELi2ELi2ELb1EEENS1_21CollectiveEpilogueBwdISB_SC_SE_Li256ELb0ELb0ELi4EEENS1_19SingleTileSchedulerILb0ELb0ELb0ELi96EEEEEEEEEvNT_6ParamsE,"aw",@nobits
	.sectionflags	@""
	.align	16
	.zero		1024


//--------------------- .nv.shared._ZN7cutlass13device_kernelIN5flash19enable_sm80_to_sm89INS1_16FlashAttnBwdSm80INS1_25CollectiveMainloopBwdSm80ILi2ELi1EN4cute5tupleIJNS5_1CILi64EEENS7_ILi96EEENS7_ILi128EEEEEENS_6half_tEfNS_4arch4Sm80ELb0ELb0ELb1ELb0ELb0ELb0ELb0ELb0ELi2ELi2ELi2ELi2ELb1EEENS1_24CollectiveEpilogueBwdGQAISB_fSE_Li256ELb0ELb0EEENS1_19SingleTileSchedulerILb0ELb0ELb0ELi96EEEEEEEEEvNT_6ParamsE --------------------------
	.section	.nv.shared._ZN7cutlass13device_kernelIN5flash19enable_sm80_to_sm89INS1_16FlashAttnBwdSm80INS1_25CollectiveMainloopBwdSm80ILi2ELi1EN4cute5tupleIJNS5_1CILi64EEENS7_ILi96EEENS7_ILi128EEEEEENS_6half_tEfNS_4arch4Sm80ELb0ELb0ELb1ELb0ELb0ELb0ELb0ELb0ELi2ELi2ELi2ELi2ELb1EEENS1_24CollectiveEpilogueBwdGQAISB_fSE_Li256ELb0ELb0EEENS1_19SingleTileSchedulerILb0ELb0ELb0ELi96EEEEEEEEEvNT_6ParamsE,"aw",@nobits
	.sectionflags	@""
	.align	16
	.zero		1024


//--------------------- .nv.shared._ZN7cutlass13device_kernelIN5flash19enable_sm80_to_sm89INS1_16FlashAttnBwdSm80INS1_25CollectiveMainloopBwdSm80ILi2ELi1EN4cute5tupleIJNS5_1CILi64EEENS7_ILi96EEENS7_ILi128EEEEEENS_6half_tEfNS_4arch4Sm80ELb0ELb0ELb1ELb0ELb1ELb0ELb0ELb0ELi2ELi2ELi2ELi2ELb1EEENS1_24CollectiveEpilogueBwdGQAISB_fSE_Li256ELb0ELb1EEENS1_19SingleTileSchedulerILb0ELb0ELb0ELi96EEEEEEEEEvNT_6ParamsE --------------------------
	.section	.nv.shared._ZN7cutlass13device_kernelIN5flash19enable_sm80_to_sm89INS1_16FlashAttnBwdSm80INS1_25CollectiveMainloopBwdSm80ILi2ELi1EN4cute5tupleIJNS5_1CILi64EEENS7_ILi96EEENS7_ILi128EEEEEENS_6half_tEfNS_4arch4Sm80ELb0ELb0ELb1ELb0ELb1ELb0ELb0ELb0ELi2ELi2ELi2ELi2ELb1EEENS1_24CollectiveEpilogueBwdGQAISB_fSE_Li256ELb0ELb1EEENS1_19SingleTileSchedulerILb0ELb0ELb0ELi96EEEEEEEEEvNT_6ParamsE,"aw",@nobits
	.sectionflags	@""
	.align	16
	.zero		1024


//--------------------- .nv.shared._ZN7cutlass13device_kernelIN5flash19enable_sm80_to_sm89INS1_16FlashAttnBwdSm80INS1_25CollectiveMainloopBwdSm80ILi2ELi1EN4cute5tupleIJNS5_1CILi64EEENS7_ILi96EEENS7_ILi128EEEEEENS_6half_tEfNS_4arch4Sm80ELb0ELb0ELb1ELb1ELb0ELb0ELb0ELb0ELi2ELi2ELi2ELi2ELb1EEENS1_21CollectiveEpilogueBwdISB_SC_SE_Li256ELb1ELb0ELi4EEENS1_19SingleTileSchedulerILb1ELb0ELb0ELi96EEEEEEEEEvNT_6ParamsE --------------------------
	.section	.nv.shared._ZN7cutlass13device_kernelIN5flash19enable_sm80_to_sm89INS1_16FlashAttnBwdSm80INS1_25CollectiveMainloopBwdSm80ILi2ELi1EN4cute5tupleIJNS5_1CILi64EEENS7_ILi96EEENS7_ILi128EEEEEENS_6half_tEfNS_4arch4Sm80ELb0ELb0ELb1ELb1ELb0ELb0ELb0ELb0ELi2ELi2ELi2ELi2ELb1EEENS1_21CollectiveEpilogueBwdISB_SC_SE_Li256ELb1ELb0ELi4EEENS1_19SingleTileSchedulerILb1ELb0ELb0ELi96EEEEEEEEEvNT_6ParamsE,"aw",@nobits
	.sectionflags	@""
	.align	16
	.zero		1024


//--------------------- .nv.shared._ZN7cutlass13device_kernelIN5flash19enable_sm80_to_sm89INS1_16FlashAttnBwdSm80INS1_25CollectiveMainloopBwdSm80ILi2ELi1EN4cute5tupleIJNS5_1CILi64EEENS7_ILi96EEENS7_ILi128EEEEEENS_6half_tEfNS_4arch4Sm80ELb0ELb0ELb1ELb1ELb1ELb0ELb0ELb0ELi2ELi2ELi2ELi2ELb1EEENS1_21CollectiveEpilogueBwdISB_SC_SE_Li256ELb1ELb0ELi4EEENS1_19SingleTileSchedulerILb1ELb0ELb0ELi96EEEEEEEEEvNT_6ParamsE --------------------------
	.section	.nv.shared._ZN7cutlass13device_kernelIN5flash19enable_sm80_to_sm89INS1_16FlashAttnBwdSm80INS1_25CollectiveMainloopBwdSm80ILi2ELi1EN4cute5tupleIJNS5_1CILi64EEENS7_ILi96EEENS7_ILi128EEEEEENS_6half_tEfNS_4arch4Sm80ELb0ELb0ELb1ELb1ELb1ELb0ELb0ELb0ELi2ELi2ELi2ELi2ELb1EEENS1_21CollectiveEpilogueBwdISB_SC_SE_Li256ELb1ELb0ELi4EEENS1_19SingleTileSchedulerILb1ELb0ELb0ELi96EEEEEEEEEvNT_6ParamsE,"aw",@nobits
	.sectionflags	@""
	.align	16
	.zero		1024


//--------------------- .nv.shared._ZN7cutlass13device_kernelIN5flash19enable_sm80_to_sm89INS1_16FlashAttnBwdSm80INS1_25CollectiveMainloopBwdSm80ILi2ELi1EN4cute5tupleIJNS5_1CILi64EEENS7_ILi96EEENS7_ILi128EEEEEENS_6half_tEfNS_4arch4Sm80ELb0ELb0ELb1ELb1ELb0ELb0ELb0ELb0ELi2ELi2ELi2ELi2ELb1EEENS1_24CollectiveEpilogueBwdGQAISB_fSE_Li256ELb1ELb0EEENS1_19SingleTileSchedulerILb1ELb0ELb0ELi96EEEEEEEEEvNT_6ParamsE --------------------------
	.section	.nv.shared._ZN7cutlass13device_kernelIN5flash19enable_sm80_to_sm89INS1_16FlashAttnBwdSm80INS1_25CollectiveMainloopBwdSm80ILi2ELi1EN4cute5tupleIJNS5_1CILi64EEENS7_ILi96EEENS7_ILi128EEEEEENS_6half_tEfNS_4arch4Sm80ELb0ELb0ELb1ELb1ELb0ELb0ELb0ELb0ELi2ELi2ELi2ELi2ELb1EEENS1_24CollectiveEpilogueBwdGQAISB_fSE_Li256ELb1ELb0EEENS1_19SingleTileSchedulerILb1ELb0ELb0ELi96EEEEEEEEEvNT_6ParamsE,"aw",@nobits
	.sectionflags	@""
	.align	16
	.zero		1024


//--------------------- .nv.shared._ZN7cutlass13device_kernelIN5flash19enable_sm80_to_sm89INS1_16FlashAttnBwdSm80INS1_25CollectiveMainloopBwdSm80ILi2ELi1EN4cute5tupleIJNS5_1CILi64EEENS7_ILi96EEENS7_ILi128EEEEEENS_6half_tEfNS_4arch4Sm80ELb0ELb0ELb1ELb1ELb1ELb0ELb0ELb0ELi2ELi2ELi2ELi2ELb1EEENS1_24CollectiveEpilogueBwdGQAISB_fSE_Li256ELb1ELb1EEENS1_19SingleTileSchedulerILb1ELb0ELb0ELi96EEEEEEEEEvNT_6ParamsE --------------------------
	.section	.nv.shared._ZN7cutlass13device_kernelIN5flash19enable_sm80_to_sm89INS1_16FlashAttnBwdSm80INS1_25CollectiveMainloopBwdSm80ILi2ELi1EN4cute5tupleIJNS5_1CILi64EEENS7_ILi96EEENS7_ILi128EEEEEENS_6half_tEfNS_4arch4Sm80ELb0ELb0ELb1ELb1ELb1ELb0ELb0ELb0ELi2ELi2ELi2ELi2ELb1EEENS1_24CollectiveEpilogueBwdGQAISB_fSE_Li256ELb1ELb1EEENS1_19SingleTileSchedulerILb1ELb0ELb0ELi96EEEEEEEEEvNT_6ParamsE,"aw",@nobits
	.sectionflags	@""
	.align	16
	.zero		1024


//--------------------- .nv.shared._ZN7cutlass13device_kernelIN5flash19enable_sm80_to_sm89INS1_16FlashAttnBwdSm80INS1_25CollectiveMainloopBwdSm80ILi2ELi1EN4cute5tupleIJNS5_1CILi64EEENS7_ILi96EEENS7_ILi128EEEEEENS_6half_tEfNS_4arch4Sm80ELb0ELb1ELb1ELb0ELb0ELb0ELb0ELb0ELi2ELi2ELi2ELi2ELb1EEENS1_21CollectiveEpilogueBwdISB_SC_SE_Li256ELb0ELb0ELi4EEENS1_19SingleTileSchedulerILb0ELb0ELb0ELi96EEEEEEEEEvNT_6ParamsE --------------------------
	.section	.nv.shared._ZN7cutlass13device_kernelIN5flash19enable_sm80_to_sm89INS1_16FlashAttnBwdSm80INS1_25CollectiveMainloopBwdSm80ILi2ELi1EN4cute5tupleIJNS5_1CILi64EEENS7_ILi96EEENS7_ILi128EEEEEENS_6half_tEfNS_4arch4Sm80ELb0ELb1ELb1ELb0ELb0ELb0ELb0ELb0ELi2ELi2ELi2ELi2ELb1EEENS1_21CollectiveEpilogueBwdISB_SC_SE_Li256ELb0ELb0ELi4EEENS1_19SingleTileSchedulerILb0ELb0ELb0ELi96EEEEEEEEEvNT_6ParamsE,"aw",@nobits
	.sectionflags	@""
	.align	16
	.zero		1024


//--------------------- .nv.shared._ZN7cutlass13device_kernelIN5flash19enable_sm80_to_sm89INS1_16FlashAttnBwdSm80INS1_25CollectiveMainloopBwdSm80ILi2ELi1EN4cute5tupleIJNS5_1CILi64EEENS7_ILi96EEENS7_ILi128EEEEEENS_6half_tEfNS_4arch4Sm80ELb0ELb1ELb1ELb0ELb1ELb0ELb0ELb0ELi2ELi2ELi2ELi2ELb1EEENS1_21CollectiveEpilogueBwdISB_SC_SE_Li256ELb0ELb0ELi4EEENS1_19SingleTileSchedulerILb0ELb0ELb0ELi96EEEEEEEEEvNT_6ParamsE --------------------------
	.section	.nv.shared._ZN7cutlass13device_kernelIN5flash19enable_sm80_to_sm89INS1_16FlashAttnBwdSm80INS1_25CollectiveMainloopBwdSm80ILi2ELi1EN4cute5tupleIJNS5_1CILi64EEENS7_ILi96EEENS7_ILi128EEEEEENS_6half_tEfNS_4arch4Sm80ELb0ELb1ELb1ELb0ELb1ELb0ELb0ELb0ELi2ELi2ELi2ELi2ELb1EEENS1_21CollectiveEpilogueBwdISB_SC_SE_Li256ELb0ELb0ELi4EEENS1_19SingleTileSchedulerILb0ELb0ELb0ELi96EEEEEEEEEvNT_6ParamsE,"aw",@nobits
	.sectionflags	@""
	.align	16
	.zero		1024


//--------------------- .nv.shared._ZN7cutlass13device_kernelIN5flash19enable_sm80_to_sm89INS1_16FlashAttnBwdSm80INS1_25CollectiveMainloopBwdSm80ILi2ELi1EN4cute5tupleIJNS5_1CILi64EEENS7_ILi96EEENS7_ILi128EEEEEENS_6half_tEfNS_4arch4Sm80ELb0ELb1ELb1ELb0ELb0ELb0ELb0ELb0ELi2ELi2ELi2ELi2ELb1EEENS1_24CollectiveEpilogueBwdGQAISB_fSE_Li256ELb0ELb0EEENS1_19SingleTileSchedulerILb0ELb0ELb0ELi96EEEEEEEEEvNT_6ParamsE --------------------------
	.section	.nv.shared._ZN7cutlass13device_kernelIN5flash19enable_sm80_to_sm89INS1_16FlashAttnBwdSm80INS1_25CollectiveMainloopBwdSm80ILi2ELi1EN4cute5tupleIJNS5_1CILi64EEENS7_ILi96EEENS7_ILi128EEEEEENS_6half_tEfNS_4arch4Sm80ELb0ELb1ELb1ELb0ELb0ELb0ELb0ELb0ELi2ELi2ELi2ELi2ELb1EEENS1_24CollectiveEpilogueBwdGQAISB_fSE_Li256ELb0ELb0EEENS1_19SingleTileSchedulerILb0ELb0ELb0ELi96EEEEEEEEEvNT_6ParamsE,"aw",@nobits
	.sectionflags	@""
	.align	16
	.zero		1024


//--------------------- .nv.shared._ZN7cutlass13device_kernelIN5flash19enable_sm80_to_sm89INS1_16FlashAttnBwdSm80INS1_25CollectiveMainloopBwdSm80ILi2ELi1EN4cute5tupleIJNS5_1CILi64EEENS7_ILi96EEENS7_ILi128EEEEEENS_6half_tEfNS_4arch4Sm80ELb0ELb1ELb1ELb0ELb1ELb0ELb0ELb0ELi2ELi2ELi2ELi2ELb1EEENS1_24CollectiveEpilogueBwdGQAISB_fSE_Li256ELb0ELb1EEENS1_19SingleTileSchedulerILb0ELb0ELb0ELi96EEEEEEEEEvNT_6ParamsE --------------------------
	.section	.nv.shared._ZN7cutlass13device_kernelIN5flash19enable_sm80_to_sm89INS1_16FlashAttnBwdSm80INS1_25CollectiveMainloopBwdSm80ILi2ELi1EN4cute5tupleIJNS5_1CILi64EEENS7_ILi96EEENS7_ILi128EEEEEENS_6half_tEfNS_4arch4Sm80ELb0ELb1ELb1ELb0ELb1ELb0ELb0ELb0ELi2ELi2ELi2ELi2ELb1EEENS1_24CollectiveEpilogueBwdGQAISB_fSE_Li256ELb0ELb1EEENS1_19SingleTileSchedulerILb0ELb0ELb0ELi96EEEEEEEEEvNT_6ParamsE,"aw",@nobits
	.sectionflags	@""
	.align	16
	.zero		1024


//--------------------- .nv.shared._ZN7cutlass13device_kernelIN5flash19enable_sm80_to_sm89INS1_16FlashAttnBwdSm80INS1_25CollectiveMainloopBwdSm80ILi2ELi1EN4cute5tupleIJNS5_1CILi64EEENS7_ILi96EEENS7_ILi128EEEEEENS_6half_tEfNS_4arch4Sm80ELb0ELb1ELb1ELb1ELb0ELb0ELb0ELb0ELi2ELi2ELi2ELi2ELb1EEENS1_21CollectiveEpilogueBwdISB_SC_SE_Li256ELb1ELb0ELi4EEENS1_19SingleTileSchedulerILb1ELb0ELb0ELi96EEEEEEEEEvNT_6ParamsE --------------------------
	.section	.nv.shared._ZN7cutlass13device_kernelIN5flash19enable_sm80_to_sm89INS1_16FlashAttnBwdSm80INS1_25CollectiveMainloopBwdSm80ILi2ELi1EN4cute5tupleIJNS5_1CILi64EEENS7_ILi96EEENS7_ILi128EEEEEENS_6half_tEfNS_4arch4Sm80ELb0ELb1ELb1ELb1ELb0ELb0ELb0ELb0ELi2ELi2ELi2ELi2ELb1EEENS1_21CollectiveEpilogueBwdISB_SC_SE_Li256ELb1ELb0ELi4EEENS1_19SingleTileSchedulerILb1ELb0ELb0ELi96EEEEEEEEEvNT_6ParamsE,"aw",@nobits
	.sectionflags	@""
	.align	16
	.zero		1024


//--------------------- .nv.shared._ZN7cutlass13device_kernelIN5flash19enable_sm80_to_sm89INS1_16FlashAttnBwdSm80INS1_25CollectiveMainloopBwdSm80ILi2ELi1EN4cute5tupleIJNS5_1CILi64EEENS7_ILi96EEENS7_ILi128EEEEEENS_6half_tEfNS_4arch4Sm80ELb0ELb1ELb1ELb1ELb1ELb0ELb0ELb0ELi2ELi2ELi2ELi2ELb1EEENS1_21CollectiveEpilogueBwdISB_SC_SE_Li256ELb1ELb0ELi4EEENS1_19SingleTileSchedulerILb1ELb0ELb0ELi96EEEEEEEEEvNT_6ParamsE --------------------------
	.section	.nv.shared._ZN7cutlass13device_kernelIN5flash19enable_sm80_to_sm89INS1_16FlashAttnBwdSm80INS1_25CollectiveMainloopBwdSm80ILi2ELi1EN4cute5tupleIJNS5_1CILi64EEENS7_ILi96EEENS7_ILi128EEEEEENS_6half_tEfNS_4arch4Sm80ELb0ELb1ELb1ELb1ELb1ELb0ELb0ELb0ELi2ELi2ELi2ELi2ELb1EEENS1_21CollectiveEpilogueBwdISB_SC_SE_Li256ELb1ELb0ELi4EEENS1_19SingleTileSchedulerILb1ELb0ELb0ELi96EEEEEEEEEvNT_6ParamsE,"aw",@nobits
	.sectionflags	@""
	.align	16
	.zero		1024


//--------------------- .nv.shared._ZN7cutlass13device_kernelIN5flash19enable_sm80_to_sm89INS1_16FlashAttnBwdSm80INS1_25CollectiveMainloopBwdSm80ILi2ELi1EN4cute5tupleIJNS5_1CILi64EEENS7_ILi96EEENS7_ILi128EEEEEENS_6half_tEfNS_4arch4Sm80ELb0ELb1ELb1ELb1ELb0ELb0ELb0ELb0ELi2ELi2ELi2ELi2ELb1EEENS1_24CollectiveEpilogueBwdGQAISB_fSE_Li256ELb1ELb0EEENS1_19SingleTileSchedulerILb1ELb0ELb0ELi96EEEEEEEEEvNT_6ParamsE --------------------------
	.section	.nv.shared._ZN7cutlass13device_kernelIN5flash19enable_sm80_to_sm89INS1_16FlashAttnBwdSm80INS1_25CollectiveMainloopBwdSm80ILi2ELi1EN4cute5tupleIJNS5_1CILi64EEENS7_ILi96EEENS7_ILi128EEEEEENS_6half_tEfNS_4arch4Sm80ELb0ELb1ELb1ELb1ELb0ELb0ELb0ELb0ELi2ELi2ELi2ELi2ELb1EEENS1_24CollectiveEpilogueBwdGQAISB_fSE_Li256ELb1ELb0EEENS1_19SingleTileSchedulerILb1ELb0ELb0ELi96EEEEEEEEEvNT_6ParamsE,"aw",@nobits
	.sectionflags	@""
	.align	16
	.zero		1024


//--------------------- .nv.shared._ZN7cutlass13device_kernelIN5flash19enable_sm80_to_sm89INS1_16FlashAttnBwdSm80INS1_25CollectiveMainloopBwdSm80ILi2ELi1EN4cute5tupleIJNS5_1CILi64EEENS7_ILi96EEENS7_ILi128EEEEEENS_6half_tEfNS_4arch4Sm80ELb0ELb1ELb1ELb1ELb1ELb0ELb0ELb0ELi2ELi2ELi2ELi2ELb1EEENS1_24CollectiveEpilogueBwdGQAISB_fSE_Li256ELb1ELb1EEENS1_19SingleTileSchedulerILb1ELb0ELb0ELi96EEEEEEEEEvNT_6ParamsE --------------------------
	.section	.nv.shared._ZN7cutlass13device_kernelIN5flash19enable_sm80_to_sm89INS1_16FlashAttnBwdSm80INS1_25CollectiveMainloopBwdSm80ILi2ELi1EN4cute5tupleIJNS5_1CILi64EEENS7_ILi96EEENS7_ILi128EEEEEENS_6half_tEfNS_4arch4Sm80ELb0ELb1ELb1ELb1ELb1ELb0ELb0ELb0ELi2ELi2ELi2ELi2ELb1EEENS1_24CollectiveEpilogueBwdGQAISB_fSE_Li256ELb1ELb1EEENS1_19SingleTileSchedulerILb1ELb0ELb0ELi96EEEEEEEEEvNT_6ParamsE,"aw",@nobits
	.sectionflags	@""
	.align	16
	.zero		1024


//--------------------- .nv.shared._ZN7cutlass13device_kernelIN5flash19enable_sm80_to_sm89INS1_16FlashAttnBwdSm80INS1_25CollectiveMainloopBwdSm80ILi2ELi1EN4cute5tupleIJNS5_1CILi64EEENS7_ILi96EEENS7_ILi128EEEEEENS_6half_tEfNS_4arch4Sm80ELb1ELb0ELb1ELb0ELb0ELb0ELb0ELb0ELi2ELi2ELi2ELi2ELb1EEENS1_21CollectiveEpilogueBwdISB_SC_SE_Li256ELb0ELb0ELi4EEENS1_25SingleTileBwdLPTSchedulerILb0ELi96ELb0EEEEEEEEEvNT_6ParamsE --------------------------
	.section	.nv.shared._ZN7cutlass13device_kernelIN5flash19enable_sm80_to_sm89INS1_16FlashAttnBwdSm80INS1_25CollectiveMainloopBwdSm80ILi2ELi1EN4cute5tupleIJNS5_1CILi64EEENS7_ILi96EEENS7_ILi128EEEEEENS_6half_tEfNS_4arch4Sm80ELb1ELb0ELb1ELb0ELb0ELb0ELb0ELb0ELi2ELi2ELi2ELi2ELb1EEENS1_21CollectiveEpilogueBwdISB_SC_SE_Li256ELb0ELb0ELi4EEENS1_25SingleTileBwdLPTSchedulerILb0ELi96ELb0EEEEEEEEEvNT_6ParamsE,"aw",@nobits
	.sectionflags	@""
	.align	16
	.zero		1024


//--------------------- .nv.shared._ZN7cutlass13device_kernelIN5flash19enable_sm80_to_sm89INS1_16FlashAttnBwdSm80INS1_25CollectiveMainloopBwdSm80ILi2ELi1EN4cute5tupleIJNS5_1CILi64EEENS7_ILi96EEENS7_ILi128EEEEEENS_6half_tEfNS_4arch4Sm80ELb1ELb0ELb1ELb0ELb1ELb0ELb0ELb0ELi2ELi2ELi2ELi2ELb1EEENS1_21CollectiveEpilogueBwdISB_SC_SE_Li256ELb0ELb0ELi4EEENS1_25SingleTileBwdLPTSchedulerILb0ELi96ELb1EEEEEEEEEvNT_6ParamsE --------------------------
	.section	.nv.shared._ZN7cutlass13device_kernelIN5flash19enable_sm80_to_sm89INS1_16FlashAttnBwdSm80INS1_25CollectiveMainloopBwdSm80ILi2ELi1EN4cute5tupleIJNS5_1CILi64EEENS7_ILi96EEENS7_ILi128EEEEEENS_6half_tEfNS_4arch4Sm80ELb1ELb0ELb1ELb0ELb1ELb0ELb0ELb0ELi2ELi2ELi2ELi2ELb1EEENS1_21CollectiveEpilogueBwdISB_SC_SE_Li256ELb0ELb0ELi4EEENS1_25SingleTileBwdLPTSchedulerILb0ELi96ELb1EEEEEEEEEvNT_6ParamsE,"aw",@nobits
	.sectionflags	@""
	.align	16
	.zero		1024


//--------------------- .nv.shared._ZN7cutlass13device_kernelIN5flash19enable_sm80_to_sm89INS1_16FlashAttnBwdSm80INS1_25CollectiveMainloopBwdSm80ILi2ELi1EN4cute5tupleIJNS5_1CILi64EEENS7_ILi96EEENS7_ILi128EEEEEENS_6half_tEfNS_4arch4Sm80ELb1ELb0ELb1ELb0ELb0ELb0ELb0ELb0ELi2ELi2ELi2ELi2ELb1EEENS1_24CollectiveEpilogueBwdGQAISB_fSE_Li256ELb0ELb0EEENS1_25SingleTileBwdLPTSchedulerILb0ELi96ELb0EEEEEEEEEvNT_6ParamsE --------------------------
	.section	.nv.shared._ZN7cutlass13device_kernelIN5flash19enable_sm80_to_sm89INS1_16FlashAttnBwdSm80INS1_25CollectiveMainloopBwdSm80ILi2ELi1EN4cute5tupleIJNS5_1CILi64EEENS7_ILi96EEENS7_ILi128EEEEEENS_6half_tEfNS_4arch4Sm80ELb1ELb0ELb1ELb0ELb0ELb0ELb0ELb0ELi2ELi2ELi2ELi2ELb1EEENS1_24CollectiveEpilogueBwdGQAISB_fSE_Li256ELb0ELb0EEENS1_25SingleTileBwdLPTSchedulerILb0ELi96ELb0EEEEEEEEEvNT_6ParamsE,"aw",@nobits
	.sectionflags	@""
	.align	16
	.zero		1024


//--------------------- .nv.shared._ZN7cutlass13device_kernelIN5flash19enable_sm80_to_sm89INS1_16FlashAttnBwdSm80INS1_25CollectiveMainloopBwdSm80ILi2ELi1EN4cute5tupleIJNS5_1CILi64EEENS7_ILi96EEENS7_ILi128EEEEEENS_6half_tEfNS_4arch4Sm80ELb1ELb0ELb1ELb0ELb1ELb0ELb0ELb0ELi2ELi2ELi2ELi2ELb1EEENS1_24CollectiveEpilogueBwdGQAISB_fSE_Li256ELb0ELb1EEENS1_25SingleTileBwdLPTSchedulerILb0ELi96ELb1EEEEEEEEEvNT_6ParamsE --------------------------
	.section	.nv.shared._ZN7cutlass13device_kernelIN5flash19enable_sm80_to_sm89INS1_16FlashAttnBwdSm80INS1_25CollectiveMainloopBwdSm80ILi2ELi1EN4cute5tupleIJNS5_1CILi64EEENS7_ILi96EEENS7_ILi128EEEEEENS_6half_tEfNS_4arch4Sm80ELb1ELb0ELb1ELb0ELb1ELb0ELb0ELb0ELi2ELi2ELi2ELi2ELb1EEENS1_24CollectiveEpilogueBwdGQAISB_fSE_Li256ELb0ELb1EEENS1_25SingleTileBwdLPTSchedulerILb0ELi96ELb1EEEEEEEEEvNT_6ParamsE,"aw",@nobits
	.sectionflags	@""
	.align	16
	.zero		1024


//--------------------- .nv.shared._ZN7cutlass13device_kernelIN5flash19enable_sm80_to_sm89INS1_16FlashAttnBwdSm80INS1_25CollectiveMainloopBwdSm80ILi2ELi1EN4cute5tupleIJNS5_1CILi64EEENS7_ILi96EEENS7_ILi128EEEEEENS_6half_tEfNS_4arch4Sm80ELb1ELb0ELb1ELb1ELb0ELb0ELb0ELb0ELi2ELi2ELi2ELi2ELb1EEENS1_21CollectiveEpilogueBwdISB_SC_SE_Li256ELb1ELb0ELi4EEENS1_25SingleTileBwdLPTSchedulerILb1ELi96ELb0EEEEEEEEEvNT_6ParamsE --------------------------
	.section	.nv.shared._ZN7cutlass13device_kernelIN5flash19enable_sm80_to_sm89INS1_16FlashAttnBwdSm80INS1_25CollectiveMainloopBwdSm80ILi2ELi1EN4cute5tupleIJNS5_1CILi64EEENS7_ILi96EEENS7_ILi128EEEEEENS_6half_tEfNS_4arch4Sm80ELb1ELb0ELb1ELb1ELb0ELb0ELb0ELb0ELi2ELi2ELi2ELi2ELb1EEENS1_21CollectiveEpilogueBwdISB_SC_SE_Li256ELb1ELb0ELi4EEENS1_25SingleTileBwdLPTSchedulerILb1ELi96ELb0EEEEEEEEEvNT_6ParamsE,"aw",@nobits
	.sectionflags	@""
	.align	16
	.zero		1024


//--------------------- .nv.shared._ZN7cutlass13device_kernelIN5flash19enable_sm80_to_sm89INS1_16FlashAttnBwdSm80INS1_25CollectiveMainloopBwdSm80ILi2ELi1EN4cute5tupleIJNS5_1CILi64EEENS7_ILi96EEENS7_ILi128EEEEEENS_6half_tEfNS_4arch4Sm80ELb1ELb0ELb1ELb1ELb1ELb0ELb0ELb0ELi2ELi2ELi2ELi2ELb1EEENS1_21CollectiveEpilogueBwdISB_SC_SE_Li256ELb1ELb0ELi4EEENS1_25SingleTileBwdLPTSchedulerILb1ELi96ELb1EEEEEEEEEvNT_6ParamsE --------------------------
	.section	.nv.shared._ZN7cutlass13device_kernelIN5flash19enable_sm80_to_sm89INS1_16FlashAttnBwdSm80INS1_25CollectiveMainloopBwdSm80ILi2ELi1EN4cute5tupleIJNS5_1CILi64EEENS7_ILi96EEENS7_ILi128EEEEEENS_6half_tEfNS_4arch4Sm80ELb1ELb0ELb1ELb1ELb1ELb0ELb0ELb0ELi2ELi2ELi2ELi2ELb1EEENS1_21CollectiveEpilogueBwdISB_SC_SE_Li256ELb1ELb0ELi4EEENS1_25SingleTileBwdLPTSchedulerILb1ELi96ELb1EEEEEEEEEvNT_6ParamsE,"aw",@nobits
	.sectionflags	@""
	.align	16
	.zero		1024


//--------------------- .nv.shared._ZN7cutlass13device_kernelIN5flash19enable_sm80_to_sm89INS1_16FlashAttnBwdSm80INS1_25CollectiveMainloopBwdSm80ILi2ELi1EN4cute5tupleIJNS5_1CILi64EEENS7_ILi96EEENS7_ILi128EEEEEENS_6half_tEfNS_4arch4Sm80ELb1ELb0ELb1ELb1ELb0ELb0ELb0ELb0ELi2ELi2ELi2ELi2ELb1EEENS1_24CollectiveEpilogueBwdGQAISB_fSE_Li256ELb1ELb0EEENS1_25SingleTileBwdLPTSchedulerILb1ELi96ELb0EEEEEEEEEvNT_6ParamsE --------------------------
	.section	.nv.shared._ZN7cutlass13device_kernelIN5flash19enable_sm80_to_sm89INS1_16FlashAttnBwdSm80INS1_25CollectiveMainloopBwdSm80ILi2ELi1EN4cute5tupleIJNS5_1CILi64EEENS7_ILi96EEENS7_ILi128EEEEEENS_6half_tEfNS_4arch4Sm80ELb1ELb0ELb1ELb1ELb0ELb0ELb0ELb0ELi2ELi2ELi2ELi2ELb1EEENS1_24CollectiveEpilogueBwdGQAISB_fSE_Li256ELb1ELb0EEENS1_25SingleTileBwdLPTSchedulerILb1ELi96ELb0EEEEEEEEEvNT_6ParamsE,"aw",@nobits
	.sectionflags	@""
	.align	16
	.zero		1024


//--------------------- .nv.shared._ZN7cutlass13device_kernelIN5flash32FlashAttnBwdPostprocessConvertdQIN4cute5tupleIJNS3_1CILi96EEENS5_ILi128EEEEEENS_6half_tEfNS_4arch4Sm80ELi256ENS3_8TiledMMAINS3_8MMA_AtomIJNS3_28SM80_16x8x16_F32F16F16F32_TNEEEENS3_6LayoutINS4_IJNS5_ILi2EEENS5_ILi4EEENS5_ILi1EEEEEENS4_IJSJ_SH_NS5_ILi0EEEEEEEENS4_IJNS5_ILi32EEENS5_ILi64EEENS5_ILi16EEEEEEEELb0EEEEEvNT_6ParamsE --------------------------
	.section	.nv.shared._ZN7cutlass13device_kernelIN5flash32FlashAttnBwdPostprocessConvertdQIN4cute5tupleIJNS3_1CILi96EEENS5_ILi128EEEEEENS_6half_tEfNS_4arch4Sm80ELi256ENS3_8TiledMMAINS3_8MMA_AtomIJNS3_28SM80_16x8x16_F32F16F16F32_TNEEEENS3_6LayoutINS4_IJNS5_ILi2EEENS5_ILi4EEENS5_ILi1EEEEEENS4_IJSJ_SH_NS5_ILi0EEEEEEEENS4_IJNS5_ILi32EEENS5_ILi64EEENS5_ILi16EEEEEEEELb0EEEEEvNT_6ParamsE,"aw",@nobits
	.sectionflags	@""
	.align	16
	.zero		1024


//--------------------- .nv.shared._ZN7cutlass13device_kernelIN5flash19enable_sm80_to_sm89INS1_16FlashAttnBwdSm80INS1_25CollectiveMainloopBwdSm80ILi2ELi1EN4cute5tupleIJNS5_1CILi64EEENS7_ILi96EEENS7_ILi128EEEEEENS_6half_tEfNS_4arch4Sm80ELb1ELb0ELb1ELb1ELb1ELb0ELb0ELb0ELi2ELi2ELi2ELi2ELb1EEENS1_24CollectiveEpilogueBwdGQAISB_fSE_Li256ELb1ELb1EEENS1_25SingleTileBwdLPTSchedulerILb1ELi96ELb1EEEEEEEEEvNT_6ParamsE --------------------------
	.section	.nv.shared._ZN7cutlass13device_kernelIN5flash19enable_sm80_to_sm89INS1_16FlashAttnBwdSm80INS1_25CollectiveMainloopBwdSm80ILi2ELi1EN4cute5tupleIJNS5_1CILi64EEENS7_ILi96EEENS7_ILi128EEEEEENS_6half_tEfNS_4arch4Sm80ELb1ELb0ELb1ELb1ELb1ELb0ELb0ELb0ELi2ELi2ELi2ELi2ELb1EEENS1_24CollectiveEpilogueBwdGQAISB_fSE_Li256ELb1ELb1EEENS1_25SingleTileBwdLPTSchedulerILb1ELi96ELb1EEEEEEEEEvNT_6ParamsE,"aw",@nobits
	.sectionflags	@""
	.align	16
	.zero		1024


//--------------------- .nv.shared._ZN7cutlass13device_kernelIN5flash19enable_sm80_to_sm89INS1_16FlashAttnBwdSm80INS1_25CollectiveMainloopBwdSm80ILi2ELi2EN4cute5tupleIJNS5_1CILi64EEENS7_ILi128EEES9_EEENS_6half_tEfNS_4arch4Sm80ELb0ELb0ELb1ELb0ELb0ELb0ELb0ELb0ELi2ELi2ELi2ELi2ELb0EEENS1_21CollectiveEpilogueBwdISA_SB_SD_Li256ELb0ELb0ELi4EEENS1_19SingleTileSchedulerILb0ELb0ELb0ELi128EEEEEEEEEvNT_6ParamsE --------------------------
	.section	.nv.shared._ZN7cutlass13device_kernelIN5flash19enable_sm80_to_sm89INS1_16FlashAttnBwdSm80INS1_25CollectiveMainloopBwdSm80ILi2ELi2EN4cute5tupleIJNS5_1CILi64EEENS7_ILi128EEES9_EEENS_6half_tEfNS_4arch4Sm80ELb0ELb0ELb1ELb0ELb0ELb0ELb0ELb0ELi2ELi2ELi2ELi2ELb0EEENS1_21CollectiveEpilogueBwdISA_SB_SD_Li256ELb0ELb0ELi4EEENS1_19SingleTileSchedulerILb0ELb0ELb0ELi128EEEEEEEEEvNT_6ParamsE,"aw",@nobits
	.sectionflags	@""
	.align	16
	.zero		1024


//--------------------- .nv.shared._ZN7cutlass13device_kernelIN5flash19enable_sm80_to_sm89INS1_16FlashAttnBwdSm80INS1_25CollectiveMainloopBwdSm80ILi2ELi2EN4cute5tupleIJNS5_1CILi64EEENS7_ILi128EEES9_EEENS_6half_tEfNS_4arch4Sm80ELb0ELb0ELb1ELb0ELb1ELb0ELb0ELb0ELi2ELi2ELi2ELi2ELb0EEENS1_21CollectiveEpilogueBwdISA_SB_SD_Li256ELb0ELb0ELi4EEENS1_19SingleTileSchedulerILb0ELb0ELb0ELi128EEEEEEEEEvNT_6ParamsE --------------------------
	.section	.nv.shared._ZN7cutlass13device_kernelIN5flash19enable_sm80_to_sm89INS1_16FlashAttnBwdSm80INS1_25CollectiveMainloopBwdSm80ILi2ELi2EN4cute5tupleIJNS5_1CILi64EEENS7_ILi128EEES9_EEENS_6half_tEfNS_4arch4Sm80ELb0ELb0ELb1ELb0ELb1ELb0ELb0ELb0ELi2ELi2ELi2ELi2ELb0EEENS1_21CollectiveEpilogueBwdISA_SB_SD_Li256ELb0ELb0ELi4EEENS1_19SingleTileSchedulerILb0ELb0ELb0ELi128EEEEEEEEEvNT_6ParamsE,"aw",@nobits
	.sectionflags	@""
	.align	16
	.zero		1024


//--------------------- .nv.shared._ZN7cutlass13device_kernelIN5flash19enable_sm80_to_sm89INS1_16FlashAttnBwdSm80INS1_25CollectiveMainloopBwdSm80ILi2ELi2EN4cute5tupleIJNS5_1CILi64EEENS7_ILi128EEES9_EEENS_6half_tEfNS_4arch4Sm80ELb0ELb0ELb1ELb0ELb0ELb0ELb0ELb0ELi2ELi2ELi2ELi2ELb0EEENS1_24CollectiveEpilogueBwdGQAISA_fSD_Li256ELb0ELb0EEENS1_19SingleTileSchedulerILb0ELb0ELb0ELi128EEEEEEEEEvNT_6ParamsE --------------------------
	.section	.nv.shared._ZN7cutlass13device_kernelIN5flash19enable_sm80_to_sm89INS1_16FlashAttnBwdSm80INS1_25CollectiveMainloopBwdSm80ILi2ELi2EN4cute5tupleIJNS5_1CILi64EEENS7_ILi128EEES9_EEENS_6half_tEfNS_4arch4Sm80ELb0ELb0ELb1ELb0ELb0ELb0ELb0ELb0ELi2ELi2ELi2ELi2ELb0EEENS1_24CollectiveEpilogueBwdGQAISA_fSD_Li256ELb0ELb0EEENS1_19SingleTileSchedulerILb0ELb0ELb0ELi128EEEEEEEEEvNT_6ParamsE,"aw",@nobits
	.sectionflags	@""
	.align	16
	.zero		1024


//--------------------- .nv.shared._ZN7cutlass13device_kernelIN5flash19enable_sm80_to_sm89INS1_16FlashAttnBwdSm80INS1_25CollectiveMainloopBwdSm80ILi2ELi2EN4cute5tupleIJNS5_1CILi64EEENS7_ILi128EEES9_EEENS_6half_tEfNS_4arch4Sm80ELb0ELb0ELb1ELb0ELb1ELb0ELb0ELb0ELi2ELi2ELi2ELi2ELb0EEENS1_24CollectiveEpilogueBwdGQAISA_fSD_Li256ELb0ELb1EEENS1_19SingleTileSchedulerILb0ELb0ELb0ELi128EEEEEEEEEvNT_6ParamsE --------------------------
	.section	.nv.shared._ZN7cutlass13device_kernelIN5flash19enable_sm80_to_sm89INS1_16FlashAttnBwdSm80INS1_25CollectiveMainloopBwdSm80ILi2ELi2EN4cute5tupleIJNS5_1CILi64EEENS7_ILi128EEES9_EEENS_6half_tEfNS_4arch4Sm80ELb0ELb0ELb1ELb0ELb1ELb0ELb0ELb0ELi2ELi2ELi2ELi2ELb0EEENS1_24CollectiveEpilogueBwdGQAISA_fSD_Li256ELb0ELb1EEENS1_19SingleTileSchedulerILb0ELb0ELb0ELi128EEEEEEEEEvNT_6ParamsE,"aw",@nobits
	.sectionflags	@""
	.align	16
	.zero		1024


//--------------------- .nv.shared._ZN7cutlass13device_kernelIN5flash19enable_sm80_to_sm89INS1_16FlashAttnBwdSm80INS1_25CollectiveMainloopBwdSm80ILi2ELi2EN4cute5tupleIJNS5_1CILi64EEENS7_ILi128EEES9_EEENS_6half_tEfNS_4arch4Sm80ELb0ELb0ELb1ELb1ELb0ELb0ELb0ELb0ELi2ELi2ELi2ELi2ELb0EEENS1_21CollectiveEpilogueBwdISA_SB_SD_Li256ELb1ELb0ELi4EEENS1_19SingleTileSchedulerILb1ELb0ELb0ELi128EEEEEEEEEvNT_6ParamsE --------------------------
	.section	.nv.shared._ZN7cutlass13device_kernelIN5flash19enable_sm80_to_sm89INS1_16FlashAttnBwdSm80INS1_25CollectiveMainloopBwdSm80ILi2ELi2EN4cute5tupleIJNS5_1CILi64EEENS7_ILi128EEES9_EEENS_6half_tEfNS_4arch4Sm80ELb0ELb0ELb1ELb1ELb0ELb0ELb0ELb0ELi2ELi2ELi2ELi2ELb0EEENS1_21CollectiveEpilogueBwdISA_SB_SD_Li256ELb1ELb0ELi4EEENS1_19SingleTileSchedulerILb1ELb0ELb0ELi128EEEEEEEEEvNT_6ParamsE,"aw",@nobits
	.sectionflags	@""
	.align	16
	.zero		1024


//--------------------- .nv.shared._ZN7cutlass13device_kernelIN5flash19enable_sm80_to_sm89INS1_16FlashAttnBwdSm80INS1_25CollectiveMainloopBwdSm80ILi2ELi2EN4cute5tupleIJNS5_1CILi64EEENS7_ILi128EEES9_EEENS_6half_tEfNS_4arch4Sm80ELb0ELb0ELb1ELb1ELb1ELb0ELb0ELb0ELi2ELi2ELi2ELi2ELb0EEENS1_21CollectiveEpilogueBwdISA_SB_SD_Li256ELb1ELb0ELi4EEENS1_19SingleTileSchedulerILb1ELb0ELb0ELi128EEEEEEEEEvNT_6ParamsE --------------------------
	.section	.nv.shared._ZN7cutlass13device_kernelIN5flash19enable_sm80_to_sm89INS1_16FlashAttnBwdSm80INS1_25CollectiveMainloopBwdSm80ILi2ELi2EN4cute5tupleIJNS5_1CILi64EEENS7_ILi128EEES9_EEENS_6half_tEfNS_4arch4Sm80ELb0ELb0ELb1ELb1ELb1ELb0ELb0ELb0ELi2ELi2ELi2ELi2ELb0EEENS1_21CollectiveEpilogueBwdISA_SB_SD_Li256ELb1ELb0ELi4EEENS1_19SingleTileSchedulerILb1ELb0ELb0ELi128EEEEEEEEEvNT_6ParamsE,"aw",@nobits
	.sectionflags	@""
	.align	16
	.zero		1024


//--------------------- .nv.shared._ZN7cutlass13device_kernelIN5flash19enable_sm80_to_sm89INS1_16FlashAttnBwdSm80INS1_25CollectiveMainloopBwdSm80ILi2ELi2EN4cute5tupleIJNS5_1CILi64EEENS7_ILi128EEES9_EEENS_6half_tEfNS_4arch4Sm80ELb0ELb0ELb1ELb1ELb0ELb0ELb0ELb0ELi2ELi2ELi2ELi2ELb0EEENS1_24CollectiveEpilogueBwdGQAISA_fSD_Li256ELb1ELb0EEENS1_19SingleTileSchedulerILb1ELb0ELb0ELi128EEEEEEEEEvNT_6ParamsE --------------------------
	.section	.nv.shared._ZN7cutlass13device_kernelIN5flash19enable_sm80_to_sm89INS1_16FlashAttnBwdSm80INS1_25CollectiveMainloopBwdSm80ILi2ELi2EN4cute5tupleIJNS5_1CILi64EEENS7_ILi128EEES9_EEENS_6half_tEfNS_4arch4Sm80ELb0ELb0ELb1ELb1ELb0ELb0ELb0ELb0ELi2ELi2ELi2ELi2ELb0EEENS1_24CollectiveEpilogueBwdGQAISA_fSD_Li256ELb1ELb0EEENS1_19SingleTileSchedulerILb1ELb0ELb0ELi128EEEEEEEEEvNT_6ParamsE,"aw",@nobits
	.sectionflags	@""
	.align	16
	.zero		1024


//--------------------- .nv.shared._ZN7cutlass13device_kernelIN5flash19enable_sm80_to_sm89INS1_16FlashAttnBwdSm80INS1_25CollectiveMainloopBwdSm80ILi2ELi2EN4cute5tupleIJNS5_1CILi64EEENS7_ILi128EEES9_EEENS_6half_tEfNS_4arch4Sm80ELb0ELb0ELb1ELb1ELb1ELb0ELb0ELb0ELi2ELi2ELi2ELi2ELb0EEENS1_24CollectiveEpilogueBwdGQAISA_fSD_Li256ELb1ELb1EEENS1_19SingleTileSchedulerILb1ELb0ELb0ELi128EEEEEEEEEvNT_6ParamsE --------------------------
	.section	.nv.shared._ZN7cutlass13device_kernelIN5flash19enable_sm80_to_sm89INS1_16FlashAttnBwdSm80INS1_25CollectiveMainloopBwdSm80ILi2ELi2EN4cute5tupleIJNS5_1CILi64EEENS7_ILi128EEES9_EEENS_6half_tEfNS_4arch4Sm80ELb0ELb0ELb1ELb1ELb1ELb0ELb0ELb0ELi2ELi2ELi2ELi2ELb0EEENS1_24CollectiveEpilogueBwdGQAISA_fSD_Li256ELb1ELb1EEENS1_19SingleTileSchedulerILb1ELb0ELb0ELi128EEEEEEEEEvNT_6ParamsE,"aw",@nobits
	.sectionflags	@""
	.align	16
	.zero		1024


//--------------------- .nv.shared._ZN7cutlass13device_kernelIN5flash19enable_sm80_to_sm89INS1_16FlashAttnBwdSm80INS1_25CollectiveMainloopBwdSm80ILi2ELi2EN4cute5tupleIJNS5_1CILi64EEENS7_ILi128EEES9_EEENS_6half_tEfNS_4arch4Sm80ELb0ELb1ELb1ELb0ELb0ELb0ELb0ELb0ELi2ELi2ELi2ELi2ELb0EEENS1_21CollectiveEpilogueBwdISA_SB_SD_Li256ELb0ELb0ELi4EEENS1_19SingleTileSchedulerILb0ELb0ELb0ELi128EEEEEEEEEvNT_6ParamsE --------------------------
	.section	.nv.shared._ZN7cutlass13device_kernelIN5flash19enable_sm80_to_sm89INS1_16FlashAttnBwdSm80INS1_25CollectiveMainloopBwdSm80ILi2ELi2EN4cute5tupleIJNS5_1CILi64EEENS7_ILi128EEES9_EEENS_6half_tEfNS_4arch4Sm80ELb0ELb1ELb1ELb0ELb0ELb0ELb0ELb0ELi2ELi2ELi2ELi2ELb0EEENS1_21CollectiveEpilogueBwdISA_SB_SD_Li256ELb0ELb0ELi4EEENS1_19SingleTileSchedulerILb0ELb0ELb0ELi128EEEEEEEEEvNT_6ParamsE,"aw",@nobits
	.sectionflags	@""
	.align	16
	.zero		1024


//--------------------- .nv.shared._ZN7cutlass13device_kernelIN5flash19enable_sm80_to_sm89INS1_16FlashAttnBwdSm80INS1_25CollectiveMainloopBwdSm80ILi2ELi2EN4cute5tupleIJNS5_1CILi64EEENS7_ILi128EEES9_EEENS_6half_tEfNS_4arch4Sm80ELb0ELb1ELb1ELb0ELb1ELb0ELb0ELb0ELi2ELi2ELi2ELi2ELb0EEENS1_21CollectiveEpilogueBwdISA_SB_SD_Li256ELb0ELb0ELi4EEENS1_19SingleTileSchedulerILb0ELb0ELb0ELi128EEEEEEEEEvNT_6ParamsE --------------------------
	.section	.nv.shared._ZN7cutlass13device_kernelIN5flash19enable_sm80_to_sm89INS1_16FlashAttnBwdSm80INS1_25CollectiveMainloopBwdSm80ILi2ELi2EN4cute5tupleIJNS5_1CILi64EEENS7_ILi128EEES9_EEENS_6half_tEfNS_4arch4Sm80ELb0ELb1ELb1ELb0ELb1ELb0ELb0ELb0ELi2ELi2ELi2ELi2ELb0EEENS1_21CollectiveEpilogueBwdISA_SB_SD_Li256ELb0ELb0ELi4EEENS1_19SingleTileSchedulerILb0ELb0ELb0ELi128EEEEEEEEEvNT_6ParamsE,"aw",@nobits
	.sectionflags	@""
	.align	16
	.zero		1024


//--------------------- .nv.shared._ZN7cutlass13device_kernelIN5flash19enable_sm80_to_sm89INS1_16FlashAttnBwdSm80INS1_25CollectiveMainloopBwdSm80ILi2ELi2EN4cute5tupleIJNS5_1CILi64EEENS7_ILi128EEES9_EEENS_6half_tEfNS_4arch4Sm80ELb0ELb1ELb1ELb0ELb0ELb0ELb0ELb0ELi2ELi2ELi2ELi2ELb0EEENS1_24CollectiveEpilogueBwdGQAISA_fSD_Li256ELb0ELb0EEENS1_19SingleTileSchedulerILb0ELb0ELb0ELi128EEEEEEEEEvNT_6ParamsE --------------------------
	.section	.nv.shared._ZN7cutlass13device_kernelIN5flash19enable_sm80_to_sm89INS1_16FlashAttnBwdSm80INS1_25CollectiveMainloopBwdSm80ILi2ELi2EN4cute5tupleIJNS5_1CILi64EEENS7_ILi128EEES9_EEENS_6half_tEfNS_4arch4Sm80ELb0ELb1ELb1ELb0ELb0ELb0ELb0ELb0ELi2ELi2ELi2ELi2ELb0EEENS1_24CollectiveEpilogueBwdGQAISA_fSD_Li256ELb0ELb0EEENS1_19SingleTileSchedulerILb0ELb0ELb0ELi128EEEEEEEEEvNT_6ParamsE,"aw",@nobits
	.sectionflags	@""
	.align	16
	.zero		1024


//--------------------- .nv.shared._ZN7cutlass13device_kernelIN5flash19enable_sm80_to_sm89INS1_16FlashAttnBwdSm80INS1_25CollectiveMainloopBwdSm80ILi2ELi2EN4cute5tupleIJNS5_1CILi64EEENS7_ILi128EEES9_EEENS_6half_tEfNS_4arch4Sm80ELb0ELb1ELb1ELb0ELb1ELb0ELb0ELb0ELi2ELi2ELi2ELi2ELb0EEENS1_24CollectiveEpilogueBwdGQAISA_fSD_Li256ELb0ELb1EEENS1_19SingleTileSchedulerILb0ELb0ELb0ELi128EEEEEEEEEvNT_6ParamsE --------------------------
	.section	.nv.shared._ZN7cutlass13device_kernelIN5flash19enable_sm80_to_sm89INS1_16FlashAttnBwdSm80INS1_25CollectiveMainloopBwdSm80ILi2ELi2EN4cute5tupleIJNS5_1CILi64EEENS7_ILi128EEES9_EEENS_6half_tEfNS_4arch4Sm80ELb0ELb1ELb1ELb0ELb1ELb0ELb0ELb0ELi2ELi2ELi2ELi2ELb0EEENS1_24CollectiveEpilogueBwdGQAISA_fSD_Li256ELb0ELb1EEENS1_19SingleTileSchedulerILb0ELb0ELb0ELi128EEEEEEEEEvNT_6ParamsE,"aw",@nobits
	.sectionflags	@""
	.align	16
	.zero		1024


//--------------------- .nv.shared._ZN7cutlass13device_kernelIN5flash19enable_sm80_to_sm89INS1_16FlashAttnBwdSm80INS1_25CollectiveMainloopBwdSm80ILi2ELi2EN4cute5tupleIJNS5_1CILi64EEENS7_ILi128EEES9_EEENS_6half_tEfNS_4arch4Sm80ELb0ELb1ELb1ELb1ELb0ELb0ELb0ELb0ELi2ELi2ELi2ELi2ELb0EEENS1_21CollectiveEpilogueBwdISA_SB_SD_Li256ELb1ELb0ELi4EEENS1_19SingleTileSchedulerILb1ELb0ELb0ELi128EEEEEEEEEvNT_6ParamsE --------------------------
	.section	.nv.shared._ZN7cutlass13device_kernelIN5flash19enable_sm80_to_sm89INS1_16FlashAttnBwdSm80INS1_25CollectiveMainloopBwdSm80ILi2ELi2EN4cute5tupleIJNS5_1CILi64EEENS7_ILi128EEES9_EEENS_6half_tEfNS_4arch4Sm80ELb0ELb1ELb1ELb1ELb0ELb0ELb0ELb0ELi2ELi2ELi2ELi2ELb0EEENS1_21CollectiveEpilogueBwdISA_SB_SD_Li256ELb1ELb0ELi4EEENS1_19SingleTileSchedulerILb1ELb0ELb0ELi128EEEEEEEEEvNT_6ParamsE,"aw",@nobits
	.sectionflags	@""
	.align	16
	.zero		1024


//--------------------- .nv.shared._ZN7cutlass13device_kernelIN5flash19enable_sm80_to_sm89INS1_16FlashAttnBwdSm80INS1_25CollectiveMainloopBwdSm80ILi2ELi2EN4cute5tupleIJNS5_1CILi64EEENS7_ILi128EEES9_EEENS_6half_tEfNS_4arch4Sm80ELb0ELb1ELb1ELb1ELb1ELb0ELb0ELb0ELi2ELi2ELi2ELi2ELb0EEENS1_21CollectiveEpilogueBwdISA_SB_SD_Li256ELb1ELb0ELi4EEENS1_19SingleTileSchedulerILb1ELb0ELb0ELi128EEEEEEEEEvNT_6ParamsE --------------------------
	.section	.nv.shared._ZN7cutlass13device_kernelIN5flash19enable_sm80_to_sm89INS1_16FlashAttnBwdSm80INS1_25CollectiveMainloopBwdSm80ILi2ELi2EN4cute5tupleIJNS5_1CILi64EEENS7_ILi128EEES9_EEENS_6half_tEfNS_4arch4Sm80ELb0ELb1ELb1ELb1ELb1ELb0ELb0ELb0ELi2ELi2ELi2ELi2ELb0EEENS1_21CollectiveEpilogueBwdISA_SB_SD_Li256ELb1ELb0ELi4EEENS1_19SingleTileSchedulerILb1ELb0ELb0ELi128EEEEEEEEEvNT_6ParamsE,"aw",@nobits
	.sectionflags	@""
	.align	16
	.zero		1024


//--------------------- .nv.shared._ZN7cutlass13device_kernelIN5flash19enable_sm80_to_sm89INS1_16FlashAttnBwdSm80INS1_25CollectiveMainloopBwdSm80ILi2ELi2EN4cute5tupleIJNS5_1CILi64EEENS7_ILi128EEES9_EEENS_6half_tEfNS_4arch4Sm80ELb0ELb1ELb1ELb1ELb0ELb0ELb0ELb0ELi2ELi2ELi2ELi2ELb0EEENS1_24CollectiveEpilogueBwdGQAISA_fSD_Li256ELb1ELb0EEENS1_19SingleTileSchedulerILb1ELb0ELb0ELi128EEEEEEEEEvNT_6ParamsE --------------------------
	.section	.nv.shared._ZN7cutlass13device_kernelIN5flash19enable_sm80_to_sm89INS1_16FlashAttnBwdSm80INS1_25CollectiveMainloopBwdSm80ILi2ELi2EN4cute5tupleIJNS5_1CILi64EEENS7_ILi128EEES9_EEENS_6half_tEfNS_4arch4Sm80ELb0ELb1ELb1ELb1ELb0ELb0ELb0ELb0ELi2ELi2ELi2ELi2ELb0EEENS1_24CollectiveEpilogueBwdGQAISA_fSD_Li256ELb1ELb0EEENS1_19SingleTileSchedulerILb1ELb0ELb0ELi128EEEEEEEEEvNT_6ParamsE,"aw",@nobits
	.sectionflags	@""
	.align	16
	.zero		1024


//--------------------- .nv.shared._ZN7cutlass13device_kernelIN5flash19enable_sm80_to_sm89INS1_16FlashAttnBwdSm80INS1_25CollectiveMainloopBwdSm80ILi2ELi2EN4cute5tupleIJNS5_1CILi64EEENS7_ILi128EEES9_EEENS_6half_tEfNS_4arch4Sm80ELb0ELb1ELb1ELb1ELb1ELb0ELb0ELb0ELi2ELi2ELi2ELi2ELb0EEENS1_24CollectiveEpilogueBwdGQAISA_fSD_Li256ELb1ELb1EEENS1_19SingleTileSchedulerILb1ELb0ELb0ELi128EEEEEEEEEvNT_6ParamsE --------------------------
	.section	.nv.shared._ZN7cutlass13device_kernelIN5flash19enable_sm80_to_sm89INS1_16FlashAttnBwdSm80INS1_25CollectiveMainloopBwdSm80ILi2ELi2EN4cute5tupleIJNS5_1CILi64EEENS7_ILi128EEES9_EEENS_6half_tEfNS_4arch4Sm80ELb0ELb1ELb1ELb1ELb1ELb0ELb0ELb0ELi2ELi2ELi2ELi2ELb0EEENS1_24CollectiveEpilogueBwdGQAISA_fSD_Li256ELb1ELb1EEENS1_19SingleTileSchedulerILb1ELb0ELb0ELi128EEEEEEEEEvNT_6ParamsE,"aw",@nobits
	.sectionflags	@""
	.align	16
	.zero		1024


//--------------------- .nv.shared._ZN7cutlass13device_kernelIN5flash19enable_sm80_to_sm89INS1_16FlashAttnBwdSm80INS1_25CollectiveMainloopBwdSm80ILi2ELi2EN4cute5tupleIJNS5_1CILi64EEENS7_ILi128EEES9_EEENS_6half_tEfNS_4arch4Sm80ELb1ELb0ELb1ELb0ELb0ELb0ELb0ELb0ELi2ELi2ELi2ELi2ELb0EEENS1_21CollectiveEpilogueBwdISA_SB_SD_Li256ELb0ELb0ELi4EEENS1_25SingleTileBwdLPTSchedulerILb0ELi128ELb0EEEEEEEEEvNT_6ParamsE --------------------------
	.section	.nv.shared._ZN7cutlass13device_kernelIN5flash19enable_sm80_to_sm89INS1_16FlashAttnBwdSm80INS1_25CollectiveMainloopBwdSm80ILi2ELi2EN4cute5tupleIJNS5_1CILi64EEENS7_ILi128EEES9_EEENS_6half_tEfNS_4arch4Sm80ELb1ELb0ELb1ELb0ELb0ELb0ELb0ELb0ELi2ELi2ELi2ELi2ELb0EEENS1_21CollectiveEpilogueBwdISA_SB_SD_Li256ELb0ELb0ELi4EEENS1_25SingleTileBwdLPTSchedulerILb0ELi128ELb0EEEEEEEEEvNT_6ParamsE,"aw",@nobits
	.sectionflags	@""
	.align	16
	.zero		1024


//--------------------- .nv.shared._ZN7cutlass13device_kernelIN5flash19enable_sm80_to_sm89INS1_16FlashAttnBwdSm80INS1_25CollectiveMainloopBwdSm80ILi2ELi2EN4cute5tupleIJNS5_1CILi64EEENS7_ILi128EEES9_EEENS_6half_tEfNS_4arch4Sm80ELb1ELb0ELb1ELb0ELb1ELb0ELb0ELb0ELi2ELi2ELi2ELi2ELb0EEENS1_21CollectiveEpilogueBwdISA_SB_SD_Li256ELb0ELb0ELi4EEENS1_25SingleTileBwdLPTSchedulerILb0ELi128ELb1EEEEEEEEEvNT_6ParamsE --------------------------
	.section	.nv.shared._ZN7cutlass13device_kernelIN5flash19enable_sm80_to_sm89INS1_16FlashAttnBwdSm80INS1_25CollectiveMainloopBwdSm80ILi2ELi2EN4cute5tupleIJNS5_1CILi64EEENS7_ILi128EEES9_EEENS_6half_tEfNS_4arch4Sm80ELb1ELb0ELb1ELb0ELb1ELb0ELb0ELb0ELi2ELi2ELi2ELi2ELb0EEENS1_21CollectiveEpilogueBwdISA_SB_SD_Li256ELb0ELb0ELi4EEENS1_25SingleTileBwdLPTSchedulerILb0ELi128ELb1EEEEEEEEEvNT_6ParamsE,"aw",@nobits
	.sectionflags	@""
	.align	16
	.zero		1024


//--------------------- .nv.shared._ZN7cutlass13device_kernelIN5flash19enable_sm80_to_sm89INS1_16FlashAttnBwdSm80INS1_25CollectiveMainloopBwdSm80ILi2ELi2EN4cute5tupleIJNS5_1CILi64EEENS7_ILi128EEES9_EEENS_6half_tEfNS_4arch4Sm80ELb1ELb0ELb1ELb0ELb0ELb0ELb0ELb0ELi2ELi2ELi2ELi2ELb0EEENS1_24CollectiveEpilogueBwdGQAISA_fSD_Li256ELb0ELb0EEENS1_25SingleTileBwdLPTSchedulerILb0ELi128ELb0EEEEEEEEEvNT_6ParamsE --------------------------
	.section	.nv.shared._ZN7cutlass13device_kernelIN5flash19enable_sm80_to_sm89INS1_16FlashAttnBwdSm80INS1_25CollectiveMainloopBwdSm80ILi2ELi2EN4cute5tupleIJNS5_1CILi64EEENS7_ILi128EEES9_EEENS_6half_tEfNS_4arch4Sm80ELb1ELb0ELb1ELb0ELb0ELb0ELb0ELb0ELi2ELi2ELi2ELi2ELb0EEENS1_24CollectiveEpilogueBwdGQAISA_fSD_Li256ELb0ELb0EEENS1_25SingleTileBwdLPTSchedulerILb0ELi128ELb0EEEEEEEEEvNT_6ParamsE,"aw",@nobits
	.sectionflags	@""
	.align	16
	.zero		1024


//--------------------- .nv.shared._ZN7cutlass13device_kernelIN5flash19enable_sm80_to_sm89INS1_16FlashAttnBwdSm80INS1_25CollectiveMainloopBwdSm80ILi2ELi2EN4cute5tupleIJNS5_1CILi64EEENS7_ILi128EEES9_EEENS_6half_tEfNS_4arch4Sm80ELb1ELb0ELb1ELb0ELb1ELb0ELb0ELb0ELi2ELi2ELi2ELi2ELb0EEENS1_24CollectiveEpilogueBwdGQAISA_fSD_Li256ELb0ELb1EEENS1_25SingleTileBwdLPTSchedulerILb0ELi128ELb1EEEEEEEEEvNT_6ParamsE --------------------------
	.section	.nv.shared._ZN7cutlass13device_kernelIN5flash19enable_sm80_to_sm89INS1_16FlashAttnBwdSm80INS1_25CollectiveMainloopBwdSm80ILi2ELi2EN4cute5tupleIJNS5_1CILi64EEENS7_ILi128EEES9_EEENS_6half_tEfNS_4arch4Sm80ELb1ELb0ELb1ELb0ELb1ELb0ELb0ELb0ELi2ELi2ELi2ELi2ELb0EEENS1_24CollectiveEpilogueBwdGQAISA_fSD_Li256ELb0ELb1EEENS1_25SingleTileBwdLPTSchedulerILb0ELi128ELb1EEEEEEEEEvNT_6ParamsE,"aw",@nobits
	.sectionflags	@""
	.align	16
	.zero		1024


//--------------------- .nv.shared._ZN7cutlass13device_kernelIN5flash22FlashAttnBwdPreprocessIN4cute5tupleIJNS3_1CILi64EEENS5_ILi128EEEEEENS_6half_tEfNS_4arch4Sm80ELb1ELb0EEEEEvNT_6ParamsE --------------------------
	.section	.nv.shared._ZN7cutlass13device_kernelIN5flash22FlashAttnBwdPreprocessIN4cute5tupleIJNS3_1CILi64EEENS5_ILi128EEEEEENS_6half_tEfNS_4arch4Sm80ELb1ELb0EEEEEvNT_6ParamsE,"aw",@nobits
	.sectionflags	@""
	.align	16
	.zero		1024


//--------------------- .nv.shared._ZN7cutlass13device_kernelIN5flash19enable_sm80_to_sm89INS1_16FlashAttnBwdSm80INS1_25CollectiveMainloopBwdSm80ILi2ELi2EN4cute5tupleIJNS5_1CILi64EEENS7_ILi128EEES9_EEENS_6half_tEfNS_4arch4Sm80ELb1ELb0ELb1ELb1ELb0ELb0ELb0ELb0ELi2ELi2ELi2ELi2ELb0EEENS1_21CollectiveEpilogueBwdISA_SB_SD_Li256ELb1ELb0ELi4EEENS1_25SingleTileBwdLPTSchedulerILb1ELi128ELb0EEEEEEEEEvNT_6ParamsE --------------------------
	.section	.nv.shared._ZN7cutlass13device_kernelIN5flash19enable_sm80_to_sm89INS1_16FlashAttnBwdSm80INS1_25CollectiveMainloopBwdSm80ILi2ELi2EN4cute5tupleIJNS5_1CILi64EEENS7_ILi128EEES9_EEENS_6half_tEfNS_4arch4Sm80ELb1ELb0ELb1ELb1ELb0ELb0ELb0ELb0ELi2ELi2ELi2ELi2ELb0EEENS1_21CollectiveEpilogueBwdISA_SB_SD_Li256ELb1ELb0ELi4EEENS1_25SingleTileBwdLPTSchedulerILb1ELi128ELb0EEEEEEEEEvNT_6ParamsE,"aw",@nobits
	.sectionflags	@""
	.align	16
	.zero		1024


//--------------------- .nv.shared._ZN7cutlass13device_kernelIN5flash19enable_sm80_to_sm89INS1_16FlashAttnBwdSm80INS1_25CollectiveMainloopBwdSm80ILi2ELi2EN4cute5tupleIJNS5_1CILi64EEENS7_ILi128EEES9_EEENS_6half_tEfNS_4arch4Sm80ELb1ELb0ELb1ELb1ELb1ELb0ELb0ELb0ELi2ELi2ELi2ELi2ELb0EEENS1_21CollectiveEpilogueBwdISA_SB_SD_Li256ELb1ELb0ELi4EEENS1_25SingleTileBwdLPTSchedulerILb1ELi128ELb1EEEEEEEEEvNT_6ParamsE --------------------------
	.section	.nv.shared._ZN7cutlass13device_kernelIN5flash19enable_sm80_to_sm89INS1_16FlashAttnBwdSm80INS1_25CollectiveMainloopBwdSm80ILi2ELi2EN4cute5tupleIJNS5_1CILi64EEENS7_ILi128EEES9_EEENS_6half_tEfNS_4arch4Sm80ELb1ELb0ELb1ELb1ELb1ELb0ELb0ELb0ELi2ELi2ELi2ELi2ELb0EEENS1_21CollectiveEpilogueBwdISA_SB_SD_Li256ELb1ELb0ELi4EEENS1_25SingleTileBwdLPTSchedulerILb1ELi128ELb1EEEEEEEEEvNT_6ParamsE,"aw",@nobits
	.sectionflags	@""
	.align	16
	.zero		1024


//--------------------- .nv.shared._ZN7cutlass13device_kernelIN5flash19enable_sm80_to_sm89INS1_16FlashAttnBwdSm80INS1_25CollectiveMainloopBwdSm80ILi2ELi2EN4cute5tupleIJNS5_1CILi64EEENS7_ILi128EEES9_EEENS_6half_tEfNS_4arch4Sm80ELb1ELb0ELb1ELb1ELb0ELb0ELb0ELb0ELi2ELi2ELi2ELi2ELb0EEENS1_24CollectiveEpilogueBwdGQAISA_fSD_Li256ELb1ELb0EEENS1_25SingleTileBwdLPTSchedulerILb1ELi128ELb0EEEEEEEEEvNT_6ParamsE --------------------------
	.section	.nv.shared._ZN7cutlass13device_kernelIN5flash19enable_sm80_to_sm89INS1_16FlashAttnBwdSm80INS1_25CollectiveMainloopBwdSm80ILi2ELi2EN4cute5tupleIJNS5_1CILi64EEENS7_ILi128EEES9_EEENS_6half_tEfNS_4arch4Sm80ELb1ELb0ELb1ELb1ELb0ELb0ELb0ELb0ELi2ELi2ELi2ELi2ELb0EEENS1_24CollectiveEpilogueBwdGQAISA_fSD_Li256ELb1ELb0EEENS1_25SingleTileBwdLPTSchedulerILb1ELi128ELb0EEEEEEEEEvNT_6ParamsE,"aw",@nobits
	.sectionflags	@""
	.align	16
	.zero		1024


//--------------------- .nv.shared._ZN7cutlass13device_kernelIN5flash32FlashAttnBwdPostprocessConvertdQIN4cute5tupleIJNS3_1CILi128EEES6_EEENS_6half_tEfNS_4arch4Sm80ELi256ENS3_8TiledMMAINS3_8MMA_AtomIJNS3_28SM80_16x8x16_F32F16F16F32_TNEEEENS3_6LayoutINS4_IJNS5_ILi2EEENS5_ILi4EEENS5_ILi1EEEEEENS4_IJSI_SG_NS5_ILi0EEEEEEEENS4_IJNS5_ILi32EEENS5_ILi64EEENS5_ILi16EEEEEEEELb0EEEEEvNT_6ParamsE --------------------------
	.section	.nv.shared._ZN7cutlass13device_kernelIN5flash32FlashAttnBwdPostprocessConvertdQIN4cute5tupleIJNS3_1CILi128EEES6_EEENS_6half_tEfNS_4arch4Sm80ELi256ENS3_8TiledMMAINS3_8MMA_AtomIJNS3_28SM80_16x8x16_F32F16F16F32_TNEEEENS3_6LayoutINS4_IJNS5_ILi2EEENS5_ILi4EEENS5_ILi1EEEEEENS4_IJSI_SG_NS5_ILi0EEEEEEEENS4_IJNS5_ILi32EEENS5_ILi64EEENS5_ILi16EEEEEEEELb0EEEEEvNT_6ParamsE,"aw",@nobits
	.sectionflags	@""
	.align	16
	.zero		1024


//--------------------- .nv.shared._ZN7cutlass13device_kernelIN5flash32FlashAttnBwdPostprocessConvertdQIN4cute5tupleIJNS3_1CILi64EEENS5_ILi128EEEEEENS_6half_tEfNS_4arch4Sm80ELi256ENS3_8TiledMMAINS3_8MMA_AtomIJNS3_28SM80_16x8x16_F32F16F16F32_TNEEEENS3_6LayoutINS4_IJNS5_ILi2EEENS5_ILi4EEENS5_ILi1EEEEEENS4_IJSJ_SH_NS5_ILi0EEEEEEEENS4_IJNS5_ILi32EEES6_NS5_ILi16EEEEEEEELb0EEEEEvNT_6ParamsE --------------------------
	.section	.nv.shared._ZN7cutlass13device_kernelIN5flash32FlashAttnBwdPostprocessConvertdQIN4cute5tupleIJNS3_1CILi64EEENS5_ILi128EEEEEENS_6half_tEfNS_4arch4Sm80ELi256ENS3_8TiledMMAINS3_8MMA_AtomIJNS3_28SM80_16x8x16_F32F16F16F32_TNEEEENS3_6LayoutINS4_IJNS5_ILi2EEENS5_ILi4EEENS5_ILi1EEEEEENS4_IJSJ_SH_NS5_ILi0EEEEEEEENS4_IJNS5_ILi32EEES6_NS5_ILi16EEEEEEEELb0EEEEEvNT_6ParamsE,"aw",@nobits
	.sectionflags	@""
	.align	16
	.zero		1024


//--------------------- .nv.shared._ZN7cutlass13device_kernelIN5flash19enable_sm80_to_sm89INS1_16FlashAttnBwdSm80INS1_25CollectiveMainloopBwdSm80ILi2ELi2EN4cute5tupleIJNS5_1CILi64EEENS7_ILi128EEES9_EEENS_6half_tEfNS_4arch4Sm80ELb1ELb0ELb1ELb1ELb1ELb0ELb0ELb0ELi2ELi2ELi2ELi2ELb0EEENS1_24CollectiveEpilogueBwdGQAISA_fSD_Li256ELb1ELb1EEENS1_25SingleTileBwdLPTSchedulerILb1ELi128ELb1EEEEEEEEEvNT_6ParamsE --------------------------
	.section	.nv.shared._ZN7cutlass13device_kernelIN5flash19enable_sm80_to_sm89INS1_16FlashAttnBwdSm80INS1_25CollectiveMainloopBwdSm80ILi2ELi2EN4cute5tupleIJNS5_1CILi64EEENS7_ILi128EEES9_EEENS_6half_tEfNS_4arch4Sm80ELb1ELb0ELb1ELb1ELb1ELb0ELb0ELb0ELi2ELi2ELi2ELi2ELb0EEENS1_24CollectiveEpilogueBwdGQAISA_fSD_Li256ELb1ELb1EEENS1_25SingleTileBwdLPTSchedulerILb1ELi128ELb1EEEEEEEEEvNT_6ParamsE,"aw",@nobits
	.sectionflags	@""
	.align	16
	.zero		1024


//--------------------- .nv.shared._ZN7cutlass13device_kernelIN5flash22FlashAttnBwdPreprocessIN4cute5tupleIJNS3_1CILi64EEENS5_ILi128EEEEEENS_6half_tEfNS_4arch4Sm80ELb1ELb1EEEEEvNT_6ParamsE --------------------------
	.section	.nv.shared._ZN7cutlass13device_kernelIN5flash22FlashAttnBwdPreprocessIN4cute5tupleIJNS3_1CILi64EEENS5_ILi128EEEEEENS_6half_tEfNS_4arch4Sm80ELb1ELb1EEEEEvNT_6ParamsE,"aw",@nobits
	.sectionflags	@""
	.align	16
	.zero		1024


//--------------------- .nv.constant0._ZN7cutlass13device_kernelIN5flash19enable_sm80_to_sm89INS1_16FlashAttnBwdSm80INS1_25CollectiveMainloopBwdSm80ILi2ELi1EN4cute5tupleIJNS5_1CILi64EEENS7_ILi96EEENS7_ILi128EEEEEENS_6half_tEfNS_4arch4Sm80ELb0ELb0ELb1ELb0ELb0ELb0ELb0ELb0ELi2ELi2ELi2ELi2ELb1EEENS1_21CollectiveEpilogueBwdISB_SC_SE_Li256ELb0ELb0ELi4EEENS1_19SingleTileSchedulerILb0ELb0ELb0ELi96EEEEEEEEEvNT_6ParamsE --------------------------
	.section	.nv.constant0._ZN7cutlass13device_kernelIN5flash19enable_sm80_to_sm89INS1_16FlashAttnBwdSm80INS1_25CollectiveMainloopBwdSm80ILi2ELi1EN4cute5tupleIJNS5_1CILi64EEENS7_ILi96EEENS7_ILi128EEEEEENS_6half_tEfNS_4arch4Sm80ELb0ELb0ELb1ELb0ELb0ELb0ELb0ELb0ELi2ELi2ELi2ELi2ELb1EEENS1_21CollectiveEpilogueBwdISB_SC_SE_Li256ELb0ELb0ELi4EEENS1_19SingleTileSchedulerILb0ELb0ELb0ELi96EEEEEEEEEvNT_6ParamsE,"a",@progbits
	.sectionflags	@""
	.align	4
.nv.constant0._ZN7cutlass13device_kernelIN5flash19enable_sm80_to_sm89INS1_16FlashAttnBwdSm80INS1_25CollectiveMainloopBwdSm80ILi2ELi1EN4cute5tupleIJNS5_1CILi64EEENS7_ILi96EEENS7_ILi128EEEEEENS_6half_tEfNS_4arch4Sm80ELb0ELb0ELb1ELb0ELb0ELb0ELb0ELb0ELi2ELi2ELi2ELi2ELb1EEENS1_21CollectiveEpilogueBwdISB_SC_SE_Li256ELb0ELb0ELi4EEENS1_19SingleTileSchedulerILb0ELb0ELb0ELi96EEEEEEEEEvNT_6ParamsE:
	.zero		1152


//--------------------- .nv.constant0._ZN7cutlass13device_kernelIN5flash19enable_sm80_to_sm89INS1_16FlashAttnBwdSm80INS1_25CollectiveMainloopBwdSm80ILi2ELi1EN4cute5tupleIJNS5_1CILi64EEENS7_ILi96EEENS7_ILi128EEEEEENS_6half_tEfNS_4arch4Sm80ELb0ELb0ELb1ELb0ELb1ELb0ELb0ELb0ELi2ELi2ELi2ELi2ELb1EEENS1_21CollectiveEpilogueBwdISB_SC_SE_Li256ELb0ELb0ELi4EEENS1_19SingleTileSchedulerILb0ELb0ELb0ELi96EEEEEEEEEvNT_6ParamsE --------------------------
	.section	.nv.constant0._ZN7cutlass13device_kernelIN5flash19enable_sm80_to_sm89INS1_16FlashAttnBwdSm80INS1_25CollectiveMainloopBwdSm80ILi2ELi1EN4cute5tupleIJNS5_1CILi64EEENS7_ILi96EEENS7_ILi128EEEEEENS_6half_tEfNS_4arch4Sm80ELb0ELb0ELb1ELb0ELb1ELb0ELb0ELb0ELi2ELi2ELi2ELi2ELb1EEENS1_21CollectiveEpilogueBwdISB_SC_SE_Li256ELb0ELb0ELi4EEENS1_19SingleTileSchedulerILb0ELb0ELb0ELi96EEEEEEEEEvNT_6ParamsE,"a",@progbits
	.sectionflags	@""
	.align	4
.nv.constant0._ZN7cutlass13device_kernelIN5flash19enable_sm80_to_sm89INS1_16FlashAttnBwdSm80INS1_25CollectiveMainloopBwdSm80ILi2ELi1EN4cute5tupleIJNS5_1CILi64EEENS7_ILi96EEENS7_ILi128EEEEEENS_6half_tEfNS_4arch4Sm80ELb0ELb0ELb1ELb0ELb1ELb0ELb0ELb0ELi2ELi2ELi2ELi2ELb1EEENS1_21CollectiveEpilogueBwdISB_SC_SE_Li256ELb0ELb0ELi4EEENS1_19SingleTileSchedulerILb0ELb0ELb0ELi96EEEEEEEEEvNT_6ParamsE:
	.zero		1152


//--------------------- .nv.constant0._ZN7cutlass13device_kernelIN5flash19enable_sm80_to_sm89INS1_16FlashAttnBwdSm80INS1_25CollectiveMainloopBwdSm80ILi2ELi1EN4cute5tupleIJNS5_1CILi64EEENS7_ILi96EEENS7_ILi128EEEEEENS_6half_tEfNS_4arch4Sm80ELb0ELb0ELb1ELb0ELb0ELb0ELb0ELb0ELi2ELi2ELi2ELi2ELb1EEENS1_24CollectiveEpilogueBwdGQAISB_fSE_Li256ELb0ELb0EEENS1_19SingleTileSchedulerILb0ELb0ELb0ELi96EEEEEEEEEvNT_6ParamsE --------------------------
	.section	.nv.constant0._ZN7cutlass13device_kernelIN5flash19enable_sm80_to_sm89INS1_16FlashAttnBwdSm80INS1_25CollectiveMainloopBwdSm80ILi2ELi1EN4cute5tupleIJNS5_1CILi64EEENS7_ILi96EEENS7_ILi128EEEEEENS_6half_tEfNS_4arch4Sm80ELb0ELb0ELb1ELb0ELb0ELb0ELb0ELb0ELi2ELi2ELi2ELi2ELb1EEENS1_24CollectiveEpilogueBwdGQAISB_fSE_Li256ELb0ELb0EEENS1_19SingleTileSchedulerILb0ELb0ELb0ELi96EEEEEEEEEvNT_6ParamsE,"a",@progbits
	.sectionflags	@""
	.align	4
.nv.constant0._ZN7cutlass13device_kernelIN5flash19enable_sm80_to_sm89INS1_16FlashAttnBwdSm80INS1_25CollectiveMainloopBwdSm80ILi2ELi1EN4cute5tupleIJNS5_1CILi64EEENS7_ILi96EEENS7_ILi128EEEEEENS_6half_tEfNS_4arch4Sm80ELb0ELb0ELb1ELb0ELb0ELb0ELb0ELb0ELi2ELi2ELi2ELi2ELb1EEENS1_24CollectiveEpilogueBwdGQAISB_fSE_Li256ELb0ELb0EEENS1_19SingleTileSchedulerILb0ELb0ELb0ELi96EEEEEEEEEvNT_6ParamsE:
	.zero		1160


//--------------------- .nv.constant0._ZN7cutlass13device_kernelIN5flash19enable_sm80_to_sm89INS1_16FlashAttnBwdSm80INS1_25CollectiveMainloopBwdSm80ILi2ELi1EN4cute5tupleIJNS5_1CILi64EEENS7_ILi96EEENS7_ILi128EEEEEENS_6half_tEfNS_4arch4Sm80ELb0ELb0ELb1ELb0ELb1ELb0ELb0ELb0ELi2ELi2ELi2ELi2ELb1EEENS1_24CollectiveEpilogueBwdGQAISB_fSE_Li256ELb0ELb1EEENS1_19SingleTileSchedulerILb0ELb0ELb0ELi96EEEEEEEEEvNT_6ParamsE --------------------------
	.section	.nv.constant0._ZN7cutlass13device_kernelIN5flash19enable_sm80_to_sm89INS1_16FlashAttnBwdSm80INS1_25CollectiveMainloopBwdSm80ILi2ELi1EN4cute5tupleIJNS5_1CILi64EEENS7_ILi96EEENS7_ILi128EEEEEENS_6half_tEfNS_4arch4Sm80ELb0ELb0ELb1ELb0ELb1ELb0ELb0ELb0ELi2ELi2ELi2ELi2ELb1EEENS1_24CollectiveEpilogueBwdGQAISB_fSE_Li256ELb0ELb1EEENS1_19SingleTileSchedulerILb0ELb0ELb0ELi96EEEEEEEEEvNT_6ParamsE,"a",@progbits
	.sectionflags	@""
	.align	4
.nv.constant0._ZN7cutlass13device_kernelIN5flash19enable_sm80_to_sm89INS1_16FlashAttnBwdSm80INS1_25CollectiveMainloopBwdSm80ILi2ELi1EN4cute5tupleIJNS5_1CILi64EEENS7_ILi96EEENS7_ILi128EEEEEENS_6half_tEfNS_4arch4Sm80ELb0ELb0ELb1ELb0ELb1ELb0ELb0ELb0ELi2ELi2ELi2ELi2ELb1EEENS1_24CollectiveEpilogueBwdGQAISB_fSE_Li256ELb0ELb1EEENS1_19SingleTileSchedulerILb0ELb0ELb0ELi96EEEEEEEEEvNT_6ParamsE:
	.zero		1160


//--------------------- .nv.constant0._ZN7cutlass13device_kernelIN5flash19enable_sm80_to_sm89INS1_16FlashAttnBwdSm80INS1_25CollectiveMainloopBwdSm80ILi2ELi1EN4cute5tupleIJNS5_1CILi64EEENS7_ILi96EEENS7_ILi128EEEEEENS_6half_tEfNS_4arch4Sm80ELb0ELb0ELb1ELb1ELb0ELb0ELb0ELb0ELi2ELi2ELi2ELi2ELb1EEENS1_21CollectiveEpilogueBwdISB_SC_SE_Li256ELb1ELb0ELi4EEENS1_19SingleTileSchedulerILb1ELb0ELb0ELi96EEEEEEEEEvNT_6ParamsE --------------------------
	.section	.nv.constant0._ZN7cutlass13device_kernelIN5flash19enable_sm80_to_sm89INS1_16FlashAttnBwdSm80INS1_25CollectiveMainloopBwdSm80ILi2ELi1EN4cute5tupleIJNS5_1CILi64EEENS7_ILi96EEENS7_ILi128EEEEEENS_6half_tEfNS_4arch4Sm80ELb0ELb0ELb1ELb1ELb0ELb0ELb0ELb0ELi2ELi2ELi2ELi2ELb1EEENS1_21CollectiveEpilogueBwdISB_SC_SE_Li256ELb1ELb0ELi4EEENS1_19SingleTileSchedulerILb1ELb0ELb0ELi96EEEEEEEEEvNT_6ParamsE,"a",@progbits
	.sectionflags	@""
	.align	4
.nv.constant0._ZN7cutlass13device_kernelIN5flash19enable_sm80_to_sm89INS1_16FlashAttnBwdSm80INS1_25CollectiveMainloopBwdSm80ILi2ELi1EN4cute5tupleIJNS5_1CILi64EEENS7_ILi96EEENS7_ILi128EEEEEENS_6half_tEfNS_4arch4Sm80ELb0ELb0ELb1ELb1ELb0ELb0ELb0ELb0ELi2ELi2ELi2ELi2ELb1EEENS1_21CollectiveEpilogueBwdISB_SC_SE_Li256ELb1ELb0ELi4EEENS1_19SingleTileSchedulerILb1ELb0ELb0ELi96EEEEEEEEEvNT_6ParamsE:
	.zero		1152


//--------------------- .nv.constant0._ZN7cutlass13device_kernelIN5flash19enable_sm80_to_sm89INS1_16FlashAttnBwdSm80INS1_25CollectiveMainloopBwdSm80ILi2ELi1EN4cute5tupleIJNS5_1CILi64EEENS7_ILi96EEENS7_ILi128EEEEEENS_6half_tEfNS_4arch4Sm80ELb0ELb0ELb1ELb1ELb1ELb0ELb0ELb0ELi2ELi2ELi2ELi2ELb1EEENS1_21CollectiveEpilogueBwdISB_SC_SE_Li256ELb1ELb0ELi4EEENS1_19SingleTileSchedulerILb1ELb0ELb0ELi96EEEEEEEEEvNT_6ParamsE --------------------------
	.section	.nv.constant0._ZN7cutlass13device_kernelIN5flash19enable_sm80_to_sm89INS1_16FlashAttnBwdSm80INS1_25CollectiveMainloopBwdSm80ILi2ELi1EN4cute5tupleIJNS5_1CILi64EEENS7_ILi96EEENS7_ILi128EEEEEENS_6half_tEfNS_4arch4Sm80ELb0ELb0ELb1ELb1ELb1ELb0ELb0ELb0ELi2ELi2ELi2ELi2ELb1EEENS1_21CollectiveEpilogueBwdISB_SC_SE_Li256ELb1ELb0ELi4EEENS1_19SingleTileSchedulerILb1ELb0ELb0ELi96EEEEEEEEEvNT_6ParamsE,"a",@progbits
	.sectionflags	@""
	.align	4
.nv.constant0._ZN7cutlass13device_kernelIN5flash19enable_sm80_to_sm89INS1_16FlashAttnBwdSm80INS1_25CollectiveMainloopBwdSm80ILi2ELi1EN4cute5tupleIJNS5_1CILi64EEENS7_ILi96EEENS7_ILi128EEEEEENS_6half_tEfNS_4arch4Sm80ELb0ELb0ELb1ELb1ELb1ELb0ELb0ELb0ELi2ELi2ELi2ELi2ELb1EEENS1_21CollectiveEpilogueBwdISB_SC_SE_Li256ELb1ELb0ELi4EEENS1_19SingleTileSchedulerILb1ELb0ELb0ELi96EEEEEEEEEvNT_6ParamsE:
	.zero		1152


//--------------------- .nv.constant0._ZN7cutlass13device_kernelIN5flash19enable_sm80_to_sm89INS1_16FlashAttnBwdSm80INS1_25CollectiveMainloopBwdSm80ILi2ELi1EN4cute5tupleIJNS5_1CILi64EEENS7_ILi96EEENS7_ILi128EEEEEENS_6half_tEfNS_4arch4Sm80ELb0ELb0ELb1ELb1ELb0ELb0ELb0ELb0ELi2ELi2ELi2ELi2ELb1EEENS1_24CollectiveEpilogueBwdGQAISB_fSE_Li256ELb1ELb0EEENS1_19SingleTileSchedulerILb1ELb0ELb0ELi96EEEEEEEEEvNT_6ParamsE --------------------------
	.section	.nv.constant0._ZN7cutlass13device_kernelIN5flash19enable_sm80_to_sm89INS1_16FlashAttnBwdSm80INS1_25CollectiveMainloopBwdSm80ILi2ELi1EN4cute5tupleIJNS5_1CILi64EEENS7_ILi96EEENS7_ILi128EEEEEENS_6half_tEfNS_4arch4Sm80ELb0ELb0ELb1ELb1ELb0ELb0ELb0ELb0ELi2ELi2ELi2ELi2ELb1EEENS1_24CollectiveEpilogueBwdGQAISB_fSE_Li256ELb1ELb0EEENS1_19SingleTileSchedulerILb1ELb0ELb0ELi96EEEEEEEEEvNT_6ParamsE,"a",@progbits
	.sectionflags	@""
	.align	4
.nv.constant0._ZN7cutlass13device_kernelIN5flash19enable_sm80_to_sm89INS1_16FlashAttnBwdSm80INS1_25CollectiveMainloopBwdSm80ILi2ELi1EN4cute5tupleIJNS5_1CILi64EEENS7_ILi96EEENS7_ILi128EEEEEENS_6half_tEfNS_4arch4Sm80ELb0ELb0ELb1ELb1ELb0ELb0ELb0ELb0ELi2ELi2ELi2ELi2ELb1EEENS1_24CollectiveEpilogueBwdGQAISB_fSE_Li256ELb1ELb0EEENS1_19SingleTileSchedulerILb1ELb0ELb0ELi96EEEEEEEEEvNT_6ParamsE:
	.zero		1160


//--------------------- .nv.constant0._ZN7cutlass13device_kernelIN5flash19enable_sm80_to_sm89INS1_16FlashAttnBwdSm80INS1_25CollectiveMainloopBwdSm80ILi2ELi1EN4cute5tupleIJNS5_1CILi64EEENS7_ILi96EEENS7_ILi128EEEEEENS_6half_tEfNS_4arch4Sm80ELb0ELb0ELb1ELb1ELb1ELb0ELb0ELb0ELi2ELi2ELi2ELi2ELb1EEENS1_24CollectiveEpilogueBwdGQAISB_fSE_Li256ELb1ELb1EEENS1_19SingleTileSchedulerILb1ELb0ELb0ELi96EEEEEEEEEvNT_6ParamsE --------------------------
	.section	.nv.constant0._ZN7cutlass13device_kernelIN5flash19enable_sm80_to_sm89INS1_16FlashAttnBwdSm80INS1_25CollectiveMainloopBwdSm80ILi2ELi1EN4cute5tupleIJNS5_1CILi64EEENS7_ILi96EEENS7_ILi128EEEEEENS_6half_tEfNS_4arch4Sm80ELb0ELb0ELb1ELb1ELb1ELb0ELb0ELb0ELi2ELi2ELi2ELi2ELb1EEENS1_24CollectiveEpilogueBwdGQAISB_fSE_Li256ELb1ELb1EEENS1_19SingleTileSchedulerILb1ELb0ELb0ELi96EEEEEEEEEvNT_6ParamsE,"a",@progbits
	.sectionflags	@""
	.align	4
.nv.constant0._ZN7cutlass13device_kernelIN5flash19enable_sm80_to_sm89INS1_16FlashAttnBwdSm80INS1_25CollectiveMainloopBwdSm80ILi2ELi1EN4cute5tupleIJNS5_1CILi64EEENS7_ILi96EEENS7_ILi128EEEEEENS_6half_tEfNS_4arch4Sm80ELb0ELb0ELb1ELb1ELb1ELb0ELb0ELb0ELi2ELi2ELi2ELi2ELb1EEENS1_24CollectiveEpilogueBwdGQAISB_fSE_Li256ELb1ELb1EEENS1_19SingleTileSchedulerILb1ELb0ELb0ELi96EEEEEEEEEvNT_6ParamsE:
	.zero		1160


//--------------------- .nv.constant0._ZN7cutlass13device_kernelIN5flash19enable_sm80_to_sm89INS1_16FlashAttnBwdSm80INS1_25CollectiveMainloopBwdSm80ILi2ELi1EN4cute5tupleIJNS5_1CILi64EEENS7_ILi96EEENS7_ILi128EEEEEENS_6half_tEfNS_4arch4Sm80ELb0ELb1ELb1ELb0ELb0ELb0ELb0ELb0ELi2ELi2ELi2ELi2ELb1EEENS1_21CollectiveEpilogueBwdISB_SC_SE_Li256ELb0ELb0ELi4EEENS1_19SingleTileSchedulerILb0ELb0ELb0ELi96EEEEEEEEEvNT_6ParamsE --------------------------
	.section	.nv.constant0._ZN7cutlass13device_kernelIN5flash19enable_sm80_to_sm89INS1_16FlashAttnBwdSm80INS1_25CollectiveMainloopBwdSm80ILi2ELi1EN4cute5tupleIJNS5_1CILi64EEENS7_ILi96EEENS7_ILi128EEEEEENS_6half_tEfNS_4arch4Sm80ELb0ELb1ELb1ELb0ELb0ELb0ELb0ELb0ELi2ELi2ELi2ELi2ELb1EEENS1_21CollectiveEpilogueBwdISB_SC_SE_Li256ELb0ELb0ELi4EEENS1_19SingleTileSchedulerILb0ELb0ELb0ELi96EEEEEEEEEvNT_6ParamsE,"a",@progbits
	.sectionflags	@""
	.align	4
.nv.constant0._ZN7cutlass13device_kernelIN5flash19enable_sm80_to_sm89INS1_16FlashAttnBwdSm80INS1_25CollectiveMainloopBwdSm80ILi2ELi1EN4cute5tupleIJNS5_1CILi64EEENS7_ILi96EEENS7_ILi128EEEEEENS_6half_tEfNS_4arch4Sm80ELb0ELb1ELb1ELb0ELb0ELb0ELb0ELb0ELi2ELi2ELi2ELi2ELb1EEENS1_21CollectiveEpilogueBwdISB_SC_SE_Li256ELb0ELb0ELi4EEENS1_19SingleTileSchedulerILb0ELb0ELb0ELi96EEEEEEEEEvNT_6ParamsE:
	.zero		1152


//--------------------- .nv.constant0._ZN7cutlass13device_kernelIN5flash19enable_sm80_to_sm89INS1_16FlashAttnBwdSm80INS1_25CollectiveMainloopBwdSm80ILi2ELi1EN4cute5tupleIJNS5_1CILi64EEENS7_ILi96EEENS7_ILi128EEEEEENS_6half_tEfNS_4arch4Sm80ELb0ELb1ELb1ELb0ELb1ELb0ELb0ELb0ELi2ELi2ELi2ELi2ELb1EEENS1_21CollectiveEpilogueBwdISB_SC_SE_Li256ELb0ELb0ELi4EEENS1_19SingleTileSchedulerILb0ELb0ELb0ELi96EEEEEEEEEvNT_6ParamsE --------------------------
	.section	.nv.constant0._ZN7cutlass13device_kernelIN5flash19enable_sm80_to_sm89INS1_16FlashAttnBwdSm80INS1_25CollectiveMainloopBwdSm80ILi2ELi1EN4cute5tupleIJNS5_1CILi64EEENS7_ILi96EEENS7_ILi128EEEEEENS_6half_tEfNS_4arch4Sm80ELb0ELb1ELb1ELb0ELb1ELb0ELb0ELb0ELi2ELi2ELi2ELi2ELb1EEENS1_21CollectiveEpilogueBwdISB_SC_SE_Li256ELb0ELb0ELi4EEENS1_19SingleTileSchedulerILb0ELb0ELb0ELi96EEEEEEEEEvNT_6ParamsE,"a",@progbits
	.sectionflags	@""
	.align	4
.nv.constant0._ZN7cutlass13device_kernelIN5flash19enable_sm80_to_sm89INS1_16FlashAttnBwdSm80INS1_25CollectiveMainloopBwdSm80ILi2ELi1EN4cute5tupleIJNS5_1CILi64EEENS7_ILi96EEENS7_ILi128EEEEEENS_6half_tEfNS_4arch4Sm80ELb0ELb1ELb1ELb0ELb1ELb0ELb0ELb0ELi2ELi2ELi2ELi2ELb1EEENS1_21CollectiveEpilogueBwdISB_SC_SE_Li256ELb0ELb0ELi4EEENS1_19SingleTileSchedulerILb0ELb0ELb0ELi96EEEEEEEEEvNT_6ParamsE:
	.zero		1152


//--------------------- .nv.constant0._ZN7cutlass13device_kernelIN5flash19enable_sm80_to_sm89INS1_16FlashAttnBwdSm80INS1_25CollectiveMainloopBwdSm80ILi2ELi1EN4cute5tupleIJNS5_1CILi64EEENS7_ILi96EEENS7_ILi128EEEEEENS_6half_tEfNS_4arch4Sm80ELb0ELb1ELb1ELb0ELb0ELb0ELb0ELb0ELi2ELi2ELi2ELi2ELb1EEENS1_24CollectiveEpilogueBwdGQAISB_fSE_Li256ELb0ELb0EEENS1_19SingleTileSchedulerILb0ELb0ELb0ELi96EEEEEEEEEvNT_6ParamsE --------------------------
	.section	.nv.constant0._ZN7cutlass13device_kernelIN5flash19enable_sm80_to_sm89INS1_16FlashAttnBwdSm80INS1_25CollectiveMainloopBwdSm80ILi2ELi1EN4cute5tupleIJNS5_1CILi64EEENS7_ILi96EEENS7_ILi128EEEEEENS_6half_tEfNS_4arch4Sm80ELb0ELb1ELb1ELb0ELb0ELb0ELb0ELb0ELi2ELi2ELi2ELi2ELb1EEENS1_24CollectiveEpilogueBwdGQAISB_fSE_Li256ELb0ELb0EEENS1_19SingleTileSchedulerILb0ELb0ELb0ELi96EEEEEEEEEvNT_6ParamsE,"a",@progbits
	.sectionflags	@""
	.align	4
.nv.constant0._ZN7cutlass13device_kernelIN5flash19enable_sm80_to_sm89INS1_16FlashAttnBwdSm80INS1_25CollectiveMainloopBwdSm80ILi2ELi1EN4cute5tupleIJNS5_1CILi64EEENS7_ILi96EEENS7_ILi128EEEEEENS_6half_tEfNS_4arch4Sm80ELb0ELb1ELb1ELb0ELb0ELb0ELb0ELb0ELi2ELi2ELi2ELi2ELb1EEENS1_24CollectiveEpilogueBwdGQAISB_fSE_Li256ELb0ELb0EEENS1_19SingleTileSchedulerILb0ELb0ELb0ELi96EEEEEEEEEvNT_6ParamsE:
	.zero		1160


//--------------------- .nv.constant0._ZN7cutlass13device_kernelIN5flash19enable_sm80_to_sm89INS1_16FlashAttnBwdSm80INS1_25CollectiveMainloopBwdSm80ILi2ELi1EN4cute5tupleIJNS5_1CILi64EEENS7_ILi96EEENS7_ILi128EEEEEENS_6half_tEfNS_4arch4Sm80ELb0ELb1ELb1ELb0ELb1ELb0ELb0ELb0ELi2ELi2ELi2ELi2ELb1EEENS1_24CollectiveEpilogueBwdGQAISB_fSE_Li256ELb0ELb1EEENS1_19SingleTileSchedulerILb0ELb0ELb0ELi96EEEEEEEEEvNT_6ParamsE --------------------------
	.section	.nv.constant0._ZN7cutlass13device_kernelIN5flash19enable_sm80_to_sm89INS1_16FlashAttnBwdSm80INS1_25CollectiveMainloopBwdSm80ILi2ELi1EN4cute5tupleIJNS5_1CILi64EEENS7_ILi96EEENS7_ILi128EEEEEENS_6half_tEfNS_4arch4Sm80ELb0ELb1ELb1ELb0ELb1ELb0ELb0ELb0ELi2ELi2ELi2ELi2ELb1EEENS1_24CollectiveEpilogueBwdGQAISB_fSE_Li256ELb0ELb1EEENS1_19SingleTileSchedulerILb0ELb0ELb0ELi96EEEEEEEEEvNT_6ParamsE,"a",@progbits
	.sectionflags	@""
	.align	4
.nv.constant0._ZN7cutlass13device_kernelIN5flash19enable_sm80_to_sm89INS1_16FlashAttnBwdSm80INS1_25CollectiveMainloopBwdSm80ILi2ELi1EN4cute5tupleIJNS5_1CILi64EEENS7_ILi96EEENS7_ILi128EEEEEENS_6half_tEfNS_4arch4Sm80ELb0ELb1ELb1ELb0ELb1ELb0ELb0ELb0ELi2ELi2ELi2ELi2ELb1EEENS1_24CollectiveEpilogueBwdGQAISB_fSE_Li256ELb0ELb1EEENS1_19SingleTileSchedulerILb0ELb0ELb0ELi96EEEEEEEEEvNT_6ParamsE:
	.zero		1160


//--------------------- .nv.constant0._ZN7cutlass13device_kernelIN5flash19enable_sm80_to_sm89INS1_16FlashAttnBwdSm80INS1_25CollectiveMainloopBwdSm80ILi2ELi1EN4cute5tupleIJNS5_1CILi64EEENS7_ILi96EEENS7_ILi128EEEEEENS_6half_tEfNS_4arch4Sm80ELb0ELb1ELb1ELb1ELb0ELb0ELb0ELb0ELi2ELi2ELi2ELi2ELb1EEENS1_21CollectiveEpilogueBwdISB_SC_SE_Li256ELb1ELb0ELi4EEENS1_19SingleTileSchedulerILb1ELb0ELb0ELi96EEEEEEEEEvNT_6ParamsE --------------------------
	.section	.nv.constant0._ZN7cutlass13device_kernelIN5flash19enable_sm80_to_sm89INS1_16FlashAttnBwdSm80INS1_25CollectiveMainloopBwdSm80ILi2ELi1EN4cute5tupleIJNS5_1CILi64EEENS7_ILi96EEENS7_ILi128EEEEEENS_6half_tEfNS_4arch4Sm80ELb0ELb1ELb1ELb1ELb0ELb0ELb0ELb0ELi2ELi2ELi2ELi2ELb1EEENS1_21CollectiveEpilogueBwdISB_SC_SE_Li256ELb1ELb0ELi4EEENS1_19SingleTileSchedulerILb1ELb0ELb0ELi96EEEEEEEEEvNT_6ParamsE,"a",@progbits
	.sectionflags	@""
	.align	4
.nv.constant0._ZN7cutlass13device_kernelIN5flash19enable_sm80_to_sm89INS1_16FlashAttnBwdSm80INS1_25CollectiveMainloopBwdSm80ILi2ELi1EN4cute5tupleIJNS5_1CILi64EEENS7_ILi96EEENS7_ILi128EEEEEENS_6half_tEfNS_4arch4Sm80ELb0ELb1ELb1ELb1ELb0ELb0ELb0ELb0ELi2ELi2ELi2ELi2ELb1EEENS1_21CollectiveEpilogueBwdISB_SC_SE_Li256ELb1ELb0ELi4EEENS1_19SingleTileSchedulerILb1ELb0ELb0ELi96EEEEEEEEEvNT_6ParamsE:
	.zero		1152


//--------------------- .nv.constant0._ZN7cutlass13device_kernelIN5flash19enable_sm80_to_sm89INS1_16FlashAttnBwdSm80INS1_25CollectiveMainloopBwdSm80ILi2ELi1EN4cute5tupleIJNS5_1CILi64EEENS7_ILi96EEENS7_ILi128EEEEEENS_6half_tEfNS_4arch4Sm80ELb0ELb1ELb1ELb1ELb1ELb0ELb0ELb0ELi2ELi2ELi2ELi2ELb1EEENS1_21CollectiveEpilogueBwdISB_SC_SE_Li256ELb1ELb0ELi4EEENS1_19SingleTileSchedulerILb1ELb0ELb0ELi96EEEEEEEEEvNT_6ParamsE --------------------------
	.section	.nv.constant0._ZN7cutlass13device_kernelIN5flash19enable_sm80_to_sm89INS1_16FlashAttnBwdSm80INS1_25CollectiveMainloopBwdSm80ILi2ELi1EN4cute5tupleIJNS5_1CILi64EEENS7_ILi96EEENS7_ILi128EEEEEENS_6half_tEfNS_4arch4Sm80ELb0ELb1ELb1ELb1ELb1ELb0ELb0ELb0ELi2ELi2ELi2ELi2ELb1EEENS1_21CollectiveEpilogueBwdISB_SC_SE_Li256ELb1ELb0ELi4EEENS1_19SingleTileSchedulerILb1ELb0ELb0ELi96EEEEEEEEEvNT_6ParamsE,"a",@progbits
	.sectionflags	@""
	.align	4
.nv.constant0._ZN7cutlass13device_kernelIN5flash19enable_sm80_to_sm89INS1_16FlashAttnBwdSm80INS1_25CollectiveMainloopBwdSm80ILi2ELi1EN4cute5tupleIJNS5_1CILi64EEENS7_ILi96EEENS7_ILi128EEEEEENS_6half_tEfNS_4arch4Sm80ELb0ELb1ELb1ELb1ELb1ELb0ELb0ELb0ELi2ELi2ELi2ELi2ELb1EEENS1_21CollectiveEpilogueBwdISB_SC_SE_Li256ELb1ELb0ELi4EEENS1_19SingleTileSchedulerILb1ELb0ELb0ELi96EEEEEEEEEvNT_6ParamsE:
	.zero		1152


//--------------------- .nv.constant0._ZN7cutlass13device_kernelIN5flash19enable_sm80_to_sm89INS1_16FlashAttnBwdSm80INS1_25CollectiveMainloopBwdSm80ILi2ELi1EN4cute5tupleIJNS5_1CILi64EEENS7_ILi96EEENS7_ILi128EEEEEENS_6half_tEfNS_4arch4Sm80ELb0ELb1ELb1ELb1ELb0ELb0ELb0ELb0ELi2ELi2ELi2ELi2ELb1EEENS1_24CollectiveEpilogueBwdGQAISB_fSE_Li256ELb1ELb0EEENS1_19SingleTileSchedulerILb1ELb0ELb0ELi96EEEEEEEEEvNT_6ParamsE --------------------------
	.section	.nv.constant0._ZN7cutlass13device_kernelIN5flash19enable_sm80_to_sm89INS1_16FlashAttnBwdSm80INS1_25CollectiveMainloopBwdSm80ILi2ELi1EN4cute5tupleIJNS5_1CILi64EEENS7_ILi96EEENS7_ILi128EEEEEENS_6half_tEfNS_4arch4Sm80ELb0ELb1ELb1ELb1ELb0ELb0ELb0ELb0ELi2ELi2ELi2ELi2ELb1EEENS1_24CollectiveEpilogueBwdGQAISB_fSE_Li256ELb1ELb0EEENS1_19SingleTileSchedulerILb1ELb0ELb0ELi96EEEEEEEEEvNT_6ParamsE,"a",@progbits
	.sectionflags	@""
	.align	4
.nv.constant0._ZN7cutlass13device_kernelIN5flash19enable_sm80_to_sm89INS1_16FlashAttnBwdSm80INS1_25CollectiveMainloopBwdSm80ILi2ELi1EN4cute5tupleIJNS5_1CILi64EEENS7_ILi96EEENS7_ILi128EEEEEENS_6half_tEfNS_4arch4Sm80ELb0ELb1ELb1ELb1ELb0ELb0ELb0ELb0ELi2ELi2ELi2ELi2ELb1EEENS1_24CollectiveEpilogueBwdGQAISB_fSE_Li256ELb1ELb0EEENS1_19SingleTileSchedulerILb1ELb0ELb0ELi96EEEEEEEEEvNT_6ParamsE:
	.zero		1160


//--------------------- .nv.constant0._ZN7cutlass13device_kernelIN5flash19enable_sm80_to_sm89INS1_16FlashAttnBwdSm80INS1_25CollectiveMainloopBwdSm80ILi2ELi1EN4cute5tupleIJNS5_1CILi64EEENS7_ILi96EEENS7_ILi128EEEEEENS_6half_tEfNS_4arch4Sm80ELb0ELb1ELb1ELb1ELb1ELb0ELb0ELb0ELi2ELi2ELi2ELi2ELb1EEENS1_24CollectiveEpilogueBwdGQAISB_fSE_Li256ELb1ELb1EEENS1_19SingleTileSchedulerILb1ELb0ELb0ELi96EEEEEEEEEvNT_6ParamsE --------------------------
	.section	.nv.constant0._ZN7cutlass13device_kernelIN5flash19enable_sm80_to_sm89INS1_16FlashAttnBwdSm80INS1_25CollectiveMainloopBwdSm80ILi2ELi1EN4cute5tupleIJNS5_1CILi64EEENS7_ILi96EEENS7_ILi128EEEEEENS_6half_tEfNS_4arch4Sm80ELb0ELb1ELb1ELb1ELb1ELb0ELb0ELb0ELi2ELi2ELi2ELi2ELb1EEENS1_24CollectiveEpilogueBwdGQAISB_fSE_Li256ELb1ELb1EEENS1_19SingleTileSchedulerILb1ELb0ELb0ELi96EEEEEEEEEvNT_6ParamsE,"a",@progbits
	.sectionflags	@""
	.align	4
.nv.constant0._ZN7cutlass13device_kernelIN5flash19enable_sm80_to_sm89INS1_16FlashAttnBwdSm80INS1_25CollectiveMainloopBwdSm80ILi2ELi1EN4cute5tupleIJNS5_1CILi64EEENS7_ILi96EEENS7_ILi128EEEEEENS_6half_tEfNS_4arch4Sm80ELb0ELb1ELb1ELb1ELb1ELb0ELb0ELb0ELi2ELi2ELi2ELi2ELb1EEENS1_24CollectiveEpilogueBwdGQAISB_fSE_Li256ELb1ELb1EEENS1_19SingleTileSchedulerILb1ELb0ELb0ELi96EEEEEEEEEvNT_6ParamsE:
	.zero		1160


//--------------------- .nv.constant0._ZN7cutlass13device_kernelIN5flash19enable_sm80_to_sm89INS1_16FlashAttnBwdSm80INS1_25CollectiveMainloopBwdSm80ILi2ELi1EN4cute5tupleIJNS5_1CILi64EEENS7_ILi96EEENS7_ILi128EEEEEENS_6half_tEfNS_4arch4Sm80ELb1ELb0ELb1ELb0ELb0ELb0ELb0ELb0ELi2ELi2ELi2ELi2ELb1EEENS1_21CollectiveEpilogueBwdISB_SC_SE_Li256ELb0ELb0ELi4EEENS1_25SingleTileBwdLPTSchedulerILb0ELi96ELb0EEEEEEEEEvNT_6ParamsE --------------------------
	.section	.nv.constant0._ZN7cutlass13device_kernelIN5flash19enable_sm80_to_sm89INS1_16FlashAttnBwdSm80INS1_25CollectiveMainloopBwdSm80ILi2ELi1EN4cute5tupleIJNS5_1CILi64EEENS7_ILi96EEENS7_ILi128EEEEEENS_6half_tEfNS_4arch4Sm80ELb1ELb0ELb1ELb0ELb0ELb0ELb0ELb0ELi2ELi2ELi2ELi2ELb1EEENS1_21CollectiveEpilogueBwdISB_SC_SE_Li256ELb0ELb0ELi4EEENS1_25SingleTileBwdLPTSchedulerILb0ELi96ELb0EEEEEEEEEvNT_6ParamsE,"a",@progbits
	.sectionflags	@""
	.align	4
.nv.constant0._ZN7cutlass13device_kernelIN5flash19enable_sm80_to_sm89INS1_16FlashAttnBwdSm80INS1_25CollectiveMainloopBwdSm80ILi2ELi1EN4cute5tupleIJNS5_1CILi64EEENS7_ILi96EEENS7_ILi128EEEEEENS_6half_tEfNS_4arch4Sm80ELb1ELb0ELb1ELb0ELb0ELb0ELb0ELb0ELi2ELi2ELi2ELi2ELb1EEENS1_21CollectiveEpilogueBwdISB_SC_SE_Li256ELb0ELb0ELi4EEENS1_25SingleTileBwdLPTSchedulerILb0ELi96ELb0EEEEEEEEEvNT_6ParamsE:
	.zero		1176


//--------------------- .nv.constant0._ZN7cutlass13device_kernelIN5flash19enable_sm80_to_sm89INS1_16FlashAttnBwdSm80INS1_25CollectiveMainloopBwdSm80ILi2ELi1EN4cute5tupleIJNS5_1CILi64EEENS7_ILi96EEENS7_ILi128EEEEEENS_6half_tEfNS_4arch4Sm80ELb1ELb0ELb1ELb0ELb1ELb0ELb0ELb0ELi2ELi2ELi2ELi2ELb1EEENS1_21CollectiveEpilogueBwdISB_SC_SE_Li256ELb0ELb0ELi4EEENS1_25SingleTileBwdLPTSchedulerILb0ELi96ELb1EEEEEEEEEvNT_6ParamsE --------------------------
	.section	.nv.constant0._ZN7cutlass13device_kernelIN5flash19enable_sm80_to_sm89INS1_16FlashAttnBwdSm80INS1_25CollectiveMainloopBwdSm80ILi2ELi1EN4cute5tupleIJNS5_1CILi64EEENS7_ILi96EEENS7_ILi128EEEEEENS_6half_tEfNS_4arch4Sm80ELb1ELb0ELb1ELb0ELb1ELb0ELb0ELb0ELi2ELi2ELi2ELi2ELb1EEENS1_21CollectiveEpilogueBwdISB_SC_SE_Li256ELb0ELb0ELi4EEENS1_25SingleTileBwdLPTSchedulerILb0ELi96ELb1EEEEEEEEEvNT_6ParamsE,"a",@progbits
	.sectionflags	@""
	.align	4
.nv.constant0._ZN7cutlass13device_kernelIN5flash19enable_sm80_to_sm89INS1_16FlashAttnBwdSm80INS1_25CollectiveMainloopBwdSm80ILi2ELi1EN4cute5tupleIJNS5_1CILi64EEENS7_ILi96EEENS7_ILi128EEEEEENS_6half_tEfNS_4arch4Sm80ELb1ELb0ELb1ELb0ELb1ELb0ELb0ELb0ELi2ELi2ELi2ELi2ELb1EEENS1_21CollectiveEpilogueBwdISB_SC_SE_Li256ELb0ELb0ELi4EEENS1_25SingleTileBwdLPTSchedulerILb0ELi96ELb1EEEEEEEEEvNT_6ParamsE:
	.zero		1176


//--------------------- .nv.constant0._ZN7cutlass13device_kernelIN5flash19enable_sm80_to_sm89INS1_16FlashAttnBwdSm80INS1_25CollectiveMainloopBwdSm80ILi2ELi1EN4cute5tupleIJNS5_1CILi64EEENS7_ILi96EEENS7_ILi128EEEEEENS_6half_tEfNS_4arch4Sm80ELb1ELb0ELb1ELb0ELb0ELb0ELb0ELb0ELi2ELi2ELi2ELi2ELb1EEENS1_24CollectiveEpilogueBwdGQAISB_fSE_Li256ELb0ELb0EEENS1_25SingleTileBwdLPTSchedulerILb0ELi96ELb0EEEEEEEEEvNT_6ParamsE --------------------------
	.section	.nv.constant0._ZN7cutlass13device_kernelIN5flash19enable_sm80_to_sm89INS1_16FlashAttnBwdSm80INS1_25CollectiveMainloopBwdSm80ILi2ELi1EN4cute5tupleIJNS5_1CILi64EEENS7_ILi96EEENS7_ILi128EEEEEENS_6half_tEfNS_4arch4Sm80ELb1ELb0ELb1ELb0ELb0ELb0ELb0ELb0ELi2ELi2ELi2ELi2ELb1EEENS1_24CollectiveEpilogueBwdGQAISB_fSE_Li256ELb0ELb0EEENS1_25SingleTileBwdLPTSchedulerILb0ELi96ELb0EEEEEEEEEvNT_6ParamsE,"a",@progbits
	.sectionflags	@""
	.align	4
.nv.constant0._ZN7cutlass13device_kernelIN5flash19enable_sm80_to_sm89INS1_16FlashAttnBwdSm80INS1_25CollectiveMainloopBwdSm80ILi2ELi1EN4cute5tupleIJNS5_1CILi64EEENS7_ILi96EEENS7_ILi128EEEEEENS_6half_tEfNS_4arch4Sm80ELb1ELb0ELb1ELb0ELb0ELb0ELb0ELb0ELi2ELi2ELi2ELi2ELb1EEENS1_24CollectiveEpilogueBwdGQAISB_fSE_Li256ELb0ELb0EEENS1_25SingleTileBwdLPTSchedulerILb0ELi96ELb0EEEEEEEEEvNT_6ParamsE:
	.zero		1184


//--------------------- .nv.constant0._ZN7cutlass13device_kernelIN5flash19enable_sm80_to_sm89INS1_16FlashAttnBwdSm80INS1_25CollectiveMainloopBwdSm80ILi2ELi1EN4cute5tupleIJNS5_1CILi64EEENS7_ILi96EEENS7_ILi128EEEEEENS_6half_tEfNS_4arch4Sm80ELb1ELb0ELb1ELb0ELb1ELb0ELb0ELb0ELi2ELi2ELi2ELi2ELb1EEENS1_24CollectiveEpilogueBwdGQAISB_fSE_Li256ELb0ELb1EEENS1_25SingleTileBwdLPTSchedulerILb0ELi96ELb1EEEEEEEEEvNT_6ParamsE --------------------------
	.section	.nv.constant0._ZN7cutlass13device_kernelIN5flash19enable_sm80_to_sm89INS1_16FlashAttnBwdSm80INS1_25CollectiveMainloopBwdSm80ILi2ELi1EN4cute5tupleIJNS5_1CILi64EEENS7_ILi96EEENS7_ILi128EEEEEENS_6half_tEfNS_4arch4Sm80ELb1ELb0ELb1ELb0ELb1ELb0ELb0ELb0ELi2ELi2ELi2ELi2ELb1EEENS1_24CollectiveEpilogueBwdGQAISB_fSE_Li256ELb0ELb1EEENS1_25SingleTileBwdLPTSchedulerILb0ELi96ELb1EEEEEEEEEvNT_6ParamsE,"a",@progbits
	.sectionflags	@""
	.align	4
.nv.constant0._ZN7cutlass13device_kernelIN5flash19enable_sm80_to_sm89INS1_16FlashAttnBwdSm80INS1_25CollectiveMainloopBwdSm80ILi2ELi1EN4cute5tupleIJNS5_1CILi64EEENS7_ILi96EEENS7_ILi128EEEEEENS_6half_tEfNS_4arch4Sm80ELb1ELb0ELb1ELb0ELb1ELb0ELb0ELb0ELi2ELi2ELi2ELi2ELb1EEENS1_24CollectiveEpilogueBwdGQAISB_fSE_Li256ELb0ELb1EEENS1_25SingleTileBwdLPTSchedulerILb0ELi96ELb1EEEEEEEEEvNT_6ParamsE:
	.zero		1184


//--------------------- .nv.constant0._ZN7cutlass13device_kernelIN5flash19enable_sm80_to_sm89INS1_16FlashAttnBwdSm80INS1_25CollectiveMainloopBwdSm80ILi2ELi1EN4cute5tupleIJNS5_1CILi64EEENS7_ILi96EEENS7_ILi128EEEEEENS_6half_tEfNS_4arch4Sm80ELb1ELb0ELb1ELb1ELb0ELb0ELb0ELb0ELi2ELi2ELi2ELi2ELb1EEENS1_21CollectiveEpilogueBwdISB_SC_SE_Li256ELb1ELb0ELi4EEENS1_25SingleTileBwdLPTSchedulerILb1ELi96ELb0EEEEEEEEEvNT_6ParamsE --------------------------
	.section	.nv.constant0._ZN7cutlass13device_kernelIN5flash19enable_sm80_to_sm89INS1_16FlashAttnBwdSm80INS1_25CollectiveMainloopBwdSm80ILi2ELi1EN4cute5tupleIJNS5_1CILi64EEENS7_ILi96EEENS7_ILi128EEEEEENS_6half_tEfNS_4arch4Sm80ELb1ELb0ELb1ELb1ELb0ELb0ELb0ELb0ELi2ELi2ELi2ELi2ELb1EEENS1_21CollectiveEpilogueBwdISB_SC_SE_Li256ELb1ELb0ELi4EEENS1_25SingleTileBwdLPTSchedulerILb1ELi96ELb0EEEEEEEEEvNT_6ParamsE,"a",@progbits
	.sectionflags	@""
	.align	4
.nv.constant0._ZN7cutlass13device_kernelIN5flash19enable_sm80_to_sm89INS1_16FlashAttnBwdSm80INS1_25CollectiveMainloopBwdSm80ILi2ELi1EN4cute5tupleIJNS5_1CILi64EEENS7_ILi96EEENS7_ILi128EEEEEENS_6half_tEfNS_4arch4Sm80ELb1ELb0ELb1ELb1ELb0ELb0ELb0ELb0ELi2ELi2ELi2ELi2ELb1EEENS1_21CollectiveEpilogueBwdISB_SC_SE_Li256ELb1ELb0ELi4EEENS1_25SingleTileBwdLPTSchedulerILb1ELi96ELb0EEEEEEEEEvNT_6ParamsE:
	.zero		1176


//--------------------- .nv.constant0._ZN7cutlass13device_kernelIN5flash19enable_sm80_to_sm89INS1_16FlashAttnBwdSm80INS1_25CollectiveMainloopBwdSm80ILi2ELi1EN4cute5tupleIJNS5_1CILi64EEENS7_ILi96EEENS7_ILi128EEEEEENS_6half_tEfNS_4arch4Sm80ELb1ELb0ELb1ELb1ELb1ELb0ELb0ELb0ELi2ELi2ELi2ELi2ELb1EEENS1_21CollectiveEpilogueBwdISB_SC_SE_Li256ELb1ELb0ELi4EEENS1_25SingleTileBwdLPTSchedulerILb1ELi96ELb1EEEEEEEEEvNT_6ParamsE --------------------------
	.section	.nv.constant0._ZN7cutlass13device_kernelIN5flash19enable_sm80_to_sm89INS1_16FlashAttnBwdSm80INS1_25CollectiveMainloopBwdSm80ILi2ELi1EN4cute5tupleIJNS5_1CILi64EEENS7_ILi96EEENS7_ILi128EEEEEENS_6half_tEfNS_4arch4Sm80ELb1ELb0ELb1ELb1ELb1ELb0ELb0ELb0ELi2ELi2ELi2ELi2ELb1EEENS1_21CollectiveEpilogueBwdISB_SC_SE_Li256ELb1ELb0ELi4EEENS1_25SingleTileBwdLPTSchedulerILb1ELi96ELb1EEEEEEEEEvNT_6ParamsE,"a",@progbits
	.sectionflags	@""
	.align	4
.nv.constant0._ZN7cutlass13device_kernelIN5flash19enable_sm80_to_sm89INS1_16FlashAttnBwdSm80INS1_25CollectiveMainloopBwdSm80ILi2ELi1EN4cute5tupleIJNS5_1CILi64EEENS7_ILi96EEENS7_ILi128EEEEEENS_6half_tEfNS_4arch4Sm80ELb1ELb0ELb1ELb1ELb1ELb0ELb0ELb0ELi2ELi2ELi2ELi2ELb1EEENS1_21CollectiveEpilogueBwdISB_SC_SE_Li256ELb1ELb0ELi4EEENS1_25SingleTileBwdLPTSchedulerILb1ELi96ELb1EEEEEEEEEvNT_6ParamsE:
	.zero		1176


//--------------------- .nv.constant0._ZN7cutlass13device_kernelIN5flash19enable_sm80_to_sm89INS1_16FlashAttnBwdSm80INS1_25CollectiveMainloopBwdSm80ILi2ELi1EN4cute5tupleIJNS5_1CILi64EEENS7_ILi96EEENS7_ILi128EEEEEENS_6half_tEfNS_4arch4Sm80ELb1ELb0ELb1ELb1ELb0ELb0ELb0ELb0ELi2ELi2ELi2ELi2ELb1EEENS1_24CollectiveEpilogueBwdGQAISB_fSE_Li256ELb1ELb0EEENS1_25SingleTileBwdLPTSchedulerILb1ELi96ELb0EEEEEEEEEvNT_6ParamsE --------------------------
	.section	.nv.constant0._ZN7cutlass13device_kernelIN5flash19enable_sm80_to_sm89INS1_16FlashAttnBwdSm80INS1_25CollectiveMainloopBwdSm80ILi2ELi1EN4cute5tupleIJNS5_1CILi64EEENS7_ILi96EEENS7_ILi128EEEEEENS_6half_tEfNS_4arch4Sm80ELb1ELb0ELb1ELb1ELb0ELb0ELb0ELb0ELi2ELi2ELi2ELi2ELb1EEENS1_24CollectiveEpilogueBwdGQAISB_fSE_Li256ELb1ELb0EEENS1_25SingleTileBwdLPTSchedulerILb1ELi96ELb0EEEEEEEEEvNT_6ParamsE,"a",@progbits
	.sectionflags	@""
	.align	4
.nv.constant0._ZN7cutlass13device_kernelIN5flash19enable_sm80_to_sm89INS1_16FlashAttnBwdSm80INS1_25CollectiveMainloopBwdSm80ILi2ELi1EN4cute5tupleIJNS5_1CILi64EEENS7_ILi96EEENS7_ILi128EEEEEENS_6half_tEfNS_4arch4Sm80ELb1ELb0ELb1ELb1ELb0ELb0ELb0ELb0ELi2ELi2ELi2ELi2ELb1EEENS1_24CollectiveEpilogueBwdGQAISB_fSE_Li256ELb1ELb0EEENS1_25SingleTileBwdLPTSchedulerILb1ELi96ELb0EEEEEEEEEvNT_6ParamsE:
	.zero		1184


//--------------------- .nv.constant0._ZN7cutlass13device_kernelIN5flash32FlashAttnBwdPostprocessConvertdQIN4cute5tupleIJNS3_1CILi96EEENS5_ILi128EEEEEENS_6half_tEfNS_4arch4Sm80ELi256ENS3_8TiledMMAINS3_8MMA_AtomIJNS3_28SM80_16x8x16_F32F16F16F32_TNEEEENS3_6LayoutINS4_IJNS5_ILi2EEENS5_ILi4EEENS5_ILi1EEEEEENS4_IJSJ_SH_NS5_ILi0EEEEEEEENS4_IJNS5_ILi32EEENS5_ILi64EEENS5_ILi16EEEEEEEELb0EEEEEvNT_6ParamsE --------------------------
	.section	.nv.constant0._ZN7cutlass13device_kernelIN5flash32FlashAttnBwdPostprocessConvertdQIN4cute5tupleIJNS3_1CILi96EEENS5_ILi128EEEEEENS_6half_tEfNS_4arch4Sm80ELi256ENS3_8TiledMMAINS3_8MMA_AtomIJNS3_28SM80_16x8x16_F32F16F16F32_TNEEEENS3_6LayoutINS4_IJNS5_ILi2EEENS5_ILi4EEENS5_ILi1EEEEEENS4_IJSJ_SH_NS5_ILi0EEEEEEEENS4_IJNS5_ILi32EEENS5_ILi64EEENS5_ILi16EEEEEEEELb0EEEEEvNT_6ParamsE,"a",@progbits
	.sectionflags	@""
	.align	4
.nv.constant0._ZN7cutlass13device_kernelIN5flash32FlashAttnBwdPostprocessConvertdQIN4cute5tupleIJNS3_1CILi96EEENS5_ILi128EEEEEENS_6half_tEfNS_4arch4Sm80ELi256ENS3_8TiledMMAINS3_8MMA_AtomIJNS3_28SM80_16x8x16_F32F16F16F32_TNEEEENS3_6LayoutINS4_IJNS5_ILi2EEENS5_ILi4EEENS5_ILi1EEEEEENS4_IJSJ_SH_NS5_ILi0EEEEEEEENS4_IJNS5_ILi32EEENS5_ILi64EEENS5_ILi16EEEEEEEELb0EEEEEvNT_6ParamsE:
	.zero		640


//--------------------- .nv.constant0._ZN7cutlass13device_kernelIN5flash19enable_sm80_to_sm89INS1_16FlashAttnBwdSm80INS1_25CollectiveMainloopBwdSm80ILi2ELi1EN4cute5tupleIJNS5_1CILi64EEENS7_ILi96EEENS7_ILi128EEEEEENS_6half_tEfNS_4arch4Sm80ELb1ELb0ELb1ELb1ELb1ELb0ELb0ELb0ELi2ELi2ELi2ELi2ELb1EEENS1_24CollectiveEpilogueBwdGQAISB_fSE_Li256ELb1ELb1EEENS1_25SingleTileBwdLPTSchedulerILb1ELi96ELb1EEEEEEEEEvNT_6ParamsE --------------------------
	.section	.nv.constant0._ZN7cutlass13device_kernelIN5flash19enable_sm80_to_sm89INS1_16FlashAttnBwdSm80INS1_25CollectiveMainloopBwdSm80ILi2ELi1EN4cute5tupleIJNS5_1CILi64EEENS7_ILi96EEENS7_ILi128EEEEEENS_6half_tEfNS_4arch4Sm80ELb1ELb0ELb1ELb1ELb1ELb0ELb0ELb0ELi2ELi2ELi2ELi2ELb1EEENS1_24CollectiveEpilogueBwdGQAISB_fSE_Li256ELb1ELb1EEENS1_25SingleTileBwdLPTSchedulerILb1ELi96ELb1EEEEEEEEEvNT_6ParamsE,"a",@progbits
	.sectionflags	@""
	.align	4
.nv.constant0._ZN7cutlass13device_kernelIN5flash19enable_sm80_to_sm89INS1_16FlashAttnBwdSm80INS1_25CollectiveMainloopBwdSm80ILi2ELi1EN4cute5tupleIJNS5_1CILi64EEENS7_ILi96EEENS7_ILi128EEEEEENS_6half_tEfNS_4arch4Sm80ELb1ELb0ELb1ELb1ELb1ELb0ELb0ELb0ELi2ELi2ELi2ELi2ELb1EEENS1_24CollectiveEpilogueBwdGQAISB_fSE_Li256ELb1ELb1EEENS1_25SingleTileBwdLPTSchedulerILb1ELi96ELb1EEEEEEEEEvNT_6ParamsE:
	.zero		1184


//--------------------- .nv.constant0._ZN7cutlass13device_kernelIN5flash19enable_sm80_to_sm89INS1_16FlashAttnBwdSm80INS1_25CollectiveMainloopBwdSm80ILi2ELi2EN4cute5tupleIJNS5_1CILi64EEENS7_ILi128EEES9_EEENS_6half_tEfNS_4arch4Sm80ELb0ELb0ELb1ELb0ELb0ELb0ELb0ELb0ELi2ELi2ELi2ELi2ELb0EEENS1_21CollectiveEpilogueBwdISA_SB_SD_Li256ELb0ELb0ELi4EEENS1_19SingleTileSchedulerILb0ELb0ELb0ELi128EEEEEEEEEvNT_6ParamsE --------------------------
	.section	.nv.constant0._ZN7cutlass13device_kernelIN5flash19enable_sm80_to_sm89INS1_16FlashAttnBwdSm80INS1_25CollectiveMainloopBwdSm80ILi2ELi2EN4cute5tupleIJNS5_1CILi64EEENS7_ILi128EEES9_EEENS_6half_tEfNS_4arch4Sm80ELb0ELb0ELb1ELb0ELb0ELb0ELb0ELb0ELi2ELi2ELi2ELi2ELb0EEENS1_21CollectiveEpilogueBwdISA_SB_SD_Li256ELb0ELb0ELi4EEENS1_19SingleTileSchedulerILb0ELb0ELb0ELi128EEEEEEEEEvNT_6ParamsE,"a",@progbits
	.sectionflags	@""
	.align	4
.nv.constant0._ZN7cutlass13device_kernelIN5flash19enable_sm80_to_sm89INS1_16FlashAttnBwdSm80INS1_25CollectiveMainloopBwdSm80ILi2ELi2EN4cute5tupleIJNS5_1CILi64EEENS7_ILi128EEES9_EEENS_6half_tEfNS_4arch4Sm80ELb0ELb0ELb1ELb0ELb0ELb0ELb0ELb0ELi2ELi2ELi2ELi2ELb0EEENS1_21CollectiveEpilogueBwdISA_SB_SD_Li256ELb0ELb0ELi4EEENS1_19SingleTileSchedulerILb0ELb0ELb0ELi128EEEEEEEEEvNT_6ParamsE:
	.zero		1152


//--------------------- .nv.constant0._ZN7cutlass13device_kernelIN5flash19enable_sm80_to_sm89INS1_16FlashAttnBwdSm80INS1_25CollectiveMainloopBwdSm80ILi2ELi2EN4cute5tupleIJNS5_1CILi64EEENS7_ILi128EEES9_EEENS_6half_tEfNS_4arch4Sm80ELb0ELb0ELb1ELb0ELb1ELb0ELb0ELb0ELi2ELi2ELi2ELi2ELb0EEENS1_21CollectiveEpilogueBwdISA_SB_SD_Li256ELb0ELb0ELi4EEENS1_19SingleTileSchedulerILb0ELb0ELb0ELi128EEEEEEEEEvNT_6ParamsE --------------------------
	.section	.nv.constant0._ZN7cutlass13device_kernelIN5flash19enable_sm80_to_sm89INS1_16FlashAttnBwdSm80INS1_25CollectiveMainloopBwdSm80ILi2ELi2EN4cute5tupleIJNS5_1CILi64EEENS7_ILi128EEES9_EEENS_6half_tEfNS_4arch4Sm80ELb0ELb0ELb1ELb0ELb1ELb0ELb0ELb0ELi2ELi2ELi2ELi2ELb0EEENS1_21CollectiveEpilogueBwdISA_SB_SD_Li256ELb0ELb0ELi4EEENS1_19SingleTileSchedulerILb0ELb0ELb0ELi128EEEEEEEEEvNT_6ParamsE,"a",@progbits
	.sectionflags	@""
	.align	4
.nv.constant0._ZN7cutlass13device_kernelIN5flash19enable_sm80_to_sm89INS1_16FlashAttnBwdSm80INS1_25CollectiveMainloopBwdSm80ILi2ELi2EN4cute5tupleIJNS5_1CILi64EEENS7_ILi128EEES9_EEENS_6half_tEfNS_4arch4Sm80ELb0ELb0ELb1ELb0ELb1ELb0ELb0ELb0ELi2ELi2ELi2ELi2ELb0EEENS1_21CollectiveEpilogueBwdISA_SB_SD_Li256ELb0ELb0ELi4EEENS1_19SingleTileSchedulerILb0ELb0ELb0ELi128EEEEEEEEEvNT_6ParamsE:
	.zero		1152


//--------------------- .nv.constant0._ZN7cutlass13device_kernelIN5flash19enable_sm80_to_sm89INS1_16FlashAttnBwdSm80INS1_25CollectiveMainloopBwdSm80ILi2ELi2EN4cute5tupleIJNS5_1CILi64EEENS7_ILi128EEES9_EEENS_6half_tEfNS_4arch4Sm80ELb0ELb0ELb1ELb0ELb0ELb0ELb0ELb0ELi2ELi2ELi2ELi2ELb0EEENS1_24CollectiveEpilogueBwdGQAISA_fSD_Li256ELb0ELb0EEENS1_19SingleTileSchedulerILb0ELb0ELb0ELi128EEEEEEEEEvNT_6ParamsE --------------------------
	.section	.nv.constant0._ZN7cutlass13device_kernelIN5flash19enable_sm80_to_sm89INS1_16FlashAttnBwdSm80INS1_25CollectiveMainloopBwdSm80ILi2ELi2EN4cute5tupleIJNS5_1CILi64EEENS7_ILi128EEES9_EEENS_6half_tEfNS_4arch4Sm80ELb0ELb0ELb1ELb0ELb0ELb0ELb0ELb0ELi2ELi2ELi2ELi2ELb0EEENS1_24CollectiveEpilogueBwdGQAISA_fSD_Li256ELb0ELb0EEENS1_19SingleTileSchedulerILb0ELb0ELb0ELi128EEEEEEEEEvNT_6ParamsE,"a",@progbits
	.sectionflags	@""
	.align	4
.nv.constant0._ZN7cutlass13device_kernelIN5flash19enable_sm80_to_sm89INS1_16FlashAttnBwdSm80INS1_25CollectiveMainloopBwdSm80ILi2ELi2EN4cute5tupleIJNS5_1CILi64EEENS7_ILi128EEES9_EEENS_6half_tEfNS_4arch4Sm80ELb0ELb0ELb1ELb0ELb0ELb0ELb0ELb0ELi2ELi2ELi2ELi2ELb0EEENS1_24CollectiveEpilogueBwdGQAISA_fSD_Li256ELb0ELb0EEENS1_19SingleTileSchedulerILb0ELb0ELb0ELi128EEEEEEEEEvNT_6ParamsE:
	.zero		1160


//--------------------- .nv.constant0._ZN7cutlass13device_kernelIN5flash19enable_sm80_to_sm89INS1_16FlashAttnBwdSm80INS1_25CollectiveMainloopBwdSm80ILi2ELi2EN4cute5tupleIJNS5_1CILi64EEENS7_ILi128EEES9_EEENS_6half_tEfNS_4arch4Sm80ELb0ELb0ELb1ELb0ELb1ELb0ELb0ELb0ELi2ELi2ELi2ELi2ELb0EEENS1_24CollectiveEpilogueBwdGQAISA_fSD_Li256ELb0ELb1EEENS1_19SingleTileSchedulerILb0ELb0ELb0ELi128EEEEEEEEEvNT_6ParamsE --------------------------
	.section	.nv.constant0._ZN7cutlass13device_kernelIN5flash19enable_sm80_to_sm89INS1_16FlashAttnBwdSm80INS1_25CollectiveMainloopBwdSm80ILi2ELi2EN4cute5tupleIJNS5_1CILi64EEENS7_ILi128EEES9_EEENS_6half_tEfNS_4arch4Sm80ELb0ELb0ELb1ELb0ELb1ELb0ELb0ELb0ELi2ELi2ELi2ELi2ELb0EEENS1_24CollectiveEpilogueBwdGQAISA_fSD_Li256ELb0ELb1EEENS1_19SingleTileSchedulerILb0ELb0ELb0ELi128EEEEEEEEEvNT_6ParamsE,"a",@progbits
	.sectionflags	@""
	.align	4
.nv.constant0._ZN7cutlass13device_kernelIN5flash19enable_sm80_to_sm89INS1_16FlashAttnBwdSm80INS1_25CollectiveMainloopBwdSm80ILi2ELi2EN4cute5tupleIJNS5_1CILi64EEENS7_ILi128EEES9_EEENS_6half_tEfNS_4arch4Sm80ELb0ELb0ELb1ELb0ELb1ELb0ELb0ELb0ELi2ELi2ELi2ELi2ELb0EEENS1_24CollectiveEpilogueBwdGQAISA_fSD_Li256ELb0ELb1EEENS1_19SingleTileSchedulerILb0ELb0ELb0ELi128EEEEEEEEEvNT_6ParamsE:
	.zero		1160


//--------------------- .nv.constant0._ZN7cutlass13device_kernelIN5flash19enable_sm80_to_sm89INS1_16FlashAttnBwdSm80INS1_25CollectiveMainloopBwdSm80ILi2ELi2EN4cute5tupleIJNS5_1CILi64EEENS7_ILi128EEES9_EEENS_6half_tEfNS_4arch4Sm80ELb0ELb0ELb1ELb1ELb0ELb0ELb0ELb0ELi2ELi2ELi2ELi2ELb0EEENS1_21CollectiveEpilogueBwdISA_SB_SD_Li256ELb1ELb0ELi4EEENS1_19SingleTileSchedulerILb1ELb0ELb0ELi128EEEEEEEEEvNT_6ParamsE --------------------------
	.section	.nv.constant0._ZN7cutlass13device_kernelIN5flash19enable_sm80_to_sm89INS1_16FlashAttnBwdSm80INS1_25CollectiveMainloopBwdSm80ILi2ELi2EN4cute5tupleIJNS5_1CILi64EEENS7_ILi128EEES9_EEENS_6half_tEfNS_4arch4Sm80ELb0ELb0ELb1ELb1ELb0ELb0ELb0ELb0ELi2ELi2ELi2ELi2ELb0EEENS1_21CollectiveEpilogueBwdISA_SB_SD_Li256ELb1ELb0ELi4EEENS1_19SingleTileSchedulerILb1ELb0ELb0ELi128EEEEEEEEEvNT_6ParamsE,"a",@progbits
	.sectionflags	@""
	.align	4
.nv.constant0._ZN7cutlass13device_kernelIN5flash19enable_sm80_to_sm89INS1_16FlashAttnBwdSm80INS1_25CollectiveMainloopBwdSm80ILi2ELi2EN4cute5tupleIJNS5_1CILi64EEENS7_ILi128EEES9_EEENS_6half_tEfNS_4arch4Sm80ELb0ELb0ELb1ELb1ELb0ELb0ELb0ELb0ELi2ELi2ELi2ELi2ELb0EEENS1_21CollectiveEpilogueBwdISA_SB_SD_Li256ELb1ELb0ELi4EEENS1_19SingleTileSchedulerILb1ELb0ELb0ELi128EEEEEEEEEvNT_6ParamsE:
	.zero		1152


//--------------------- .nv.constant0._ZN7cutlass13device_kernelIN5flash19enable_sm80_to_sm89INS1_16FlashAttnBwdSm80INS1_25CollectiveMainloopBwdSm80ILi2ELi2EN4cute5tupleIJNS5_1CILi64EEENS7_ILi128EEES9_EEENS_6half_tEfNS_4arch4Sm80ELb0ELb0ELb1ELb1ELb1ELb0ELb0ELb0ELi2ELi2ELi2ELi2ELb0EEENS1_21CollectiveEpilogueBwdISA_SB_SD_Li256ELb1ELb0ELi4EEENS1_19SingleTileSchedulerILb1ELb0ELb0ELi128EEEEEEEEEvNT_6ParamsE --------------------------
	.section	.nv.constant0._ZN7cutlass13device_kernelIN5flash19enable_sm80_to_sm89INS1_16FlashAttnBwdSm80INS1_25CollectiveMainloopBwdSm80ILi2ELi2EN4cute5tupleIJNS5_1CILi64EEENS7_ILi128EEES9_EEENS_6half_tEfNS_4arch4Sm80ELb0ELb0ELb1ELb1ELb1ELb0ELb0ELb0ELi2ELi2ELi2ELi2ELb0EEENS1_21CollectiveEpilogueBwdISA_SB_SD_Li256ELb1ELb0ELi4EEENS1_19SingleTileSchedulerILb1ELb0ELb0ELi128EEEEEEEEEvNT_6ParamsE,"a",@progbits
	.sectionflags	@""
	.align	4
.nv.constant0._ZN7cutlass13device_kernelIN5flash19enable_sm80_to_sm89INS1_16FlashAttnBwdSm80INS1_25CollectiveMainloopBwdSm80ILi2ELi2EN4cute5tupleIJNS5_1CILi64EEENS7_ILi128EEES9_EEENS_6half_tEfNS_4arch4Sm80ELb0ELb0ELb1ELb1ELb1ELb0ELb0ELb0ELi2ELi2ELi2ELi2ELb0EEENS1_21CollectiveEpilogueBwdISA_SB_SD_Li256ELb1ELb0ELi4EEENS1_19SingleTileSchedulerILb1ELb0ELb0ELi128EEEEEEEEEvNT_6ParamsE:
	.zero		1152


//--------------------- .nv.constant0._ZN7cutlass13device_kernelIN5flash19enable_sm80_to_sm89INS1_16FlashAttnBwdSm80INS1_25CollectiveMainloopBwdSm80ILi2ELi2EN4cute5tupleIJNS5_1CILi64EEENS7_ILi128EEES9_EEENS_6half_tEfNS_4arch4Sm80ELb0ELb0ELb1ELb1ELb0ELb0ELb0ELb0ELi2ELi2ELi2ELi2ELb0EEENS1_24CollectiveEpilogueBwdGQAISA_fSD_Li256ELb1ELb0EEENS1_19SingleTileSchedulerILb1ELb0ELb0ELi128EEEEEEEEEvNT_6ParamsE --------------------------
	.section	.nv.constant0._ZN7cutlass13device_kernelIN5flash19enable_sm80_to_sm89INS1_16FlashAttnBwdSm80INS1_25CollectiveMainloopBwdSm80ILi2ELi2EN4cute5tupleIJNS5_1CILi64EEENS7_ILi128EEES9_EEENS_6half_tEfNS_4arch4Sm80ELb0ELb0ELb1ELb1ELb0ELb0ELb0ELb0ELi2ELi2ELi2ELi2ELb0EEENS1_24CollectiveEpilogueBwdGQAISA_fSD_Li256ELb1ELb0EEENS1_19SingleTileSchedulerILb1ELb0ELb0ELi128EEEEEEEEEvNT_6ParamsE,"a",@progbits
	.sectionflags	@""
	.align	4
.nv.constant0._ZN7cutlass13device_kernelIN5flash19enable_sm80_to_sm89INS1_16FlashAttnBwdSm80INS1_25CollectiveMainloopBwdSm80ILi2ELi2EN4cute5tupleIJNS5_1CILi64EEENS7_ILi128EEES9_EEENS_6half_tEfNS_4arch4Sm80ELb0ELb0ELb1ELb1ELb0ELb0ELb0ELb0ELi2ELi2ELi2ELi2ELb0EEENS1_24CollectiveEpilogueBwdGQAISA_fSD_Li256ELb1ELb0EEENS1_19SingleTileSchedulerILb1ELb0ELb0ELi128EEEEEEEEEvNT_6ParamsE:
	.zero		1160


//--------------------- .nv.constant0._ZN7cutlass13device_kernelIN5flash19enable_sm80_to_sm89INS1_16FlashAttnBwdSm80INS1_25CollectiveMainloopBwdSm80ILi2ELi2EN4cute5tupleIJNS5_1CILi64EEENS7_ILi128EEES9_EEENS_6half_tEfNS_4arch4Sm80ELb0ELb0ELb1ELb1ELb1ELb0ELb0ELb0ELi2ELi2ELi2ELi2ELb0EEENS1_24CollectiveEpilogueBwdGQAISA_fSD_Li256ELb1ELb1EEENS1_19SingleTileSchedulerILb1ELb0ELb0ELi128EEEEEEEEEvNT_6ParamsE --------------------------
	.section	.nv.constant0._ZN7cutlass13device_kernelIN5flash19enable_sm80_to_sm89INS1_16FlashAttnBwdSm80INS1_25CollectiveMainloopBwdSm80ILi2ELi2EN4cute5tupleIJNS5_1CILi64EEENS7_ILi128EEES9_EEENS_6half_tEfNS_4arch4Sm80ELb0ELb0ELb1ELb1ELb1ELb0ELb0ELb0ELi2ELi2ELi2ELi2ELb0EEENS1_24CollectiveEpilogueBwdGQAISA_fSD_Li256ELb1ELb1EEENS1_19SingleTileSchedulerILb1ELb0ELb0ELi128EEEEEEEEEvNT_6ParamsE,"a",@progbits
	.sectionflags	@""
	.align	4
.nv.constant0._ZN7cutlass13device_kernelIN5flash19enable_sm80_to_sm89INS1_16FlashAttnBwdSm80INS1_25CollectiveMainloopBwdSm80ILi2ELi2EN4cute5tupleIJNS5_1CILi64EEENS7_ILi128EEES9_EEENS_6half_tEfNS_4arch4Sm80ELb0ELb0ELb1ELb1ELb1ELb0ELb0ELb0ELi2ELi2ELi2ELi2ELb0EEENS1_24CollectiveEpilogueBwdGQAISA_fSD_Li256ELb1ELb1EEENS1_19SingleTileSchedulerILb1ELb0ELb0ELi128EEEEEEEEEvNT_6ParamsE:
	.zero		1160


//--------------------- .nv.constant0._ZN7cutlass13device_kernelIN5flash19enable_sm80_to_sm89INS1_16FlashAttnBwdSm80INS1_25CollectiveMainloopBwdSm80ILi2ELi2EN4cute5tupleIJNS5_1CILi64EEENS7_ILi128EEES9_EEENS_6half_tEfNS_4arch4Sm80ELb0ELb1ELb1ELb0ELb0ELb0ELb0ELb0ELi2ELi2ELi2ELi2ELb0EEENS1_21CollectiveEpilogueBwdISA_SB_SD_Li256ELb0ELb0ELi4EEENS1_19SingleTileSchedulerILb0ELb0ELb0ELi128EEEEEEEEEvNT_6ParamsE --------------------------
	.section	.nv.constant0._ZN7cutlass13device_kernelIN5flash19enable_sm80_to_sm89INS1_16FlashAttnBwdSm80INS1_25CollectiveMainloopBwdSm80ILi2ELi2EN4cute5tupleIJNS5_1CILi64EEENS7_ILi128EEES9_EEENS_6half_tEfNS_4arch4Sm80ELb0ELb1ELb1ELb0ELb0ELb0ELb0ELb0ELi2ELi2ELi2ELi2ELb0EEENS1_21CollectiveEpilogueBwdISA_SB_SD_Li256ELb0ELb0ELi4EEENS1_19SingleTileSchedulerILb0ELb0ELb0ELi128EEEEEEEEEvNT_6ParamsE,"a",@progbits
	.sectionflags	@""
	.align	4
.nv.constant0._ZN7cutlass13device_kernelIN5flash19enable_sm80_to_sm89INS1_16FlashAttnBwdSm80INS1_25CollectiveMainloopBwdSm80ILi2ELi2EN4cute5tupleIJNS5_1CILi64EEENS7_ILi128EEES9_EEENS_6half_tEfNS_4arch4Sm80ELb0ELb1ELb1ELb0ELb0ELb0ELb0ELb0ELi2ELi2ELi2ELi2ELb0EEENS1_21CollectiveEpilogueBwdISA_SB_SD_Li256ELb0ELb0ELi4EEENS1_19SingleTileSchedulerILb0ELb0ELb0ELi128EEEEEEEEEvNT_6ParamsE:
	.zero		1152


//--------------------- .nv.constant0._ZN7cutlass13device_kernelIN5flash19enable_sm80_to_sm89INS1_16FlashAttnBwdSm80INS1_25CollectiveMainloopBwdSm80ILi2ELi2EN4cute5tupleIJNS5_1CILi64EEENS7_ILi128EEES9_EEENS_6half_tEfNS_4arch4Sm80ELb0ELb1ELb1ELb0ELb1ELb0ELb0ELb0ELi2ELi2ELi2ELi2ELb0EEENS1_21CollectiveEpilogueBwdISA_SB_SD_Li256ELb0ELb0ELi4EEENS1_19SingleTileSchedulerILb0ELb0ELb0ELi128EEEEEEEEEvNT_6ParamsE --------------------------
	.section	.nv.constant0._ZN7cutlass13device_kernelIN5flash19enable_sm80_to_sm89INS1_16FlashAttnBwdSm80INS1_25CollectiveMainloopBwdSm80ILi2ELi2EN4cute5tupleIJNS5_1CILi64EEENS7_ILi128EEES9_EEENS_6half_tEfNS_4arch4Sm80ELb0ELb1ELb1ELb0ELb1ELb0ELb0ELb0ELi2ELi2ELi2ELi2ELb0EEENS1_21CollectiveEpilogueBwdISA_SB_SD_Li256ELb0ELb0ELi4EEENS1_19SingleTileSchedulerILb0ELb0ELb0ELi128EEEEEEEEEvNT_6ParamsE,"a",@progbits
	.sectionflags	@""
	.align	4
.nv.constant0._ZN7cutlass13device_kernelIN5flash19enable_sm80_to_sm89INS1_16FlashAttnBwdSm80INS1_25CollectiveMainloopBwdSm80ILi2ELi2EN4cute5tupleIJNS5_1CILi64EEENS7_ILi128EEES9_EEENS_6half_tEfNS_4arch4Sm80ELb0ELb1ELb1ELb0ELb1ELb0ELb0ELb0ELi2ELi2ELi2ELi2ELb0EEENS1_21CollectiveEpilogueBwdISA_SB_SD_Li256ELb0ELb0ELi4EEENS1_19SingleTileSchedulerILb0ELb0ELb0ELi128EEEEEEEEEvNT_6ParamsE:
	.zero		1152


//--------------------- .nv.constant0._ZN7cutlass13device_kernelIN5flash19enable_sm80_to_sm89INS1_16FlashAttnBwdSm80INS1_25CollectiveMainloopBwdSm80ILi2ELi2EN4cute5tupleIJNS5_1CILi64EEENS7_ILi128EEES9_EEENS_6half_tEfNS_4arch4Sm80ELb0ELb1ELb1ELb0ELb0ELb0ELb0ELb0ELi2ELi2ELi2ELi2ELb0EEENS1_24CollectiveEpilogueBwdGQAISA_fSD_Li256ELb0ELb0EEENS1_19SingleTileSchedulerILb0ELb0ELb0ELi128EEEEEEEEEvNT_6ParamsE --------------------------
	.section	.nv.constant0._ZN7cutlass13device_kernelIN5flash19enable_sm80_to_sm89INS1_16FlashAttnBwdSm80INS1_25CollectiveMainloopBwdSm80ILi2ELi2EN4cute5tupleIJNS5_1CILi64EEENS7_ILi128EEES9_EEENS_6half_tEfNS_4arch4Sm80ELb0ELb1ELb1ELb0ELb0ELb0ELb0ELb0ELi2ELi2ELi2ELi2ELb0EEENS1_24CollectiveEpilogueBwdGQAISA_fSD_Li256ELb0ELb0EEENS1_19SingleTileSchedulerILb0ELb0ELb0ELi128EEEEEEEEEvNT_6ParamsE,"a",@progbits
	.sectionflags	@""
	.align	4
.nv.constant0._ZN7cutlass13device_kernelIN5flash19enable_sm80_to_sm89INS1_16FlashAttnBwdSm80INS1_25CollectiveMainloopBwdSm80ILi2ELi2EN4cute5tupleIJNS5_1CILi64EEENS7_ILi128EEES9_EEENS_6half_tEfNS_4arch4Sm80ELb0ELb1ELb1ELb0ELb0ELb0ELb0ELb0ELi2ELi2ELi2ELi2ELb0EEENS1_24CollectiveEpilogueBwdGQAISA_fSD_Li256ELb0ELb0EEENS1_19SingleTileSchedulerILb0ELb0ELb0ELi128EEEEEEEEEvNT_6ParamsE:
	.zero		1160


//--------------------- .nv.constant0._ZN7cutlass13device_kernelIN5flash19enable_sm80_to_sm89INS1_16FlashAttnBwdSm80INS1_25CollectiveMainloopBwdSm80ILi2ELi2EN4cute5tupleIJNS5_1CILi64EEENS7_ILi128EEES9_EEENS_6half_tEfNS_4arch4Sm80ELb0ELb1ELb1ELb0ELb1ELb0ELb0ELb0ELi2ELi2ELi2ELi2ELb0EEENS1_24CollectiveEpilogueBwdGQAISA_fSD_Li256ELb0ELb1EEENS1_19SingleTileSchedulerILb0ELb0ELb0ELi128EEEEEEEEEvNT_6ParamsE --------------------------
	.section	.nv.constant0._ZN7cutlass13device_kernelIN5flash19enable_sm80_to_sm89INS1_16FlashAttnBwdSm80INS1_25CollectiveMainloopBwdSm80ILi2ELi2EN4cute5tupleIJNS5_1CILi64EEENS7_ILi128EEES9_EEENS_6half_tEfNS_4arch4Sm80ELb0ELb1ELb1ELb0ELb1ELb0ELb0ELb0ELi2ELi2ELi2ELi2ELb0EEENS1_24CollectiveEpilogueBwdGQAISA_fSD_Li256ELb0ELb1EEENS1_19SingleTileSchedulerILb0ELb0ELb0ELi128EEEEEEEEEvNT_6ParamsE,"a",@progbits
	.sectionflags	@""
	.align	4
.nv.constant0._ZN7cutlass13device_kernelIN5flash19enable_sm80_to_sm89INS1_16FlashAttnBwdSm80INS1_25CollectiveMainloopBwdSm80ILi2ELi2EN4cute5tupleIJNS5_1CILi64EEENS7_ILi128EEES9_EEENS_6half_tEfNS_4arch4Sm80ELb0ELb1ELb1ELb0ELb1ELb0ELb0ELb0ELi2ELi2ELi2ELi2ELb0EEENS1_24CollectiveEpilogueBwdGQAISA_fSD_Li256ELb0ELb1EEENS1_19SingleTileSchedulerILb0ELb0ELb0ELi128EEEEEEEEEvNT_6ParamsE:
	.zero		1160


//--------------------- .nv.constant0._ZN7cutlass13device_kernelIN5flash19enable_sm80_to_sm89INS1_16FlashAttnBwdSm80INS1_25CollectiveMainloopBwdSm80ILi2ELi2EN4cute5tupleIJNS5_1CILi64EEENS7_ILi128EEES9_EEENS_6half_tEfNS_4arch4Sm80ELb0ELb1ELb1ELb1ELb0ELb0ELb0ELb0ELi2ELi2ELi2ELi2ELb0EEENS1_21CollectiveEpilogueBwdISA_SB_SD_Li256ELb1ELb0ELi4EEENS1_19SingleTileSchedulerILb1ELb0ELb0ELi128EEEEEEEEEvNT_6ParamsE --------------------------
	.section	.nv.constant0._ZN7cutlass13device_kernelIN5flash19enable_sm80_to_sm89INS1_16FlashAttnBwdSm80INS1_25CollectiveMainloopBwdSm80ILi2ELi2EN4cute5tupleIJNS5_1CILi64EEENS7_ILi128EEES9_EEENS_6half_tEfNS_4arch4Sm80ELb0ELb1ELb1ELb1ELb0ELb0ELb0ELb0ELi2ELi2ELi2ELi2ELb0EEENS1_21CollectiveEpilogueBwdISA_SB_SD_Li256ELb1ELb0ELi4EEENS1_19SingleTileSchedulerILb1ELb0ELb0ELi128EEEEEEEEEvNT_6ParamsE,"a",@progbits
	.sectionflags	@""
	.align	4
.nv.constant0._ZN7cutlass13device_kernelIN5flash19enable_sm80_to_sm89INS1_16FlashAttnBwdSm80INS1_25CollectiveMainloopBwdSm80ILi2ELi2EN4cute5tupleIJNS5_1CILi64EEENS7_ILi128EEES9_EEENS_6half_tEfNS_4arch4Sm80ELb0ELb1ELb1ELb1ELb0ELb0ELb0ELb0ELi2ELi2ELi2ELi2ELb0EEENS1_21CollectiveEpilogueBwdISA_SB_SD_Li256ELb1ELb0ELi4EEENS1_19SingleTileSchedulerILb1ELb0ELb0ELi128EEEEEEEEEvNT_6ParamsE:
	.zero		1152


//--------------------- .nv.constant0._ZN7cutlass13device_kernelIN5flash19enable_sm80_to_sm89INS1_16FlashAttnBwdSm80INS1_25CollectiveMainloopBwdSm80ILi2ELi2EN4cute5tupleIJNS5_1CILi64EEENS7_ILi128EEES9_EEENS_6half_tEfNS_4arch4Sm80ELb0ELb1ELb1ELb1ELb1ELb0ELb0ELb0ELi2ELi2ELi2ELi2ELb0EEENS1_21CollectiveEpilogueBwdISA_SB_SD_Li256ELb1ELb0ELi4EEENS1_19SingleTileSchedulerILb1ELb0ELb0ELi128EEEEEEEEEvNT_6ParamsE --------------------------
	.section	.nv.constant0._ZN7cutlass13device_kernelIN5flash19enable_sm80_to_sm89INS1_16FlashAttnBwdSm80INS1_25CollectiveMainloopBwdSm80ILi2ELi2EN4cute5tupleIJNS5_1CILi64EEENS7_ILi128EEES9_EEENS_6half_tEfNS_4arch4Sm80ELb0ELb1ELb1ELb1ELb1ELb0ELb0ELb0ELi2ELi2ELi2ELi2ELb0EEENS1_21CollectiveEpilogueBwdISA_SB_SD_Li256ELb1ELb0ELi4EEENS1_19SingleTileSchedulerILb1ELb0ELb0ELi128EEEEEEEEEvNT_6ParamsE,"a",@progbits
	.sectionflags	@""
	.align	4
.nv.constant0._ZN7cutlass13device_kernelIN5flash19enable_sm80_to_sm89INS1_16FlashAttnBwdSm80INS1_25CollectiveMainloopBwdSm80ILi2ELi2EN4cute5tupleIJNS5_1CILi64EEENS7_ILi128EEES9_EEENS_6half_tEfNS_4arch4Sm80ELb0ELb1ELb1ELb1ELb1ELb0ELb0ELb0ELi2ELi2ELi2ELi2ELb0EEENS1_21CollectiveEpilogueBwdISA_SB_SD_Li256ELb1ELb0ELi4EEENS1_19SingleTileSchedulerILb1ELb0ELb0ELi128EEEEEEEEEvNT_6ParamsE:
	.zero		1152


//--------------------- .nv.constant0._ZN7cutlass13device_kernelIN5flash19enable_sm80_to_sm89INS1_16FlashAttnBwdSm80INS1_25CollectiveMainloopBwdSm80ILi2ELi2EN4cute5tupleIJNS5_1CILi64EEENS7_ILi128EEES9_EEENS_6half_tEfNS_4arch4Sm80ELb0ELb1ELb1ELb1ELb0ELb0ELb0ELb0ELi2ELi2ELi2ELi2ELb0EEENS1_24CollectiveEpilogueBwdGQAISA_fSD_Li256ELb1ELb0EEENS1_19SingleTileSchedulerILb1ELb0ELb0ELi128EEEEEEEEEvNT_6ParamsE --------------------------
	.section	.nv.constant0._ZN7cutlass13device_kernelIN5flash19enable_sm80_to_sm89INS1_16FlashAttnBwdSm80INS1_25CollectiveMainloopBwdSm80ILi2ELi2EN4cute5tupleIJNS5_1CILi64EEENS7_ILi128EEES9_EEENS_6half_tEfNS_4arch4Sm80ELb0ELb1ELb1ELb1ELb0ELb0ELb0ELb0ELi2ELi2ELi2ELi2ELb0EEENS1_24CollectiveEpilogueBwdGQAISA_fSD_Li256ELb1ELb0EEENS1_19SingleTileSchedulerILb1ELb0ELb0ELi128EEEEEEEEEvNT_6ParamsE,"a",@progbits
	.sectionflags	@""
	.align	4
.nv.constant0._ZN7cutlass13device_kernelIN5flash19enable_sm80_to_sm89INS1_16FlashAttnBwdSm80INS1_25CollectiveMainloopBwdSm80ILi2ELi2EN4cute5tupleIJNS5_1CILi64EEENS7_ILi128EEES9_EEENS_6half_tEfNS_4arch4Sm80ELb0ELb1ELb1ELb1ELb0ELb0ELb0ELb0ELi2ELi2ELi2ELi2ELb0EEENS1_24CollectiveEpilogueBwdGQAISA_fSD_Li256ELb1ELb0EEENS1_19SingleTileSchedulerILb1ELb0ELb0ELi128EEEEEEEEEvNT_6ParamsE:
	.zero		1160


//--------------------- .nv.constant0._ZN7cutlass13device_kernelIN5flash19enable_sm80_to_sm89INS1_16FlashAttnBwdSm80INS1_25CollectiveMainloopBwdSm80ILi2ELi2EN4cute5tupleIJNS5_1CILi64EEENS7_ILi128EEES9_EEENS_6half_tEfNS_4arch4Sm80ELb0ELb1ELb1ELb1ELb1ELb0ELb0ELb0ELi2ELi2ELi2ELi2ELb0EEENS1_24CollectiveEpilogueBwdGQAISA_fSD_Li256ELb1ELb1EEENS1_19SingleTileSchedulerILb1ELb0ELb0ELi128EEEEEEEEEvNT_6ParamsE --------------------------
	.section	.nv.constant0._ZN7cutlass13device_kernelIN5flash19enable_sm80_to_sm89INS1_16FlashAttnBwdSm80INS1_25CollectiveMainloopBwdSm80ILi2ELi2EN4cute5tupleIJNS5_1CILi64EEENS7_ILi128EEES9_EEENS_6half_tEfNS_4arch4Sm80ELb0ELb1ELb1ELb1ELb1ELb0ELb0ELb0ELi2ELi2ELi2ELi2ELb0EEENS1_24CollectiveEpilogueBwdGQAISA_fSD_Li256ELb1ELb1EEENS1_19SingleTileSchedulerILb1ELb0ELb0ELi128EEEEEEEEEvNT_6ParamsE,"a",@progbits
	.sectionflags	@""
	.align	4
.nv.constant0._ZN7cutlass13device_kernelIN5flash19enable_sm80_to_sm89INS1_16FlashAttnBwdSm80INS1_25CollectiveMainloopBwdSm80ILi2ELi2EN4cute5tupleIJNS5_1CILi64EEENS7_ILi128EEES9_EEENS_6half_tEfNS_4arch4Sm80ELb0ELb1ELb1ELb1ELb1ELb0ELb0ELb0ELi2ELi2ELi2ELi2ELb0EEENS1_24CollectiveEpilogueBwdGQAISA_fSD_Li256ELb1ELb1EEENS1_19SingleTileSchedulerILb1ELb0ELb0ELi128EEEEEEEEEvNT_6ParamsE:
	.zero		1160


//--------------------- .nv.constant0._ZN7cutlass13device_kernelIN5flash19enable_sm80_to_sm89INS1_16FlashAttnBwdSm80INS1_25CollectiveMainloopBwdSm80ILi2ELi2EN4cute5tupleIJNS5_1CILi64EEENS7_ILi128EEES9_EEENS_6half_tEfNS_4arch4Sm80ELb1ELb0ELb1ELb0ELb0ELb0ELb0ELb0ELi2ELi2ELi2ELi2ELb0EEENS1_21CollectiveEpilogueBwdISA_SB_SD_Li256ELb0ELb0ELi4EEENS1_25SingleTileBwdLPTSchedulerILb0ELi128ELb0EEEEEEEEEvNT_6ParamsE --------------------------
	.section	.nv.constant0._ZN7cutlass13device_kernelIN5flash19enable_sm80_to_sm89INS1_16FlashAttnBwdSm80INS1_25CollectiveMainloopBwdSm80ILi2ELi2EN4cute5tupleIJNS5_1CILi64EEENS7_ILi128EEES9_EEENS_6half_tEfNS_4arch4Sm80ELb1ELb0ELb1ELb0ELb0ELb0ELb0ELb0ELi2ELi2ELi2ELi2ELb0EEENS1_21CollectiveEpilogueBwdISA_SB_SD_Li256ELb0ELb0ELi4EEENS1_25SingleTileBwdLPTSchedulerILb0ELi128ELb0EEEEEEEEEvNT_6ParamsE,"a",@progbits
	.sectionflags	@""
	.align	4
.nv.constant0._ZN7cutlass13device_kernelIN5flash19enable_sm80_to_sm89INS1_16FlashAttnBwdSm80INS1_25CollectiveMainloopBwdSm80ILi2ELi2EN4cute5tupleIJNS5_1CILi64EEENS7_ILi128EEES9_EEENS_6half_tEfNS_4arch4Sm80ELb1ELb0ELb1ELb0ELb0ELb0ELb0ELb0ELi2ELi2ELi2ELi2ELb0EEENS1_21CollectiveEpilogueBwdISA_SB_SD_Li256ELb0ELb0ELi4EEENS1_25SingleTileBwdLPTSchedulerILb0ELi128ELb0EEEEEEEEEvNT_6ParamsE:
	.zero		1176


//--------------------- .nv.constant0._ZN7cutlass13device_kernelIN5flash19enable_sm80_to_sm89INS1_16FlashAttnBwdSm80INS1_25CollectiveMainloopBwdSm80ILi2ELi2EN4cute5tupleIJNS5_1CILi64EEENS7_ILi128EEES9_EEENS_6half_tEfNS_4arch4Sm80ELb1ELb0ELb1ELb0ELb1ELb0ELb0ELb0ELi2ELi2ELi2ELi2ELb0EEENS1_21CollectiveEpilogueBwdISA_SB_SD_Li256ELb0ELb0ELi4EEENS1_25SingleTileBwdLPTSchedulerILb0ELi128ELb1EEEEEEEEEvNT_6ParamsE --------------------------
	.section	.nv.constant0._ZN7cutlass13device_kernelIN5flash19enable_sm80_to_sm89INS1_16FlashAttnBwdSm80INS1_25CollectiveMainloopBwdSm80ILi2ELi2EN4cute5tupleIJNS5_1CILi64EEENS7_ILi128EEES9_EEENS_6half_tEfNS_4arch4Sm80ELb1ELb0ELb1ELb0ELb1ELb0ELb0ELb0ELi2ELi2ELi2ELi2ELb0EEENS1_21CollectiveEpilogueBwdISA_SB_SD_Li256ELb0ELb0ELi4EEENS1_25SingleTileBwdLPTSchedulerILb0ELi128ELb1EEEEEEEEEvNT_6ParamsE,"a",@progbits
	.sectionflags	@""
	.align	4
.nv.constant0._ZN7cutlass13device_kernelIN5flash19enable_sm80_to_sm89INS1_16FlashAttnBwdSm80INS1_25CollectiveMainloopBwdSm80ILi2ELi2EN4cute5tupleIJNS5_1CILi64EEENS7_ILi128EEES9_EEENS_6half_tEfNS_4arch4Sm80ELb1ELb0ELb1ELb0ELb1ELb0ELb0ELb0ELi2ELi2ELi2ELi2ELb0EEENS1_21CollectiveEpilogueBwdISA_SB_SD_Li256ELb0ELb0ELi4EEENS1_25SingleTileBwdLPTSchedulerILb0ELi128ELb1EEEEEEEEEvNT_6ParamsE:
	.zero		1176


//--------------------- .nv.constant0._ZN7cutlass13device_kernelIN5flash19enable_sm80_to_sm89INS1_16FlashAttnBwdSm80INS1_25CollectiveMainloopBwdSm80ILi2ELi2EN4cute5tupleIJNS5_1CILi64EEENS7_ILi128EEES9_EEENS_6half_tEfNS_4arch4Sm80ELb1ELb0ELb1ELb0ELb0ELb0ELb0ELb0ELi2ELi2ELi2ELi2ELb0EEENS1_24CollectiveEpilogueBwdGQAISA_fSD_Li256ELb0ELb0EEENS1_25SingleTileBwdLPTSchedulerILb0ELi128ELb0EEEEEEEEEvNT_6ParamsE --------------------------
	.section	.nv.constant0._ZN7cutlass13device_kernelIN5flash19enable_sm80_to_sm89INS1_16FlashAttnBwdSm80INS1_25CollectiveMainloopBwdSm80ILi2ELi2EN4cute5tupleIJNS5_1CILi64EEENS7_ILi128EEES9_EEENS_6half_tEfNS_4arch4Sm80ELb1ELb0ELb1ELb0ELb0ELb0ELb0ELb0ELi2ELi2ELi2ELi2ELb0EEENS1_24CollectiveEpilogueBwdGQAISA_fSD_Li256ELb0ELb0EEENS1_25SingleTileBwdLPTSchedulerILb0ELi128ELb0EEEEEEEEEvNT_6ParamsE,"a",@progbits
	.sectionflags	@""
	.align	4
.nv.constant0._ZN7cutlass13device_kernelIN5flash19enable_sm80_to_sm89INS1_16FlashAttnBwdSm80INS1_25CollectiveMainloopBwdSm80ILi2ELi2EN4cute5tupleIJNS5_1CILi64EEENS7_ILi128EEES9_EEENS_6half_tEfNS_4arch4Sm80ELb1ELb0ELb1ELb0ELb0ELb0ELb0ELb0ELi2ELi2ELi2ELi2ELb0EEENS1_24CollectiveEpilogueBwdGQAISA_fSD_Li256ELb0ELb0EEENS1_25SingleTileBwdLPTSchedulerILb0ELi128ELb0EEEEEEEEEvNT_6ParamsE:
	.zero		1184


//--------------------- .nv.constant0._ZN7cutlass13device_kernelIN5flash19enable_sm80_to_sm89INS1_16FlashAttnBwdSm80INS1_25CollectiveMainloopBwdSm80ILi2ELi2EN4cute5tupleIJNS5_1CILi64EEENS7_ILi128EEES9_EEENS_6half_tEfNS_4arch4Sm80ELb1ELb0ELb1ELb0ELb1ELb0ELb0ELb0ELi2ELi2ELi2ELi2ELb0EEENS1_24CollectiveEpilogueBwdGQAISA_fSD_Li256ELb0ELb1EEENS1_25SingleTileBwdLPTSchedulerILb0ELi128ELb1EEEEEEEEEvNT_6ParamsE --------------------------
	.section	.nv.constant0._ZN7cutlass13device_kernelIN5flash19enable_sm80_to_sm89INS1_16FlashAttnBwdSm80INS1_25CollectiveMainloopBwdSm80ILi2ELi2EN4cute5tupleIJNS5_1CILi64EEENS7_ILi128EEES9_EEENS_6half_tEfNS_4arch4Sm80ELb1ELb0ELb1ELb0ELb1ELb0ELb0ELb0ELi2ELi2ELi2ELi2ELb0EEENS1_24CollectiveEpilogueBwdGQAISA_fSD_Li256ELb0ELb1EEENS1_25SingleTileBwdLPTSchedulerILb0ELi128ELb1EEEEEEEEEvNT_6ParamsE,"a",@progbits
	.sectionflags	@""
	.align	4
.nv.constant0._ZN7cutlass13device_kernelIN5flash19enable_sm80_to_sm89INS1_16FlashAttnBwdSm80INS1_25CollectiveMainloopBwdSm80ILi2ELi2EN4cute5tupleIJNS5_1CILi64EEENS7_ILi128EEES9_EEENS_6half_tEfNS_4arch4Sm80ELb1ELb0ELb1ELb0ELb1ELb0ELb0ELb0ELi2ELi2ELi2ELi2ELb0EEENS1_24CollectiveEpilogueBwdGQAISA_fSD_Li256ELb0ELb1EEENS1_25SingleTileBwdLPTSchedulerILb0ELi128ELb1EEEEEEEEEvNT_6ParamsE:
	.zero		1184


//--------------------- .nv.constant0._ZN7cutlass13device_kernelIN5flash22FlashAttnBwdPreprocessIN4cute5tupleIJNS3_1CILi64EEENS5_ILi128EEEEEENS_6half_tEfNS_4arch4Sm80ELb1ELb0EEEEEvNT_6ParamsE --------------------------
	.section	.nv.constant0._ZN7cutlass13device_kernelIN5flash22FlashAttnBwdPreprocessIN4cute5tupleIJNS3_1CILi64EEENS5_ILi128EEEEEENS_6half_tEfNS_4arch4Sm80ELb1ELb0EEEEEvNT_6ParamsE,"a",@progbits
	.sectionflags	@""
	.align	4
.nv.constant0._ZN7cutlass13device_kernelIN5flash22FlashAttnBwdPreprocessIN4cute5tupleIJNS3_1CILi64EEENS5_ILi128EEEEEENS_6half_tEfNS_4arch4Sm80ELb1ELb0EEEEEvNT_6ParamsE:
	.zero		768


//--------------------- .nv.constant0._ZN7cutlass13device_kernelIN5flash19enable_sm80_to_sm89INS1_16FlashAttnBwdSm80INS1_25CollectiveMainloopBwdSm80ILi2ELi2EN4cute5tupleIJNS5_1CILi64EEENS7_ILi128EEES9_EEENS_6half_tEfNS_4arch4Sm80ELb1ELb0ELb1ELb1ELb0ELb0ELb0ELb0ELi2ELi2ELi2ELi2ELb0EEENS1_21CollectiveEpilogueBwdISA_SB_SD_Li256ELb1ELb0ELi4EEENS1_25SingleTileBwdLPTSchedulerILb1ELi128ELb0EEEEEEEEEvNT_6ParamsE --------------------------
	.section	.nv.constant0._ZN7cutlass13device_kernelIN5flash19enable_sm80_to_sm89INS1_16FlashAttnBwdSm80INS1_25CollectiveMainloopBwdSm80ILi2ELi2EN4cute5tupleIJNS5_1CILi64EEENS7_ILi128EEES9_EEENS_6half_tEfNS_4arch4Sm80ELb1ELb0ELb1ELb1ELb0ELb0ELb0ELb0ELi2ELi2ELi2ELi2ELb0EEENS1_21CollectiveEpilogueBwdISA_SB_SD_Li256ELb1ELb0ELi4EEENS1_25SingleTileBwdLPTSchedulerILb1ELi128ELb0EEEEEEEEEvNT_6ParamsE,"a",@progbits
	.sectionflags	@""
	.align	4
.nv.constant0._ZN7cutlass13device_kernelIN5flash19enable_sm80_to_sm89INS1_16FlashAttnBwdSm80INS1_25CollectiveMainloopBwdSm80ILi2ELi2EN4cute5tupleIJNS5_1CILi64EEENS7_ILi128EEES9_EEENS_6half_tEfNS_4arch4Sm80ELb1ELb0ELb1ELb1ELb0ELb0ELb0ELb0ELi2ELi2ELi2ELi2ELb0EEENS1_21CollectiveEpilogueBwdISA_SB_SD_Li256ELb1ELb0ELi4EEENS1_25SingleTileBwdLPTSchedulerILb1ELi128ELb0EEEEEEEEEvNT_6ParamsE:
	.zero		1176


//--------------------- .nv.constant0._ZN7cutlass13device_kernelIN5flash19enable_sm80_to_sm89INS1_16FlashAttnBwdSm80INS1_25CollectiveMainloopBwdSm80ILi2ELi2EN4cute5tupleIJNS5_1CILi64EEENS7_ILi128EEES9_EEENS_6half_tEfNS_4arch4Sm80ELb1ELb0ELb1ELb1ELb1ELb0ELb0ELb0ELi2ELi2ELi2ELi2ELb0EEENS1_21CollectiveEpilogueBwdISA_SB_SD_Li256ELb1ELb0ELi4EEENS1_25SingleTileBwdLPTSchedulerILb1ELi128ELb1EEEEEEEEEvNT_6ParamsE --------------------------
	.section	.nv.constant0._ZN7cutlass13device_kernelIN5flash19enable_sm80_to_sm89INS1_16FlashAttnBwdSm80INS1_25CollectiveMainloopBwdSm80ILi2ELi2EN4cute5tupleIJNS5_1CILi64EEENS7_ILi128EEES9_EEENS_6half_tEfNS_4arch4Sm80ELb1ELb0ELb1ELb1ELb1ELb0ELb0ELb0ELi2ELi2ELi2ELi2ELb0EEENS1_21CollectiveEpilogueBwdISA_SB_SD_Li256ELb1ELb0ELi4EEENS1_25SingleTileBwdLPTSchedulerILb1ELi128ELb1EEEEEEEEEvNT_6ParamsE,"a",@progbits
	.sectionflags	@""
	.align	4
.nv.constant0._ZN7cutlass13device_kernelIN5flash19enable_sm80_to_sm89INS1_16FlashAttnBwdSm80INS1_25CollectiveMainloopBwdSm80ILi2ELi2EN4cute5tupleIJNS5_1CILi64EEENS7_ILi128EEES9_EEENS_6half_tEfNS_4arch4Sm80ELb1ELb0ELb1ELb1ELb1ELb0ELb0ELb0ELi2ELi2ELi2ELi2ELb0EEENS1_21CollectiveEpilogueBwdISA_SB_SD_Li256ELb1ELb0ELi4EEENS1_25SingleTileBwdLPTSchedulerILb1ELi128ELb1EEEEEEEEEvNT_6ParamsE:
	.zero		1176


//--------------------- .nv.constant0._ZN7cutlass13device_kernelIN5flash19enable_sm80_to_sm89INS1_16FlashAttnBwdSm80INS1_25CollectiveMainloopBwdSm80ILi2ELi2EN4cute5tupleIJNS5_1CILi64EEENS7_ILi128EEES9_EEENS_6half_tEfNS_4arch4Sm80ELb1ELb0ELb1ELb1ELb0ELb0ELb0ELb0ELi2ELi2ELi2ELi2ELb0EEENS1_24CollectiveEpilogueBwdGQAISA_fSD_Li256ELb1ELb0EEENS1_25SingleTileBwdLPTSchedulerILb1ELi128ELb0EEEEEEEEEvNT_6ParamsE --------------------------
	.section	.nv.constant0._ZN7cutlass13device_kernelIN5flash19enable_sm80_to_sm89INS1_16FlashAttnBwdSm80INS1_25CollectiveMainloopBwdSm80ILi2ELi2EN4cute5tupleIJNS5_1CILi64EEENS7_ILi128EEES9_EEENS_6half_tEfNS_4arch4Sm80ELb1ELb0ELb1ELb1ELb0ELb0ELb0ELb0ELi2ELi2ELi2ELi2ELb0EEENS1_24CollectiveEpilogueBwdGQAISA_fSD_Li256ELb1ELb0EEENS1_25SingleTileBwdLPTSchedulerILb1ELi128ELb0EEEEEEEEEvNT_6ParamsE,"a",@progbits
	.sectionflags	@""
	.align	4
.nv.constant0._ZN7cutlass13device_kernelIN5flash19enable_sm80_to_sm89INS1_16FlashAttnBwdSm80INS1_25CollectiveMainloopBwdSm80ILi2ELi2EN4cute5tupleIJNS5_1CILi64EEENS7_ILi128EEES9_EEENS_6half_tEfNS_4arch4Sm80ELb1ELb0ELb1ELb1ELb0ELb0ELb0ELb0ELi2ELi2ELi2ELi2ELb0EEENS1_24CollectiveEpilogueBwdGQAISA_fSD_Li256ELb1ELb0EEENS1_25SingleTileBwdLPTSchedulerILb1ELi128ELb0EEEEEEEEEvNT_6ParamsE:
	.zero		1184


//--------------------- .nv.constant0._ZN7cutlass13device_kernelIN5flash32FlashAttnBwdPostprocessConvertdQIN4cute5tupleIJNS3_1CILi128EEES6_EEENS_6half_tEfNS_4arch4Sm80ELi256ENS3_8TiledMMAINS3_8MMA_AtomIJNS3_28SM80_16x8x16_F32F16F16F32_TNEEEENS3_6LayoutINS4_IJNS5_ILi2EEENS5_ILi4EEENS5_ILi1EEEEEENS4_IJSI_SG_NS5_ILi0EEEEEEEENS4_IJNS5_ILi32EEENS5_ILi64EEENS5_ILi16EEEEEEEELb0EEEEEvNT_6ParamsE --------------------------
	.section	.nv.constant0._ZN7cutlass13device_kernelIN5flash32FlashAttnBwdPostprocessConvertdQIN4cute5tupleIJNS3_1CILi128EEES6_EEENS_6half_tEfNS_4arch4Sm80ELi256ENS3_8TiledMMAINS3_8MMA_AtomIJNS3_28SM80_16x8x16_F32F16F16F32_TNEEEENS3_6LayoutINS4_IJNS5_ILi2EEENS5_ILi4EEENS5_ILi1EEEEEENS4_IJSI_SG_NS5_ILi0EEEEEEEENS4_IJNS5_ILi32EEENS5_ILi64EEENS5_ILi16EEEEEEEELb0EEEEEvNT_6ParamsE,"a",@progbits
	.sectionflags	@""
	.align	4
.nv.constant0._ZN7cutlass13device_kernelIN5flash32FlashAttnBwdPostprocessConvertdQIN4cute5tupleIJNS3_1CILi128EEES6_EEENS_6half_tEfNS_4arch4Sm80ELi256ENS3_8TiledMMAINS3_8MMA_AtomIJNS3_28SM80_16x8x16_F32F16F16F32_TNEEEENS3_6LayoutINS4_IJNS5_ILi2EEENS5_ILi4EEENS5_ILi1EEEEEENS4_IJSI_SG_NS5_ILi0EEEEEEEENS4_IJNS5_ILi32EEENS5_ILi64EEENS5_ILi16EEEEEEEELb0EEEEEvNT_6ParamsE:
	.zero		640


//--------------------- .nv.constant0._ZN7cutlass13device_kernelIN5flash32FlashAttnBwdPostprocessConvertdQIN4cute5tupleIJNS3_1CILi64EEENS5_ILi128EEEEEENS_6half_tEfNS_4arch4Sm80ELi256ENS3_8TiledMMAINS3_8MMA_AtomIJNS3_28SM80_16x8x16_F32F16F16F32_TNEEEENS3_6LayoutINS4_IJNS5_ILi2EEENS5_ILi4EEENS5_ILi1EEEEEENS4_IJSJ_SH_NS5_ILi0EEEEEEEENS4_IJNS5_ILi32EEES6_NS5_ILi16EEEEEEEELb0EEEEEvNT_6ParamsE --------------------------
	.section	.nv.constant0._ZN7cutlass13device_kernelIN5flash32FlashAttnBwdPostprocessConvertdQIN4cute5tupleIJNS3_1CILi64EEENS5_ILi128EEEEEENS_6half_tEfNS_4arch4Sm80ELi256ENS3_8TiledMMAINS3_8MMA_AtomIJNS3_28SM80_16x8x16_F32F16F16F32_TNEEEENS3_6LayoutINS4_IJNS5_ILi2EEENS5_ILi4EEENS5_ILi1EEEEEENS4_IJSJ_SH_NS5_ILi0EEEEEEEENS4_IJNS5_ILi32EEES6_NS5_ILi16EEEEEEEELb0EEEEEvNT_6ParamsE,"a",@progbits
	.sectionflags	@""
	.align	4
.nv.constant0._ZN7cutlass13device_kernelIN5flash32FlashAttnBwdPostprocessConvertdQIN4cute5tupleIJNS3_1CILi64EEENS5_ILi128EEEEEENS_6half_tEfNS_4arch4Sm80ELi256ENS3_8TiledMMAINS3_8MMA_AtomIJNS3_28SM80_16x8x16_F32F16F16F32_TNEEEENS3_6LayoutINS4_IJNS5_ILi2EEENS5_ILi4EEENS5_ILi1EEEEEENS4_IJSJ_SH_NS5_ILi0EEEEEEEENS4_IJNS5_ILi32EEES6_NS5_ILi16EEEEEEEELb0EEEEEvNT_6ParamsE:
	.zero		640


//--------------------- .nv.constant0._ZN7cutlass13device_kernelIN5flash19enable_sm80_to_sm89INS1_16FlashAttnBwdSm80INS1_25CollectiveMainloopBwdSm80ILi2ELi2EN4cute5tupleIJNS5_1CILi64EEENS7_ILi128EEES9_EEENS_6half_tEfNS_4arch4Sm80ELb1ELb0ELb1ELb1ELb1ELb0ELb0ELb0ELi2ELi2ELi2ELi2ELb0EEENS1_24CollectiveEpilogueBwdGQAISA_fSD_Li256ELb1ELb1EEENS1_25SingleTileBwdLPTSchedulerILb1ELi128ELb1EEEEEEEEEvNT_6ParamsE --------------------------
	.section	.nv.constant0._ZN7cutlass13device_kernelIN5flash19enable_sm80_to_sm89INS1_16FlashAttnBwdSm80INS1_25CollectiveMainloopBwdSm80ILi2ELi2EN4cute5tupleIJNS5_1CILi64EEENS7_ILi128EEES9_EEENS_6half_tEfNS_4arch4Sm80ELb1ELb0ELb1ELb1ELb1ELb0ELb0ELb0ELi2ELi2ELi2ELi2ELb0EEENS1_24CollectiveEpilogueBwdGQAISA_fSD_Li256ELb1ELb1EEENS1_25SingleTileBwdLPTSchedulerILb1ELi128ELb1EEEEEEEEEvNT_6ParamsE,"a",@progbits
	.sectionflags	@""
	.align	4
.nv.constant0._ZN7cutlass13device_kernelIN5flash19enable_sm80_to_sm89INS1_16FlashAttnBwdSm80INS1_25CollectiveMainloopBwdSm80ILi2ELi2EN4cute5tupleIJNS5_1CILi64EEENS7_ILi128EEES9_EEENS_6half_tEfNS_4arch4Sm80ELb1ELb0ELb1ELb1ELb1ELb0ELb0ELb0ELi2ELi2ELi2ELi2ELb0EEENS1_24CollectiveEpilogueBwdGQAISA_fSD_Li256ELb1ELb1EEENS1_25SingleTileBwdLPTSchedulerILb1ELi128ELb1EEEEEEEEEvNT_6ParamsE:
	.zero		1184


//--------------------- .nv.constant0._ZN7cutlass13device_kernelIN5flash22FlashAttnBwdPreprocessIN4cute5tupleIJNS3_1CILi64EEENS5_ILi128EEEEEENS_6half_tEfNS_4arch4Sm80ELb1ELb1EEEEEvNT_6ParamsE --------------------------
	.section	.nv.constant0._ZN7cutlass13device_kernelIN5flash22FlashAttnBwdPreprocessIN4cute5tupleIJNS3_1CILi64EEENS5_ILi128EEEEEENS_6half_tEfNS_4arch4Sm80ELb1ELb1EEEEEvNT_6ParamsE,"a",@progbits
	.sectionflags	@""
	.align	4
.nv.constant0._ZN7cutlass13device_kernelIN5flash22FlashAttnBwdPreprocessIN4cute5tupleIJNS3_1CILi64EEENS5_ILi128EEEEEENS_6half_tEfNS_4arch4Sm80ELb1ELb1EEEEEvNT_6ParamsE:
	.zero		768


//--------------------- SYMBOLS --------------------------

	.type		.nv.reservedSmem.offset0,@object
	.size		.nv.reservedSmem.offset0,0x4
